def matmul_kernel(
    a_ptr,
    b_ptr,
    c_ptr,
    M,
    N,
    K,
    stride_am,
    stride_ak,
    stride_bk,
    stride_bn,
    stride_cm,
    stride_cn,
    BLOCK_M: tl.constexpr,
    BLOCK_N: tl.constexpr,
    BLOCK_K: tl.constexpr,
    GROUP_M: tl.constexpr,
):
    pid = tl.program_id(axis=0)
    num_pid_m = tl.cdiv(M, BLOCK_M)
    num_pid_n = tl.cdiv(N, BLOCK_N)
    num_pid_in_group = GROUP_M * num_pid_n
    group_id = pid // num_pid_in_group
    first_pid_m = group_id * GROUP_M
    group_size_m = min(num_pid_m - first_pid_m, GROUP_M)
    pid_m = first_pid_m + ((pid % num_pid_in_group) % group_size_m)
    pid_n = (pid % num_pid_in_group) // group_size_m

    offs_am = (pid_m * BLOCK_M + tl.arange(0, BLOCK_M)) % M
    offs_bn = (pid_n * BLOCK_N + tl.arange(0, BLOCK_N)) % N
    offs_k = tl.arange(0, BLOCK_K)
    a_ptrs = a_ptr + offs_am[:, None] * stride_am + offs_k[None, :] * stride_ak
    b_ptrs = b_ptr + offs_k[:, None] * stride_bk + offs_bn[None, :] * stride_bn

    acc = tl.zeros((BLOCK_M, BLOCK_N), dtype=tl.float32)
    for kk in range(0, tl.cdiv(K, BLOCK_K)):
        a = tl.load(a_ptrs, mask=offs_k[None, :] < K - kk * BLOCK_K, other=0.0)
        b = tl.load(b_ptrs, mask=offs_k[:, None] < K - kk * BLOCK_K, other=0.0)
        acc = tl.dot(a, b, acc)
        a_ptrs += BLOCK_K * stride_ak
        b_ptrs += BLOCK_K * stride_bk

    c = acc.to(c_ptr.dtype.element_ty)
    offs_cm = pid_m * BLOCK_M + tl.arange(0, BLOCK_M)
    offs_cn = pid_n * BLOCK_N + tl.arange(0, BLOCK_N)
    c_ptrs = c_ptr + offs_cm[:, None] * stride_cm + offs_cn[None, :] * stride_cn
    mask = (offs_cm[:, None] < M) & (offs_cn[None, :] < N)
    tl.store(c_ptrs, c, mask=mask)

# config = {"BLOCK_K": 128, "BLOCK_M": 16, "BLOCK_N": 512, "GROUP_M": 8, "arch": "sm_100", "dtype": "bf16", "num_ctas": 1, "num_stages": 2, "num_warps": 8}
# arch = sm_100


// ===== COMPILED SASS (sm_100a) =====

	.target	sm_100a

	.elftype	@"ET_EXEC"


//--------------------- .note.nv.tkinfo           --------------------------
	.section	.note.nv.tkinfo,"",@"SHT_NOTE"
	.sectionflags	@"SHF_NOTE_NV_TKINFO"
	.tkinfo
        /*0018*/ 	.word	0x00000081
        /*0030*/ 	.string	""
        /*0030*/ 	.string	"ptxas-blackwell"
        /*0030*/ 	.string	"Cuda compilation tools, release 12.9, V12.9.86"
        /*0030*/ 	.string	"Build cuda_12.9.r12.9/compiler.36037853_0"
        /*0030*/ 	.string	"-v  -suppress-debug-info  -lineinfo  -arch sm_100a "



//--------------------- .note.nv.cuver            --------------------------
	.section	.note.nv.cuver,"",@"SHT_NOTE"
	.sectionflags	@"SHF_NOTE_NV_CUVER"
        /*0018*/ 	.short	0x0001
        /*001a*/ 	.short	0x0064
        /*001c*/ 	.short	0x0001
        /*001e*/ 	.short	0x0000
        /*0020*/ 	.short	0x0001
        /*0022*/ 	.short	0x0000


//--------------------- .nv.info                  --------------------------
	.section	.nv.info,"",@"SHT_CUDA_INFO"
	.align	4


	//----- nvinfo : EIATTR_REGCOUNT
	.align		4
        /*0000*/ 	.byte	0x04, 0x2f
        /*0002*/ 	.short	(.L_1 - .L_0)
	.align		4
.L_0:
        /*0004*/ 	.word	index@(matmul_kernel)
        /*0008*/ 	.word	0x00000020


	//----- nvinfo : EIATTR_FRAME_SIZE
	.align		4
.L_1:
        /*000c*/ 	.byte	0x04, 0x11
        /*000e*/ 	.short	(.L_3 - .L_2)
	.align		4
.L_2:
        /*0010*/ 	.word	index@(matmul_kernel)
        /*0014*/ 	.word	0x000012a8


	//----- nvinfo : EIATTR_MIN_STACK_SIZE
	.align		4
.L_3:
        /*0018*/ 	.byte	0x04, 0x12
        /*001a*/ 	.short	(.L_5 - .L_4)
	.align		4
.L_4:
        /*001c*/ 	.word	index@(matmul_kernel)
        /*0020*/ 	.word	0x000012a8
.L_5:


//--------------------- .nv.info.matmul_kernel    --------------------------
	.section	.nv.info.matmul_kernel,"",@"SHT_CUDA_INFO"
	.sectionflags	@""
	.align	4


	//----- nvinfo : EIATTR_CUDA_API_VERSION
	.align		4
        /*0000*/ 	.byte	0x04, 0x37
        /*0002*/ 	.short	(.L_7 - .L_6)
.L_6:
        /*0004*/ 	.word	0x00000081


	//----- nvinfo : EIATTR_KPARAM_INFO
	.align		4
.L_7:
        /*0008*/ 	.byte	0x04, 0x17
        /*000a*/ 	.short	(.L_9 - .L_8)
.L_8:
        /*000c*/ 	.word	0x00000000
        /*0010*/ 	.short	0x000d
        /*0012*/ 	.short	0x0048
        /*0014*/ 	.byte	0x00, 0xf4, 0x21, 0x00


	//----- nvinfo : EIATTR_KPARAM_INFO
	.align		4
.L_9:
        /*0018*/ 	.byte	0x04, 0x17
        /*001a*/ 	.short	(.L_11 - .L_10)
.L_10:
        /*001c*/ 	.word	0x00000000
        /*0020*/ 	.short	0x000c
        /*0022*/ 	.short	0x0040
        /*0024*/ 	.byte	0x00, 0xf4, 0x21, 0x00


	//----- nvinfo : EIATTR_KPARAM_INFO
	.align		4
.L_11:
        /*0028*/ 	.byte	0x04, 0x17
        /*002a*/ 	.short	(.L_13 - .L_12)
.L_12:
        /*002c*/ 	.word	0x00000000
        /*0030*/ 	.short	0x000b
        /*0032*/ 	.short	0x0038
        /*0034*/ 	.byte	0x00, 0xf0, 0x11, 0x00


	//----- nvinfo : EIATTR_KPARAM_INFO
	.align		4
.L_13:
        /*0038*/ 	.byte	0x04, 0x17
        /*003a*/ 	.short	(.L_15 - .L_14)
.L_14:
        /*003c*/ 	.word	0x00000000
        /*0040*/ 	.short	0x000a
        /*0042*/ 	.short	0x0034
        /*0044*/ 	.byte	0x00, 0xf0, 0x11, 0x00


	//----- nvinfo : EIATTR_KPARAM_INFO
	.align		4
.L_15:
        /*0048*/ 	.byte	0x04, 0x17
        /*004a*/ 	.short	(.L_17 - .L_16)
.L_16:
        /*004c*/ 	.word	0x00000000
        /*0050*/ 	.short	0x0009
        /*0052*/ 	.short	0x0030
        /*0054*/ 	.byte	0x00, 0xf0, 0x11, 0x00


	//----- nvinfo : EIATTR_KPARAM_INFO
	.align		4
.L_17:
        /*0058*/ 	.byte	0x04, 0x17
        /*005a*/ 	.short	(.L_19 - .L_18)
.L_18:
        /*005c*/ 	.word	0x00000000
        /*0060*/ 	.short	0x0008
        /*0062*/ 	.short	0x002c
        /*0064*/ 	.byte	0x00, 0xf0, 0x11, 0x00


	//----- nvinfo : EIATTR_KPARAM_INFO
	.align		4
.L_19:
        /*0068*/ 	.byte	0x04, 0x17
        /*006a*/ 	.short	(.L_21 - .L_20)
.L_20:
        /*006c*/ 	.word	0x00000000
        /*0070*/ 	.short	0x0007
        /*0072*/ 	.short	0x0028
        /*0074*/ 	.byte	0x00, 0xf0, 0x11, 0x00


	//----- nvinfo : EIATTR_KPARAM_INFO
	.align		4
.L_21:
        /*0078*/ 	.byte	0x04, 0x17
        /*007a*/ 	.short	(.L_23 - .L_22)
.L_22:
        /*007c*/ 	.word	0x00000000
        /*0080*/ 	.short	0x0006
        /*0082*/ 	.short	0x0024
        /*0084*/ 	.byte	0x00, 0xf0, 0x11, 0x00


	//----- nvinfo : EIATTR_KPARAM_INFO
	.align		4
.L_23:
        /*0088*/ 	.byte	0x04, 0x17
        /*008a*/ 	.short	(.L_25 - .L_24)
.L_24:
        /*008c*/ 	.word	0x00000000
        /*0090*/ 	.short	0x0005
        /*0092*/ 	.short	0x0020
        /*0094*/ 	.byte	0x00, 0xf0, 0x11, 0x00


	//----- nvinfo : EIATTR_KPARAM_INFO
	.align		4
.L_25:
        /*0098*/ 	.byte	0x04, 0x17
        /*009a*/ 	.short	(.L_27 - .L_26)
.L_26:
        /*009c*/ 	.word	0x00000000
        /*00a0*/ 	.short	0x0004
        /*00a2*/ 	.short	0x001c
        /*00a4*/ 	.byte	0x00, 0xf0, 0x11, 0x00


	//----- nvinfo : EIATTR_KPARAM_INFO
	.align		4
.L_27:
        /*00a8*/ 	.byte	0x04, 0x17
        /*00aa*/ 	.short	(.L_29 - .L_28)
.L_28:
        /*00ac*/ 	.word	0x00000000
        /*00b0*/ 	.short	0x0003
        /*00b2*/ 	.short	0x0018
        /*00b4*/ 	.byte	0x00, 0xf0, 0x11, 0x00


	//----- nvinfo : EIATTR_KPARAM_INFO
	.align		4
.L_29:
        /*00b8*/ 	.byte	0x04, 0x17
        /*00ba*/ 	.short	(.L_31 - .L_30)
.L_30:
        /*00bc*/ 	.word	0x00000000
        /*00c0*/ 	.short	0x0002
        /*00c2*/ 	.short	0x0010
        /*00c4*/ 	.byte	0x00, 0xf4, 0x21, 0x00


	//----- nvinfo : EIATTR_KPARAM_INFO
	.align		4
.L_31:
        /*00c8*/ 	.byte	0x04, 0x17
        /*00ca*/ 	.short	(.L_33 - .L_32)
.L_32:
        /*00cc*/ 	.word	0x00000000
        /*00d0*/ 	.short	0x0001
        /*00d2*/ 	.short	0x0008
        /*00d4*/ 	.byte	0x00, 0xf4, 0x21, 0x00


	//----- nvinfo : EIATTR_KPARAM_INFO
	.align		4
.L_33:
        /*00d8*/ 	.byte	0x04, 0x17
        /*00da*/ 	.short	(.L_35 - .L_34)
.L_34:
        /*00dc*/ 	.word	0x00000000
        /*00e0*/ 	.short	0x0000
        /*00e2*/ 	.short	0x0000
        /*00e4*/ 	.byte	0x00, 0xf4, 0x21, 0x00


	//----- nvinfo : EIATTR_SPARSE_MMA_MASK
	.align		4
.L_35:
        /*00e8*/ 	.byte	0x03, 0x50
        /*00ea*/ 	.short	0x0000


	//----- nvinfo : EIATTR_MAXREG_COUNT
	.align		4
        /*00ec*/ 	.byte	0x03, 0x1b
        /*00ee*/ 	.short	0x00ff


	//----- nvinfo : EIATTR_NUM_BARRIERS
	.align		4
        /*00f0*/ 	.byte	0x02, 0x4c
        /*00f2*/ 	.byte	0x01
	.zero		1


	//----- nvinfo : EIATTR_ANNOTATIONS
	.align		4
        /*00f4*/ 	.byte	0x04, 0x55
        /*00f6*/ 	.short	(.L_37 - .L_36)


	//   ....[0]....
.L_36:
        /*00f8*/ 	.word	0x00000001
        /*00fc*/ 	.byte	0x50, 0x05, 0x00, 0x00, 0x01, 0x00, 0x00, 0x00, 0x60, 0x05, 0x00, 0x00, 0x01, 0x00, 0x00, 0x00
        /* <DEDUP_REMOVED lines=2606> */
        /*a3ec*/ 	.byte	0xf0, 0xf3, 0x02, 0x00, 0x01, 0x00, 0x00, 0x00, 0x00, 0xf4, 0x02, 0x00


	//----- nvinfo : EIATTR_VRC_CTA_INIT_COUNT
	.align		4
.L_37:
        /*a3f8*/ 	.byte	0x02, 0x4a
	.zero		1
	.zero		1


	//----- nvinfo : EIATTR_EXIT_INSTR_OFFSETS
	.align		4
        /*a3fc*/ 	.byte	0x04, 0x1c
        /*a3fe*/ 	.short	(.L_39 - .L_38)


	//   ....[0]....
.L_38:
        /*a400*/ 	.word	0x0002f750


	//   ....[1]....
        /*a404*/ 	.word	0x0002f780


	//----- nvinfo : EIATTR_REQNTID
	.align		4
.L_39:
        /*a408*/ 	.byte	0x04, 0x10
        /*a40a*/ 	.short	(.L_41 - .L_40)
.L_40:
        /*a40c*/ 	.word	0x00000100
        /*a410*/ 	.word	0x00000001
        /*a414*/ 	.word	0x00000001


	//----- nvinfo : EIATTR_CBANK_PARAM_SIZE
	.align		4
.L_41:
        /*a418*/ 	.byte	0x03, 0x19
        /*a41a*/ 	.short	0x0050


	//----- nvinfo : EIATTR_PARAM_CBANK
	.align		4
        /*a41c*/ 	.byte	0x04, 0x0a
        /*a41e*/ 	.short	(.L_43 - .L_42)
	.align		4
.L_42:
        /*a420*/ 	.word	index@(.nv.constant0.matmul_kernel)
        /*a424*/ 	.short	0x0380
        /*a426*/ 	.short	0x0050


	//----- nvinfo : EIATTR_SW_WAR
	.align		4
.L_43:
        /*a428*/ 	.byte	0x04, 0x36
        /*a42a*/ 	.short	(.L_45 - .L_44)
.L_44:
        /*a42c*/ 	.word	0x00000008
.L_45:


//--------------------- .nv.compat                --------------------------
	.section	.nv.compat,"",@"SHT_CUDA_COMPAT_INFO"
	.align	4
        /*0000*/ 	.byte	0x02, 0x02, 0x01, 0x00, 0x02, 0x05, 0x05, 0x00, 0x02, 0x03, 0x00, 0x00, 0x02, 0x06, 0x01, 0x00


//--------------------- .nv.callgraph             --------------------------
	.section	.nv.callgraph,"",@"SHT_CUDA_CALLGRAPH"
	.align	4
	.sectionentsize	8
	.align		4
        /*0000*/ 	.word	0x00000000
	.align		4
        /*0004*/ 	.word	0xffffffff
	.align		4
        /*0008*/ 	.word	0x00000000
	.align		4
        /*000c*/ 	.word	0xfffffffe
	.align		4
        /*0010*/ 	.word	0x00000000
	.align		4
        /*0014*/ 	.word	0xfffffffd
	.align		4
        /*0018*/ 	.word	0x00000000
	.align		4
        /*001c*/ 	.word	0xfffffffc


//--------------------- .text.matmul_kernel       --------------------------
	.section	.text.matmul_kernel,"ax",@progbits
	.align	128
        .global         matmul_kernel
        .type           matmul_kernel,@function
        .size           matmul_kernel,(.L_x_4 - matmul_kernel)
        .other          matmul_kernel,@"STO_CUDA_ENTRY STV_DEFAULT"
matmul_kernel:
.text.matmul_kernel:
[----:B------:R-:W0:Y:S08]  /*0000*/  LDC R1, c[0x0][0x37c] ;  /* 0x0000df00ff017b82 */ /* 0x000e300000000800 */
[----:B------:R-:W1:Y:S01]  /*0010*/  LDC.64 R12, c[0x0][0x398] ;  /* 0x0000e600ff0c7b82 */ /* 0x000e620000000a00 */
[----:B------:R-:W2:Y:S01]  /*0020*/  S2R R14, SR_TID.X ;  /* 0x00000000000e7919 */ /* 0x000ea20000002100 */
[----:B------:R-:W3:Y:S01]  /*0030*/  LDCU UR4, c[0x0][0x3a0] ;  /* 0x00007400ff0477ac */ /* 0x000ee20008000800 */
[----:B0-----:R-:W-:Y:S01]  /*0040*/  VIADD R1, R1, 0xffffed58 ;  /* 0xffffed5801017836 */ /* 0x001fe20000000000 */
[----:B------:R-:W-:Y:S01]  /*0050*/  UMOV UR5, 0x400 ;  /* 0x0000040000057882 */ /* 0x000fe20000000000 */
[----:B------:R-:W0:Y:S03]  /*0060*/  LDCU.64 UR12, c[0x0][0x358] ;  /* 0x00006b00ff0c77ac */ /* 0x000e260008000a00 */
[----:B------:R-:W4:Y:S01]  /*0070*/  S2UR UR6, SR_CgaCtaId ;  /* 0x00000000000679c3 */ /* 0x000f220000008800 */
[----:B---3--:R-:W-:Y:S01]  /*0080*/  UIADD3 UR4, UPT, UPT, UR4, 0x7f, URZ ;  /* 0x0000007f04047890 */ /* 0x008fe2000fffe0ff */
[----:B-1----:R-:W-:-:S03]  /*0090*/  VIADD R0, R13, 0x1ff ;  /* 0x000001ff0d007836 */ /* 0x002fc60000000000 */
[----:B------:R-:W-:Y:S02]  /*00a0*/  UISETP.GT.AND UP0, UPT, UR4, 0x7f, UPT ;  /* 0x0000007f0400788c */ /* 0x000fe4000bf04270 */
[----:B------:R-:W-:Y:S01]  /*00b0*/  SHF.R.S32.HI R3, RZ, 0x1f, R0 ;  /* 0x0000001fff037819 */ /* 0x000fe20000011400 */
[----:B----4-:R-:W-:-:S03]  /*00c0*/  ULEA UR5, UR6, UR5, 0x18 ;  /* 0x0000000506057291 */ /* 0x010fc6000f8ec0ff */
[----:B------:R-:W-:-:S04]  /*00d0*/  LEA.HI R3, R3, R0, RZ, 0x9 ;  /* 0x0000000003037211 */ /* 0x000fc800078f48ff */
[----:B------:R-:W-:Y:S02]  /*00e0*/  SHF.R.S32.HI R0, RZ, 0x9, R3 ;  /* 0x00000009ff007819 */ /* 0x000fe40000011403 */
[----:B------:R-:W1:Y:S03]  /*00f0*/  S2R R3, SR_CTAID.X ;  /* 0x0000000000037919 */ /* 0x000e660000002500 */
[----:B------:R-:W-:-:S05]  /*0100*/  IMAD.SHL.U32 R0, R0, 0x8, RZ ;  /* 0x0000000800007824 */ /* 0x000fca00078e00ff */
[-C--:B------:R-:W-:Y:S02]  /*0110*/  IABS R7, R0.reuse ;  /* 0x0000000000077213 */ /* 0x080fe40000000000 */
[----:B------:R-:W-:Y:S02]  /*0120*/  IABS R10, R0 ;  /* 0x00000000000a7213 */ /* 0x000fe40000000000 */
[----:B------:R-:W3:Y:S08]  /*0130*/  I2F.RP R2, R7 ;  /* 0x0000000700027306 */ /* 0x000ef00000209400 */
[----:B---3--:R-:W3:Y:S01]  /*0140*/  MUFU.RCP R2, R2 ;  /* 0x0000000200027308 */ /* 0x008ee20000001000 */
[----:B-1----:R-:W-:Y:S01]  /*0150*/  IABS R8, R3 ;  /* 0x0000000300087213 */ /* 0x002fe20000000000 */
[----:B---3--:R-:W-:-:S02]  /*0160*/  VIADD R4, R2, 0xffffffe ;  /* 0x0ffffffe02047836 */ /* 0x008fc40000000000 */
[----:B------:R-:W-:-:S04]  /*0170*/  IMAD.MOV R2, RZ, RZ, -R10 ;  /* 0x000000ffff027224 */ /* 0x000fc800078e0a0a */
[----:B------:R1:W3:Y:S02]  /*0180*/  F2I.FTZ.U32.TRUNC.NTZ R5, R4 ;  /* 0x0000000400057305 */ /* 0x0002e4000021f000 */
[----:B-1----:R-:W-:Y:S02]  /*0190*/  IMAD.MOV.U32 R4, RZ, RZ, RZ ;  /* 0x000000ffff047224 */ /* 0x002fe400078e00ff */
[----:B---3--:R-:W-:-:S04]  /*01a0*/  IMAD.MOV R6, RZ, RZ, -R5 ;  /* 0x000000ffff067224 */ /* 0x008fc800078e0a05 */
[----:B------:R-:W-:Y:S02]  /*01b0*/  IMAD R9, R6, R7, RZ ;  /* 0x0000000706097224 */ /* 0x000fe400078e02ff */
[----:B------:R-:W-:Y:S02]  /*01c0*/  IMAD.MOV.U32 R6, RZ, RZ, R8 ;  /* 0x000000ffff067224 */ /* 0x000fe400078e0008 */
[----:B------:R-:W-:-:S06]  /*01d0*/  IMAD.HI.U32 R5, R5, R9, R4 ;  /* 0x0000000905057227 */ /* 0x000fcc00078e0004 */
[----:B------:R-:W-:-:S04]  /*01e0*/  IMAD.HI.U32 R5, R5, R6, RZ ;  /* 0x0000000605057227 */ /* 0x000fc800078e00ff */
[----:B------:R-:W-:-:S05]  /*01f0*/  IMAD R2, R5, R2, R6 ;  /* 0x0000000205027224 */ /* 0x000fca00078e0206 */
[----:B------:R-:W-:-:S13]  /*0200*/  ISETP.GT.U32.AND P1, PT, R7, R2, PT ;  /* 0x000000020700720c */ /* 0x000fda0003f24070 */
[----:B------:R-:W-:Y:S02]  /*0210*/  @!P1 IMAD.IADD R2, R2, 0x1, -R7 ;  /* 0x0000000102029824 */ /* 0x000fe400078e0a07 */
[----:B------:R-:W-:Y:S01]  /*0220*/  @!P1 VIADD R5, R5, 0x1 ;  /* 0x0000000105059836 */ /* 0x000fe20000000000 */
[----:B------:R-:W-:Y:S02]  /*0230*/  ISETP.NE.AND P1, PT, R0, RZ, PT ;  /* 0x000000ff0000720c */ /* 0x000fe40003f25270 */
[----:B------:R-:W-:Y:S02]  /*0240*/  ISETP.GE.U32.AND P0, PT, R2, R7, PT ;  /* 0x000000070200720c */ /* 0x000fe40003f06070 */
[----:B------:R-:W-:-:S04]  /*0250*/  LOP3.LUT R2, R3, R0, RZ, 0x3c, !PT ;  /* 0x0000000003027212 */ /* 0x000fc800078e3cff */
[----:B------:R-:W-:Y:S01]  /*0260*/  ISETP.GE.AND P2, PT, R2, RZ, PT ;  /* 0x000000ff0200720c */ /* 0x000fe20003f46270 */
[----:B------:R-:W-:-:S06]  /*0270*/  VIADD R2, R12, 0xf ;  /* 0x0000000f0c027836 */ /* 0x000fcc0000000000 */
[----:B------:R-:W-:-:S04]  /*0280*/  @P0 VIADD R5, R5, 0x1 ;  /* 0x0000000105050836 */ /* 0x000fc80000000000 */
[----:B------:R-:W-:Y:S01]  /*0290*/  IMAD.MOV.U32 R4, RZ, RZ, R5 ;  /* 0x000000ffff047224 */ /* 0x000fe200078e0005 */
[----:B------:R-:W-:-:S03]  /*02a0*/  SHF.R.S32.HI R5, RZ, 0x1f, R2 ;  /* 0x0000001fff057819 */ /* 0x000fc60000011402 */
[----:B------:R-:W-:Y:S01]  /*02b0*/  @!P2 IMAD.MOV R4, RZ, RZ, -R4 ;  /* 0x000000ffff04a224 */ /* 0x000fe200078e0a04 */
[----:B------:R-:W-:Y:S02]  /*02c0*/  @!P1 LOP3.LUT R4, RZ, R0, RZ, 0x33, !PT ;  /* 0x00000000ff049212 */ /* 0x000fe400078e33ff */
[----:B------:R-:W-:-:S03]  /*02d0*/  LEA.HI R5, R5, R2, RZ, 0x4 ;  /* 0x0000000205057211 */ /* 0x000fc600078f20ff */
[----:B------:R-:W-:Y:S02]  /*02e0*/  IMAD.SHL.U32 R2, R4, 0x8, RZ ;  /* 0x0000000804027824 */ /* 0x000fe400078e00ff */
[----:B------:R-:W-:-:S03]  /*02f0*/  IMAD.MOV R4, RZ, RZ, -R4 ;  /* 0x000000ffff047224 */ /* 0x000fc600078e0a04 */
[----:B------:R-:W-:Y:S01]  /*0300*/  LEA.HI.SX32 R5, R5, -R2, 0x1c ;  /* 0x8000000205057211 */ /* 0x000fe200078fe2ff */
[----:B------:R-:W-:Y:S02]  /*0310*/  IMAD R15, R0, R4, R3 ;  /* 0x00000004000f7224 */ /* 0x000fe400078e0203 */
[----:B------:R-:W-:Y:S01]  /*0320*/  IMAD.MOV.U32 R4, RZ, RZ, RZ ;  /* 0x000000ffff047224 */ /* 0x000fe200078e00ff */
[----:B------:R-:W-:Y:S02]  /*0330*/  VIMNMX R6, PT, PT, R5, 0x8, PT ;  /* 0x0000000805067848 */ /* 0x000fe40003fe0100 */
[----:B------:R-:W-:Y:S02]  /*0340*/  IABS R11, R15 ;  /* 0x0000000f000b7213 */ /* 0x000fe40000000000 */
[----:B------:R-:W-:-:S04]  /*0350*/  IABS R9, R6 ;  /* 0x0000000600097213 */ /* 0x000fc80000000000 */
[----:B------:R-:W1:Y:S08]  /*0360*/  I2F.RP R7, R9 ;  /* 0x0000000900077306 */ /* 0x000e700000209400 */
[----:B-1----:R-:W1:Y:S02]  /*0370*/  MUFU.RCP R7, R7 ;  /* 0x0000000700077308 */ /* 0x002e640000001000 */
[----:B-1----:R-:W-:-:S06]  /*0380*/  VIADD R5, R7, 0xffffffe ;  /* 0x0ffffffe07057836 */ /* 0x002fcc0000000000 */
[----:B------:R-:W1:Y:S02]  /*0390*/  F2I.FTZ.U32.TRUNC.NTZ R5, R5 ;  /* 0x0000000500057305 */ /* 0x000e64000021f000 */
[----:B-1----:R-:W-:-:S04]  /*03a0*/  IMAD.MOV R8, RZ, RZ, -R5 ;  /* 0x000000ffff087224 */ /* 0x002fc800078e0a05 */
[----:B------:R-:W-:-:S04]  /*03b0*/  IMAD.MOV.U32 R0, RZ, RZ, R8 ;  /* 0x000000ffff007224 */ /* 0x000fc800078e0008 */
[----:B------:R-:W-:Y:S01]  /*03c0*/  IMAD R3, R0, R9, RZ ;  /* 0x0000000900037224 */ /* 0x000fe200078e02ff */
[----:B------:R-:W-:-:S03]  /*03d0*/  IABS R0, R6 ;  /* 0x0000000600007213 */ /* 0x000fc60000000000 */
[----:B------:R-:W-:-:S04]  /*03e0*/  IMAD.HI.U32 R4, R5, R3, R4 ;  /* 0x0000000305047227 */ /* 0x000fc800078e0004 */
[----:B------:R-:W-:Y:S02]  /*03f0*/  IMAD.MOV R0, RZ, RZ, -R0 ;  /* 0x000000ffff007224 */ /* 0x000fe400078e0a00 */
[----:B------:R-:W-:-:S04]  /*0400*/  IMAD.HI.U32 R4, R4, R11, RZ ;  /* 0x0000000b04047227 */ /* 0x000fc800078e00ff */
[----:B------:R-:W-:Y:S01]  /*0410*/  IMAD R0, R4, R0, R11 ;  /* 0x0000000004007224 */ /* 0x000fe200078e020b */
[----:B--2---:R-:W-:-:S04]  /*0420*/  LOP3.LUT R11, R14, 0x80, RZ, 0xc0, !PT ;  /* 0x000000800e0b7812 */ /* 0x004fc800078ec0ff */
[----:B------:R-:W-:-:S13]  /*0430*/  ISETP.GT.U32.AND P1, PT, R9, R0, PT ;  /* 0x000000000900720c */ /* 0x000fda0003f24070 */
[----:B------:R-:W-:Y:S02]  /*0440*/  @!P1 IMAD.IADD R0, R0, 0x1, -R9 ;  /* 0x0000000100009824 */ /* 0x000fe400078e0a09 */
[----:B------:R-:W-:Y:S01]  /*0450*/  @!P1 VIADD R4, R4, 0x1 ;  /* 0x0000000104049836 */ /* 0x000fe20000000000 */
[----:B------:R-:W-:Y:S02]  /*0460*/  ISETP.NE.AND P1, PT, R6, RZ, PT ;  /* 0x000000ff0600720c */ /* 0x000fe40003f25270 */
[----:B------:R-:W-:Y:S02]  /*0470*/  ISETP.GE.U32.AND P0, PT, R0, R9, PT ;  /* 0x000000090000720c */ /* 0x000fe40003f06070 */
[----:B------:R-:W-:-:S04]  /*0480*/  LOP3.LUT R0, R15, R6, RZ, 0x3c, !PT ;  /* 0x000000060f007212 */ /* 0x000fc800078e3cff */
[----:B------:R-:W-:Y:S02]  /*0490*/  ISETP.GE.AND P2, PT, R0, RZ, PT ;  /* 0x000000ff0000720c */ /* 0x000fe40003f46270 */
[----:B------:R-:W-:-:S05]  /*04a0*/  LOP3.LUT R0, R14, 0xf, RZ, 0xc0, !PT ;  /* 0x0000000f0e007812 */ /* 0x000fca00078ec0ff */
[----:B------:R-:W-:-:S06]  /*04b0*/  @P0 VIADD R4, R4, 0x1 ;  /* 0x0000000104040836 */ /* 0x000fcc0000000000 */
[----:B------:R-:W-:Y:S01]  /*04c0*/  @!P2 IMAD.MOV R4, RZ, RZ, -R4 ;  /* 0x000000ffff04a224 */ /* 0x000fe200078e0a04 */
[----:B------:R-:W-:-:S05]  /*04d0*/  @!P1 LOP3.LUT R4, RZ, R6, RZ, 0x33, !PT ;  /* 0x00000006ff049212 */ /* 0x000fca00078e33ff */
[----:B------:R-:W-:Y:S02]  /*04e0*/  IMAD.MOV R3, RZ, RZ, -R4 ;  /* 0x000000ffff037224 */ /* 0x000fe400078e0a04 */
[----:B------:R-:W-:Y:S02]  /*04f0*/  IMAD.SHL.U32 R20, R4, 0x200, RZ ;  /* 0x0000020004147824 */ /* 0x000fe400078e00ff */
[----:B------:R-:W-:-:S04]  /*0500*/  IMAD R3, R6, R3, R15 ;  /* 0x0000000306037224 */ /* 0x000fc800078e020f */
[----:B------:R-:W-:Y:S01]  /*0510*/  IMAD.IADD R3, R2, 0x1, R3 ;  /* 0x0000000102037824 */ /* 0x000fe200078e0203 */
[----:B------:R-:W-:-:S03]  /*0520*/  SHF.R.U32.HI R2, RZ, 0x4, R14 ;  /* 0x00000004ff027819 */ /* 0x000fc6000001160e */
[----:B------:R-:W-:Y:S01]  /*0530*/  IMAD R0, R3, 0x10, R0 ;  /* 0x0000001003007824 */ /* 0x000fe200078e0200 */
[----:B------:R-:W-:-:S04]  /*0540*/  SGXT.U32 R2, R2, 0x4 ;  /* 0x000000040202781a */ /* 0x000fc80000000000 */
[----:B------:R1:W-:Y:S04]  /*0550*/  STL [R1+0xa50], R0 ;  /* 0x000a500001007387 */ /* 0x0003e80000100800 */
[----:B------:R2:W-:Y:S01]  /*0560*/  STL [R1+0xa40], R20 ;  /* 0x000a401401007387 */ /* 0x0005e20000100800 */
[----:B-1----:R-:W-:Y:S01]  /*0570*/  LOP3.LUT R0, R2, 0x60, RZ, 0xfc, !PT ;  /* 0x0000006002007812 */ /* 0x002fe200078efcff */
[----:B0-----:R-:W-:Y:S06]  /*0580*/  BRA.U UP0, `(.L_x_0) ;  /* 0x0000000100387547 */ /* 0x001fec000b800000 */
[C---:B------:R-:W-:Y:S01]  /*0590*/  IMAD.SHL.U32 R0, R14.reuse, 0x20, RZ ;  /* 0x000000200e007824 */ /* 0x040fe200078e00ff */
[----:B------:R-:W-:Y:S01]  /*05a0*/  CS2R R16, SRZ ;  /* 0x0000000000107805 */ /* 0x000fe2000001ff00 */
[----:B------:R-:W-:Y:S01]  /*05b0*/  IMAD.SHL.U32 R2, R14, 0x10, RZ ;  /* 0x000000100e027824 */ /* 0x000fe200078e00ff */
[----:B------:R-:W-:Y:S02]  /*05c0*/  CS2R R18, SRZ ;  /* 0x0000000000127805 */ /* 0x000fe4000001ff00 */
[----:B------:R-:W-:Y:S02]  /*05d0*/  CS2R R12, SRZ ;  /* 0x00000000000c7805 */ /* 0x000fe4000001ff00 */
[----:B------:R-:W-:Y:S02]  /*05e0*/  LOP3.LUT R0, R0, 0x60, RZ, 0xc0, !PT ;  /* 0x0000006000007812 */ /* 0x000fe400078ec0ff */
[----:B------:R-:W-:Y:S01]  /*05f0*/  CS2R R14, SRZ ;  /* 0x00000000000e7805 */ /* 0x000fe2000001ff00 */
[----:B------:R0:W-:Y:S01]  /*0600*/  STL [R1+0xa48], R2 ;  /* 0x000a480201007387 */ /* 0x0001e20000100800 */
[----:B------:R-:W-:-:S02]  /*0610*/  CS2R R8, SRZ ;  /* 0x0000000000087805 */ /* 0x000fc4000001ff00 */
[----:B------:R-:W-:Y:S02]  /*0620*/  CS2R R10, SRZ ;  /* 0x00000000000a7805 */ /* 0x000fe4000001ff00 */
[----:B------:R-:W-:Y:S01]  /*0630*/  CS2R R4, SRZ ;  /* 0x0000000000047805 */ /* 0x000fe2000001ff00 */
[----:B------:R0:W-:Y:S01]  /*0640*/  STL [R1+0xa4c], R0 ;  /* 0x000a4c0001007387 */ /* 0x0001e20000100800 */
[----:B------:R-:W-:Y:S01]  /*0650*/  CS2R R6, SRZ ;  /* 0x0000000000067805 */ /* 0x000fe2000001ff00 */
[----:B------:R-:W-:Y:S06]  /*0660*/  BRA `(.L_x_1) ;  /* 0x000002dc00a47947 */ /* 0x000fec0003800000 */
.L_x_0:
[----:B------:R-:W-:Y:S01]  /*0670*/  IABS R2, R13 ;  /* 0x0000000d00027213 */ /* 0x000fe20000000000 */
[----:B------:R-:W-:Y:S01]  /*0680*/  IMAD.MOV.U32 R14, RZ, RZ, RZ ;  /* 0x000000ffff0e7224 */ /* 0x000fe200078e00ff */
[----:B------:R-:W-:Y:S01]  /*0690*/  LEA.HI R11, R11, R20, RZ, 0x19 ;  /* 0x000000140b0b7211 */ /* 0x000fe200078fc8ff */
[----:B------:R0:W-:Y:S01]  /*06a0*/  STL [R1+0xbf4], R13 ;  /* 0x000bf40d01007387 */ /* 0x0001e20000100800 */
[----:B------:R-:W1:Y:S01]  /*06b0*/  I2F.RP R3, R2 ;  /* 0x0000000200037306 */ /* 0x000e620000209400 */
[----:B------:R-:W3:Y:S02]  /*06c0*/  LDCU UR4, c[0x0][0x3ac] ;  /* 0x00007580ff0477ac */ /* 0x000ee40008000800 */
[C---:B------:R-:W-:Y:S02]  /*06d0*/  VIADD R6, R11.reuse, 0x1fc ;  /* 0x000001fc0b067836 */ /* 0x040fe40000000000 */
[C---:B------:R-:W-:Y:S01]  /*06e0*/  VIADD R4, R11.reuse, 0x1fe ;  /* 0x000001fe0b047836 */ /* 0x040fe20000000000 */
[----:B------:R-:W4:Y:S01]  /*06f0*/  LDCU.64 UR6, c[0x0][0x388] ;  /* 0x00007100ff0677ac */ /* 0x000f220008000a00 */
[C---:B------:R-:W-:Y:S01]  /*0700*/  VIADD R0, R11.reuse, 0x1fa ;  /* 0x000001fa0b007836 */ /* 0x040fe20000000000 */
[----:B------:R-:W-:Y:S01]  /*0710*/  ISETP.GE.AND P2, PT, R6, RZ, PT ;  /* 0x000000ff0600720c */ /* 0x000fe20003f46270 */
[----:B------:R-:W-:Y:S01]  /*0720*/  VIADD R16, R11, 0x1f8 ;  /* 0x000001f80b107836 */ /* 0x000fe20000000000 */
[----:B------:R-:W-:Y:S01]  /*0730*/  IABS R7, R4 ;  /* 0x0000000400077213 */ /* 0x000fe20000000000 */
[----:B------:R-:W5:Y:S01]  /*0740*/  LDCU UR9, c[0x0][0x3a8] ;  /* 0x00007500ff0977ac */ /* 0x000f620008000800 */
[----:B------:R-:W-:-:S02]  /*0750*/  ISETP.GE.AND P0, PT, R4, RZ, PT ;  /* 0x000000ff0400720c */ /* 0x000fc40003f06270 */
[----:B------:R-:W-:Y:S01]  /*0760*/  IABS R9, R16 ;  /* 0x0000001000097213 */ /* 0x000fe20000000000 */
[----:B-1----:R-:W1:Y:S01]  /*0770*/  MUFU.RCP R3, R3 ;  /* 0x0000000300037308 */ /* 0x002e620000001000 */
[----:B------:R-:W-:Y:S01]  /*0780*/  ISETP.GE.AND P1, PT, R0, RZ, PT ;  /* 0x000000ff0000720c */ /* 0x000fe20003f26270 */
[----:B------:R-:W2:Y:S01]  /*0790*/  LDCU UR8, c[0x0][0x3b0] ;  /* 0x00007600ff0877ac */ /* 0x000ea20008000800 */
[----:B------:R-:W0:Y:S01]  /*07a0*/  LDCU UR14, c[0x0][0x3a0] ;  /* 0x00007400ff0e77ac */ /* 0x000e220008000800 */
[----:B------:R-:W0:Y:S01]  /*07b0*/  LDCU UR15, c[0x0][0x3a8] ;  /* 0x00007500ff0f77ac */ /* 0x000e220008000800 */
[----:B------:R-:W0:Y:S01]  /*07c0*/  LDCU UR17, c[0x0][0x3ac] ;  /* 0x00007580ff1177ac */ /* 0x000e220008000800 */
[----:B-1----:R-:W-:Y:S01]  /*07d0*/  VIADD R15, R3, 0xffffffe ;  /* 0x0ffffffe030f7836 */ /* 0x002fe20000000000 */
[----:B------:R-:W-:Y:S01]  /*07e0*/  IABS R3, R6 ;  /* 0x0000000600037213 */ /* 0x000fe20000000000 */
[----:B------:R-:W-:-:S04]  /*07f0*/  VIADD R6, R11, 0x1f4 ;  /* 0x000001f40b067836 */ /* 0x000fc80000000000 */
[----:B------:R-:W1:Y:S01]  /*0800*/  F2I.FTZ.U32.TRUNC.NTZ R15, R15 ;  /* 0x0000000f000f7305 */ /* 0x000e62000021f000 */
[----:B------:R-:W-:Y:S01]  /*0810*/  IABS R19, R6 ;  /* 0x0000000600137213 */ /* 0x000fe20000000000 */
[----:B-1----:R-:W-:-:S04]  /*0820*/  IMAD.MOV R5, RZ, RZ, -R15 ;  /* 0x000000ffff057224 */ /* 0x002fc800078e0a0f */
[----:B------:R-:W-:-:S04]  /*0830*/  IMAD R5, R5, R2, RZ ;  /* 0x0000000205057224 */ /* 0x000fc800078e02ff */
[----:B------:R-:W-:Y:S01]  /*0840*/  IMAD.HI.U32 R14, R15, R5, R14 ;  /* 0x000000050f0e7227 */ /* 0x000fe200078e000e */
[----:B------:R-:W-:-:S05]  /*0850*/  IABS R5, R0 ;  /* 0x0000000000057213 */ /* 0x000fca0000000000 */
[----:B------:R-:W-:-:S04]  /*0860*/  IMAD.HI.U32 R8, R14, R3, RZ ;  /* 0x000000030e087227 */ /* 0x000fc800078e00ff */
[----:B------:R-:W-:Y:S02]  /*0870*/  IMAD.MOV R8, RZ, RZ, -R8 ;  /* 0x000000ffff087224 */ /* 0x000fe400078e0a08 */
[----:B------:R-:W-:-:S04]  /*0880*/  IMAD.HI.U32 R4, R14, R7, RZ ;  /* 0x000000070e047227 */ /* 0x000fc800078e00ff */
[----:B------:R-:W-:Y:S02]  /*0890*/  IMAD R3, R2, R8, R3 ;  /* 0x0000000802037224 */ /* 0x000fe400078e0203 */
[----:B------:R-:W-:-:S03]  /*08a0*/  IMAD.HI.U32 R10, R14, R5, RZ ;  /* 0x000000050e0a7227 */ /* 0x000fc600078e00ff */
[C---:B------:R-:W-:Y:S01]  /*08b0*/  ISETP.GT.U32.AND P5, PT, R2.reuse, R3, PT ;  /* 0x000000030200720c */ /* 0x040fe20003fa4070 */
[----:B------:R-:W-:Y:S02]  /*08c0*/  IMAD.MOV R4, RZ, RZ, -R4 ;  /* 0x000000ffff047224 */ /* 0x000fe400078e0a04 */
[----:B------:R-:W-:Y:S02]  /*08d0*/  IMAD.MOV R10, RZ, RZ, -R10 ;  /* 0x000000ffff0a7224 */ /* 0x000fe400078e0a0a */
[C---:B------:R-:W-:Y:S02]  /*08e0*/  IMAD R7, R2.reuse, R4, R7 ;  /* 0x0000000402077224 */ /* 0x040fe400078e0207 */
[C---:B------:R-:W-:Y:S02]  /*08f0*/  IMAD R5, R2.reuse, R10, R5 ;  /* 0x0000000a02057224 */ /* 0x040fe400078e0205 */
[----:B------:R-:W-:Y:S01]  /*0900*/  VIADD R4, R11, 0x1f6 ;  /* 0x000001f60b047836 */ /* 0x000fe20000000000 */
[----:B------:R-:W-:Y:S01]  /*0910*/  ISETP.GT.U32.AND P4, PT, R2, R7, PT ;  /* 0x000000070200720c */ /* 0x000fe20003f84070 */
[----:B------:R-:W-:Y:S01]  /*0920*/  IMAD.HI.U32 R0, R14, R9, RZ ;  /* 0x000000090e007227 */ /* 0x000fe200078e00ff */
[----:B------:R-:W-:-:S02]  /*0930*/  ISETP.GT.U32.AND P3, PT, R2, R5, PT ;  /* 0x000000050200720c */ /* 0x000fc40003f64070 */
[----:B------:R-:W-:Y:S01]  /*0940*/  IABS R15, R4 ;  /* 0x00000004000f7213 */ /* 0x000fe20000000000 */
[----:B------:R-:W-:Y:S02]  /*0950*/  @!P5 IMAD.IADD R3, R3, 0x1, -R2 ;  /* 0x000000010303d824 */ /* 0x000fe400078e0a02 */
[----:B------:R-:W-:Y:S02]  /*0960*/  IMAD.MOV R0, RZ, RZ, -R0 ;  /* 0x000000ffff007224 */ /* 0x000fe400078e0a00 */
[----:B------:R-:W-:Y:S01]  /*0970*/  VIADD R8, R11, 0x1f2 ;  /* 0x000001f20b087836 */ /* 0x000fe20000000000 */
[C---:B------:R-:W-:Y:S01]  /*0980*/  ISETP.GT.U32.AND P6, PT, R2.reuse, R3, PT ;  /* 0x000000030200720c */ /* 0x040fe20003fc4070 */
[----:B------:R-:W-:Y:S02]  /*0990*/  IMAD R10, R2, R0, R9 ;  /* 0x00000000020a7224 */ /* 0x000fe400078e0209 */
[----:B------:R-:W-:Y:S01]  /*09a0*/  IMAD.HI.U32 R9, R14, R15, RZ ;  /* 0x0000000f0e097227 */ /* 0x000fe200078e00ff */
[----:B--2---:R-:W-:-:S03]  /*09b0*/  IABS R20, R8 ;  /* 0x0000000800147213 */ /* 0x004fc60000000000 */
[----:B------:R-:W-:Y:S02]  /*09c0*/  VIADD R0, R11, 0x1f0 ;  /* 0x000001f00b007836 */ /* 0x000fe40000000000 */
[--C-:B------:R-:W-:Y:S01]  /*09d0*/  @!P4 IMAD.IADD R7, R7, 0x1, -R2.reuse ;  /* 0x000000010707c824 */ /* 0x100fe200078e0a02 */
[----:B------:R-:W-:Y:S01]  /*09e0*/  ISETP.GT.U32.AND P4, PT, R2, R10, PT ;  /* 0x0000000a0200720c */ /* 0x000fe20003f84070 */
[----:B------:R-:W-:Y:S02]  /*09f0*/  IMAD.MOV R18, RZ, RZ, -R9 ;  /* 0x000000ffff127224 */ /* 0x000fe400078e0a09 */
[----:B------:R-:W-:Y:S01]  /*0a00*/  @!P3 IMAD.IADD R5, R5, 0x1, -R2 ;  /* 0x000000010505b824 */ /* 0x000fe200078e0a02 */
[----:B------:R-:W-:Y:S01]  /*0a10*/  ISETP.GE.AND P3, PT, R16, RZ, PT ;  /* 0x000000ff1000720c */ /* 0x000fe20003f66270 */
[C---:B------:R-:W-:Y:S01]  /*0a20*/  IMAD R18, R2.reuse, R18, R15 ;  /* 0x0000001202127224 */ /* 0x040fe200078e020f */
[C---:B------:R-:W-:Y:S01]  /*0a30*/  ISETP.GT.U32.AND P5, PT, R2.reuse, R7, PT ;  /* 0x000000070200720c */ /* 0x040fe20003fa4070 */
[----:B------:R-:W-:Y:S01]  /*0a40*/  IMAD.MOV.U32 R9, RZ, RZ, R20 ;  /* 0x000000ffff097224 */ /* 0x000fe200078e0014 */
[----:B------:R-:W-:Y:S01]  /*0a50*/  IABS R16, R0 ;  /* 0x0000000000107213 */ /* 0x000fe20000000000 */
[----:B------:R-:W-:Y:S01]  /*0a60*/  @!P6 IMAD.IADD R3, R3, 0x1, -R2 ;  /* 0x000000010303e824 */ /* 0x000fe200078e0a02 */
[----:B------:R-:W-:Y:S01]  /*0a70*/  ISETP.GT.U32.AND P6, PT, R2, R18, PT ;  /* 0x000000120200720c */ /* 0x000fe20003fc4070 */
[----:B------:R-:W-:-:S04]  /*0a80*/  IMAD.HI.U32 R17, R14, R19, RZ ;  /* 0x000000130e117227 */ /* 0x000fc800078e00ff */
[----:B------:R-:W-:Y:S02]  /*0a90*/  IMAD.MOV.U32 R15, RZ, RZ, R16 ;  /* 0x000000ffff0f7224 */ /* 0x000fe400078e0010 */
[----:B------:R-:W-:-:S04]  /*0aa0*/  IMAD.HI.U32 R16, R14, R9, RZ ;  /* 0x000000090e107227 */ /* 0x000fc800078e00ff */
[----:B------:R-:W-:Y:S01]  /*0ab0*/  @!P4 IMAD.IADD R10, R10, 0x1, -R2 ;  /* 0x000000010a0ac824 */ /* 0x000fe200078e0a02 */
[C---:B------:R-:W-:Y:S01]  /*0ac0*/  ISETP.GT.U32.AND P4, PT, R2.reuse, R5, PT ;  /* 0x000000050200720c */ /* 0x040fe20003f84070 */
[----:B------:R-:W-:Y:S02]  /*0ad0*/  IMAD.MOV R16, RZ, RZ, -R16 ;  /* 0x000000ffff107224 */ /* 0x000fe400078e0a10 */
[----:B------:R-:W-:Y:S01]  /*0ae0*/  @!P5 IMAD.IADD R7, R7, 0x1, -R2 ;  /* 0x000000010707d824 */ /* 0x000fe200078e0a02 */
[C---:B------:R-:W-:Y:S01]  /*0af0*/  ISETP.GT.U32.AND P5, PT, R2.reuse, R10, PT ;  /* 0x0000000a0200720c */ /* 0x040fe20003fa4070 */
[----:B------:R-:W-:Y:S02]  /*0b00*/  IMAD R16, R2, R16, R9 ;  /* 0x0000001002107224 */ /* 0x000fe400078e0209 */
[----:B------:R-:W-:Y:S02]  /*0b10*/  IMAD.MOV.U32 R21, RZ, RZ, R7 ;  /* 0x000000ffff157224 */ /* 0x000fe400078e0007 */
[----:B0-----:R-:W-:-:S02]  /*0b20*/  IMAD.MOV.U32 R13, RZ, RZ, R3 ;  /* 0x000000ffff0d7224 */ /* 0x001fc400078e0003 */
[--C-:B------:R-:W-:Y:S01]  /*0b30*/  @!P6 IMAD.IADD R18, R18, 0x1, -R2.reuse ;  /* 0x000000011212e824 */ /* 0x100fe200078e0a02 */
[----:B------:R-:W-:Y:S01]  /*0b40*/  ISETP.GT.U32.AND P6, PT, R2, R16, PT ;  /* 0x000000100200720c */ /* 0x000fe20003fc4070 */
[----:B------:R-:W-:Y:S02]  /*0b50*/  IMAD.MOV R17, RZ, RZ, -R17 ;  /* 0x000000ffff117224 */ /* 0x000fe400078e0a11 */
[----:B------:R-:W-:Y:S01]  /*0b60*/  @!P0 IMAD.MOV R21, RZ, RZ, -R21 ;  /* 0x000000ffff158224 */ /* 0x000fe200078e0a15 */
[----:B------:R-:W-:Y:S01]  /*0b70*/  ISETP.GE.AND P0, PT, R4, RZ, PT ;  /* 0x000000ff0400720c */ /* 0x000fe20003f06270 */
[----:B------:R-:W-:Y:S02]  /*0b80*/  @!P2 IMAD.MOV R13, RZ, RZ, -R13 ;  /* 0x000000ffff0da224 */ /* 0x000fe400078e0a0d */
[----:B------:R-:W-:Y:S01]  /*0b90*/  IMAD R19, R2, R17, R19 ;  /* 0x0000001102137224 */ /* 0x000fe200078e0213 */
[----:B------:R-:W-:Y:S01]  /*0ba0*/  STL [R1+0x8], R21 ;  /* 0x0000081501007387 */ /* 0x000fe20000100800 */
[--C-:B------:R-:W-:Y:S01]  /*0bb0*/  @!P4 IMAD.IADD R5, R5, 0x1, -R2.reuse ;  /* 0x000000010505c824 */ /* 0x100fe200078e0a02 */
[----:B------:R-:W-:Y:S01]  /*0bc0*/  ISETP.GE.AND P4, PT, R6, RZ, PT ;  /* 0x000000ff0600720c */ /* 0x000fe20003f86270 */
[----:B------:R-:W-:Y:S01]  /*0bd0*/  VIADD R17, R11, 0x1ee ;  /* 0x000001ee0b117836 */ /* 0x000fe20000000000 */
[----:B------:R0:W-:Y:S01]  /*0be0*/  STL [R1], R13 ;  /* 0x0000000d01007387 */ /* 0x0001e20000100800 */
[----:B------:R-:W-:Y:S01]  /*0bf0*/  ISETP.GT.U32.AND P2, PT, R2, R19, PT ;  /* 0x000000130200720c */ /* 0x000fe20003f44070 */
[----:B------:R-:W-:-:S02]  /*0c00*/  @!P6 IMAD.IADD R16, R16, 0x1, -R2 ;  /* 0x000000011010e824 */ /* 0x000fc400078e0a02 */
[----:B------:R-:W-:Y:S01]  /*0c10*/  IABS R4, R17 ;  /* 0x0000001100047213 */ /* 0x000fe20000000000 */
[----:B------:R-:W-:Y:S02]  /*0c20*/  IMAD.HI.U32 R7, R14, R15, RZ ;  /* 0x0000000f0e077227 */ /* 0x000fe400078e00ff */
[----:B------:R-:W-:Y:S02]  /*0c30*/  ISETP.GT.U32.AND P6, PT, R2, R16, PT ;  /* 0x000000100200720c */ /* 0x000fe40003fc4070 */
[----:B------:R-:W-:Y:S02]  /*0c40*/  IMAD.MOV R7, RZ, RZ, -R7 ;  /* 0x000000ffff077224 */ /* 0x000fe400078e0a07 */
[----:B0-----:R-:W-:Y:S02]  /*0c50*/  IMAD.MOV.U32 R13, RZ, RZ, R5 ;  /* 0x000000ffff0d7224 */ /* 0x001fe400078e0005 */
[----:B------:R-:W-:-:S04]  /*0c60*/  IMAD.HI.U32 R5, R14, R4, RZ ;  /* 0x000000040e057227 */ /* 0x000fc800078e00ff */
[----:B------:R-:W-:Y:S01]  /*0c70*/  @!P1 IMAD.MOV R13, RZ, RZ, -R13 ;  /* 0x000000ffff0d9224 */ /* 0x000fe200078e0a0d */
[C---:B------:R-:W-:Y:S01]  /*0c80*/  ISETP.GT.U32.AND P1, PT, R2.reuse, R18, PT ;  /* 0x000000120200720c */ /* 0x040fe20003f24070 */
[C---:B------:R-:W-:Y:S02]  /*0c90*/  IMAD R3, R2.reuse, R7, R15 ;  /* 0x0000000702037224 */ /* 0x040fe400078e020f */
[----:B------:R-:W-:Y:S01]  /*0ca0*/  @!P2 IMAD.IADD R19, R19, 0x1, -R2 ;  /* 0x000000011313a824 */ /* 0x000fe200078e0a02 */
[----:B------:R0:W-:Y:S01]  /*0cb0*/  STL [R1+0x20], R13 ;  /* 0x0000200d01007387 */ /* 0x0001e20000100800 */
[----:B------:R-:W-:Y:S02]  /*0cc0*/  IMAD.MOV R5, RZ, RZ, -R5 ;  /* 0x000000ffff057224 */ /* 0x000fe400078e0a05 */
[----:B------:R-:W-:Y:S01]  /*0cd0*/  VIADD R6, R11, 0x1ec ;  /* 0x000001ec0b067836 */ /* 0x000fe20000000000 */
[C---:B------:R-:W-:Y:S01]  /*0ce0*/  ISETP.GT.U32.AND P2, PT, R2.reuse, R19, PT ;  /* 0x000000130200720c */ /* 0x040fe20003f44070 */
[----:B------:R-:W-:-:S02]  /*0cf0*/  IMAD R4, R2, R5, R4 ;  /* 0x0000000502047224 */ /* 0x000fc400078e0204 */
[--C-:B------:R-:W-:Y:S01]  /*0d00*/  @!P6 IMAD.IADD R16, R16, 0x1, -R2.reuse ;  /* 0x000000011010e824 */ /* 0x100fe200078e0a02 */
[----:B------:R-:W-:Y:S01]  /*0d10*/  IABS R20, R6 ;  /* 0x0000000600147213 */ /* 0x000fe20000000000 */
[--C-:B------:R-:W-:Y:S01]  /*0d20*/  @!P1 IMAD.IADD R18, R18, 0x1, -R2.reuse ;  /* 0x0000000112129824 */ /* 0x100fe200078e0a02 */
[C---:B------:R-:W-:Y:S01]  /*0d30*/  ISETP.GT.U32.AND P1, PT, R2.reuse, R3, PT ;  /* 0x000000030200720c */ /* 0x040fe20003f24070 */
[C---:B------:R-:W-:Y:S01]  /*0d40*/  VIADD R7, R11.reuse, 0x1ea ;  /* 0x000001ea0b077836 */ /* 0x040fe20000000000 */
[----:B------:R-:W-:Y:S01]  /*0d50*/  ISETP.GT.U32.AND P6, PT, R2, R4, PT ;  /* 0x000000040200720c */ /* 0x000fe20003fc4070 */
[----:B------:R-:W-:Y:S02]  /*0d60*/  VIADD R9, R11, 0x1e8 ;  /* 0x000001e80b097836 */ /* 0x000fe40000000000 */
[--C-:B------:R-:W-:Y:S01]  /*0d70*/  @!P5 IMAD.IADD R10, R10, 0x1, -R2.reuse ;  /* 0x000000010a0ad824 */ /* 0x100fe200078e0a02 */
[----:B------:R-:W-:Y:S01]  /*0d80*/  IABS R15, R7 ;  /* 0x00000007000f7213 */ /* 0x000fe20000000000 */
[----:B------:R-:W-:Y:S01]  /*0d90*/  @!P2 IMAD.IADD R19, R19, 0x1, -R2 ;  /* 0x000000011313a824 */ /* 0x000fe200078e0a02 */
[----:B------:R-:W-:Y:S01]  /*0da0*/  ISETP.GE.AND P5, PT, R8, RZ, PT ;  /* 0x000000ff0800720c */ /* 0x000fe20003fa6270 */
[----:B------:R-:W-:Y:S01]  /*0db0*/  IMAD.HI.U32 R21, R14, R20, RZ ;  /* 0x000000140e157227 */ /* 0x000fe200078e00ff */
[----:B------:R-:W-:-:S02]  /*0dc0*/  IABS R8, R9 ;  /* 0x0000000900087213 */ /* 0x000fc40000000000 */
[----:B------:R-:W-:Y:S01]  /*0dd0*/  ISETP.GE.AND P2, PT, R0, RZ, PT ;  /* 0x000000ff0000720c */ /* 0x000fe20003f46270 */
[----:B------:R-:W-:Y:S01]  /*0de0*/  @!P1 IMAD.IADD R3, R3, 0x1, -R2 ;  /* 0x0000000103039824 */ /* 0x000fe200078e0a02 */
[----:B------:R-:W-:Y:S01]  /*0df0*/  ISETP.GE.AND P1, PT, R17, RZ, PT ;  /* 0x000000ff1100720c */ /* 0x000fe20003f26270 */
[----:B------:R-:W-:-:S04]  /*0e00*/  IMAD.HI.U32 R0, R14, R15, RZ ;  /* 0x0000000f0e007227 */ /* 0x000fc800078e00ff */
[----:B------:R-:W-:Y:S02]  /*0e10*/  IMAD.MOV R21, RZ, RZ, -R21 ;  /* 0x000000ffff157224 */ /* 0x000fe400078e0a15 */
[----:B------:R-:W-:Y:S01]  /*0e20*/  @!P6 IMAD.IADD R4, R4, 0x1, -R2 ;  /* 0x000000010404e824 */ /* 0x000fe200078e0a02 */
[----:B------:R-:W-:Y:S01]  /*0e30*/  ISETP.GT.U32.AND P6, PT, R2, R3, PT ;  /* 0x000000030200720c */ /* 0x000fe20003fc4070 */
[----:B------:R-:W-:-:S04]  /*0e40*/  IMAD.HI.U32 R5, R14, R8, RZ ;  /* 0x000000080e057227 */ /* 0x000fc800078e00ff */
[----:B------:R-:W-:Y:S02]  /*0e50*/  IMAD.MOV R0, RZ, RZ, -R0 ;  /* 0x000000ffff007224 */ /* 0x000fe400078e0a00 */
[C---:B------:R-:W-:Y:S02]  /*0e60*/  IMAD R17, R2.reuse, R21, R20 ;  /* 0x0000001502117224 */ /* 0x040fe400078e0214 */
[----:B------:R-:W-:Y:S02]  /*0e70*/  IMAD.MOV.U32 R22, RZ, RZ, R10 ;  /* 0x000000ffff167224 */ /* 0x000fe400078e000a */
[----:B0-----:R-:W-:Y:S02]  /*0e80*/  IMAD.MOV.U32 R13, RZ, RZ, R18 ;  /* 0x000000ffff0d7224 */ /* 0x001fe400078e0012 */
[----:B------:R-:W-:Y:S02]  /*0e90*/  IMAD.MOV R5, RZ, RZ, -R5 ;  /* 0x000000ffff057224 */ /* 0x000fe400078e0a05 */
[----:B------:R-:W-:-:S02]  /*0ea0*/  IMAD R15, R2, R0, R15 ;  /* 0x00000000020f7224 */ /* 0x000fc400078e020f */
[----:B------:R-:W-:Y:S02]  /*0eb0*/  VIADD R0, R11, 0x1e6 ;  /* 0x000001e60b007836 */ /* 0x000fe40000000000 */
[----:B------:R-:W-:Y:S01]  /*0ec0*/  @!P3 IMAD.MOV R22, RZ, RZ, -R22 ;  /* 0x000000ffff16b224 */ /* 0x000fe200078e0a16 */
[C---:B------:R-:W-:Y:S01]  /*0ed0*/  ISETP.GT.U32.AND P3, PT, R2.reuse, R17, PT ;  /* 0x000000110200720c */ /* 0x040fe20003f64070 */
[----:B------:R-:W-:Y:S01]  /*0ee0*/  @!P0 IMAD.MOV R13, RZ, RZ, -R13 ;  /* 0x000000ffff0d8224 */ /* 0x000fe200078e0a0d */
[C---:B------:R-:W-:Y:S01]  /*0ef0*/  ISETP.GT.U32.AND P0, PT, R2.reuse, R4, PT ;  /* 0x000000040200720c */ /* 0x040fe20003f04070 */
[C---:B------:R-:W-:Y:S01]  /*0f00*/  IMAD R8, R2.reuse, R5, R8 ;  /* 0x0000000502087224 */ /* 0x040fe200078e0208 */
[----:B------:R-:W-:Y:S01]  /*0f10*/  IABS R10, R0 ;  /* 0x00000000000a7213 */ /* 0x000fe20000000000 */
[----:B------:R-:W-:Y:S01]  /*0f20*/  @!P4 IMAD.MOV R19, RZ, RZ, -R19 ;  /* 0x000000ffff13c224 */ /* 0x000fe200078e0a13 */
[C---:B------:R-:W-:Y:S01]  /*0f30*/  ISETP.GT.U32.AND P4, PT, R2.reuse, R15, PT ;  /* 0x0000000f0200720c */ /* 0x040fe20003f84070 */
[----:B------:R-:W-:Y:S01]  /*0f40*/  STL [R1+0x24], R22 ;  /* 0x0000241601007387 */ /* 0x000fe20000100800 */
[--C-:B------:R-:W-:Y:S01]  /*0f50*/  @!P6 IMAD.IADD R3, R3, 0x1, -R2.reuse ;  /* 0x000000010303e824 */ /* 0x100fe200078e0a02 */
[----:B------:R-:W-:Y:S01]  /*0f60*/  ISETP.GT.U32.AND P6, PT, R2, R8, PT ;  /* 0x000000080200720c */ /* 0x000fe20003fc4070 */
[----:B------:R-:W-:Y:S01]  /*0f70*/  VIADD R5, R11, 0x1e4 ;  /* 0x000001e40b057836 */ /* 0x000fe20000000000 */
[----:B------:R0:W-:Y:S02]  /*0f80*/  STL [R1+0x8c], R13 ;  /* 0x00008c0d01007387 */ /* 0x0001e40000100800 */
[--C-:B------:R-:W-:Y:S01]  /*0f90*/  @!P3 IMAD.IADD R17, R17, 0x1, -R2.reuse ;  /* 0x000000011111b824 */ /* 0x100fe200078e0a02 */
[----:B------:R-:W-:Y:S01]  /*0fa0*/  ISETP.GE.AND P3, PT, R9, RZ, PT ;  /* 0x000000ff0900720c */ /* 0x000fe20003f66270 */
[----:B------:R-:W-:Y:S01]  /*0fb0*/  @!P0 IMAD.IADD R4, R4, 0x1, -R2 ;  /* 0x0000000104048824 */ /* 0x000fe200078e0a02 */
[----:B------:R-:W-:Y:S01]  /*0fc0*/  STL [R1+0x90], R19 ;  /* 0x0000901301007387 */ /* 0x000fe20000100800 */
[----:B------:R-:W-:-:S02]  /*0fd0*/  IABS R18, R5 ;  /* 0x0000000500127213 */ /* 0x000fc40000000000 */
[----:B------:R-:W-:Y:S01]  /*0fe0*/  @!P4 IMAD.IADD R15, R15, 0x1, -R2 ;  /* 0x000000010f0fc824 */ /* 0x000fe200078e0a02 */
[----:B------:R-:W-:Y:S01]  /*0ff0*/  ISETP.GT.U32.AND P4, PT, R2, R17, PT ;  /* 0x000000110200720c */ /* 0x000fe20003f84070 */
[----:B0-----:R-:W-:Y:S01]  /*1000*/  IMAD.MOV.U32 R13, RZ, RZ, R16 ;  /* 0x000000ffff0d7224 */ /* 0x001fe200078e0010 */
[----:B------:R-:W-:Y:S01]  /*1010*/  ISETP.GE.AND P0, PT, R7, RZ, PT ;  /* 0x000000ff0700720c */ /* 0x000fe20003f06270 */
[----:B------:R-:W-:-:S04]  /*1020*/  IMAD.HI.U32 R16, R14, R10, RZ ;  /* 0x0000000a0e107227 */ /* 0x000fc800078e00ff */
[----:B------:R-:W-:Y:S02]  /*1030*/  IMAD.MOV R16, RZ, RZ, -R16 ;  /* 0x000000ffff107224 */ /* 0x000fe400078e0a10 */
[----:B------:R-:W-:Y:S01]  /*1040*/  @!P5 IMAD.MOV R13, RZ, RZ, -R13 ;  /* 0x000000ffff0dd224 */ /* 0x000fe200078e0a0d */
[----:B------:R-:W-:Y:S01]  /*1050*/  ISETP.GE.AND P5, PT, R6, RZ, PT ;  /* 0x000000ff0600720c */ /* 0x000fe20003fa6270 */
[----:B------:R-:W-:Y:S02]  /*1060*/  IMAD R9, R2, R16, R10 ;  /* 0x0000001002097224 */ /* 0x000fe400078e020a */
[----:B------:R-:W-:Y:S01]  /*1070*/  IMAD.MOV.U32 R10, RZ, RZ, R4 ;  /* 0x000000ffff0a7224 */ /* 0x000fe200078e0004 */
[----:B------:R0:W-:Y:S01]  /*1080*/  STL [R1+0x94], R13 ;  /* 0x0000940d01007387 */ /* 0x0001e20000100800 */
[----:B------:R-:W-:Y:S01]  /*1090*/  @!P6 IMAD.IADD R8, R8, 0x1, -R2 ;  /* 0x000000010808e824 */ /* 0x000fe200078e0a02 */
[C---:B------:R-:W-:Y:S01]  /*10a0*/  ISETP.GT.U32.AND P6, PT, R2.reuse, R15, PT ;  /* 0x0000000f0200720c */ /* 0x040fe20003fc4070 */
[----:B------:R-:W-:Y:S01]  /*10b0*/  @!P1 IMAD.MOV R10, RZ, RZ, -R10 ;  /* 0x000000ffff0a9224 */ /* 0x000fe200078e0a0a */
[----:B------:R-:W-:Y:S01]  /*10c0*/  ISETP.GT.U32.AND P1, PT, R2, R9, PT ;  /* 0x000000090200720c */ /* 0x000fe20003f24070 */
[----:B------:R-:W-:-:S02]  /*10d0*/  IMAD.MOV.U32 R6, RZ, RZ, R18 ;  /* 0x000000ffff067224 */ /* 0x000fc400078e0012 */
[----:B------:R-:W-:Y:S01]  /*10e0*/  @!P4 IMAD.IADD R17, R17, 0x1, -R2 ;  /* 0x000000011111c824 */ /* 0x000fe200078e0a02 */
[----:B------:R-:W-:Y:S01]  /*10f0*/  ISETP.GE.AND P4, PT, R0, RZ, PT ;  /* 0x000000ff0000720c */ /* 0x000fe20003f86270 */
[----:B------:R-:W-:-:S04]  /*1100*/  IMAD.HI.U32 R7, R14, R6, RZ ;  /* 0x000000060e077227 */ /* 0x000fc800078e00ff */
[----:B0-----:R-:W-:Y:S02]  /*1110*/  IMAD.MOV.U32 R13, RZ, RZ, R3 ;  /* 0x000000ffff0d7224 */ /* 0x001fe400078e0003 */
[----:B------:R-:W-:Y:S02]  /*1120*/  IMAD.MOV R7, RZ, RZ, -R7 ;  /* 0x000000ffff077224 */ /* 0x000fe400078e0a07 */
[----:B------:R-:W-:Y:S01]  /*1130*/  @!P2 IMAD.MOV R13, RZ, RZ, -R13 ;  /* 0x000000ffff0da224 */ /* 0x000fe200078e0a0d */
[C---:B------:R-:W-:Y:S01]  /*1140*/  ISETP.GT.U32.AND P2, PT, R2.reuse, R8, PT ;  /* 0x000000080200720c */ /* 0x040fe20003f44070 */
[----:B------:R-:W-:Y:S02]  /*1150*/  @!P1 IMAD.IADD R9, R9, 0x1, -R2 ;  /* 0x0000000109099824 */ /* 0x000fe400078e0a02 */
[----:B------:R-:W-:Y:S01]  /*1160*/  VIADD R3, R11, 0x1e2 ;  /* 0x000001e20b037836 */ /* 0x000fe20000000000 */
[----:B------:R0:W-:Y:S01]  /*1170*/  STL [R1+0x98], R13 ;  /* 0x0000980d01007387 */ /* 0x0001e20000100800 */
[----:B------:R-:W-:-:S02]  /*1180*/  IMAD R6, R2, R7, R6 ;  /* 0x0000000702067224 */ /* 0x000fc400078e0206 */
[----:B------:R-:W-:Y:S01]  /*1190*/  VIADD R7, R11, 0x1e0 ;  /* 0x000001e00b077836 */ /* 0x000fe20000000000 */
[----:B------:R-:W-:Y:S01]  /*11a0*/  IABS R4, R3 ;  /* 0x0000000300047213 */ /* 0x000fe20000000000 */
[--C-:B------:R-:W-:Y:S01]  /*11b0*/  @!P6 IMAD.IADD R15, R15, 0x1, -R2.reuse ;  /* 0x000000010f0fe824 */ /* 0x100fe200078e0a02 */
[----:B------:R-:W-:Y:S01]  /*11c0*/  ISETP.GE.AND P1, PT, R3, RZ, PT ;  /* 0x000000ff0300720c */ /* 0x000fe20003f26270 */
[----:B------:R1:W-:Y:S01]  /*11d0*/  STL [R1+0x9c], R10 ;  /* 0x00009c0a01007387 */ /* 0x0003e20000100800 */
[----:B------:R-:W-:Y:S01]  /*11e0*/  ISETP.GT.U32.AND P6, PT, R2, R6, PT ;  /* 0x000000060200720c */ /* 0x000fe20003fc4070 */
[----:B------:R-:W-:Y:S01]  /*11f0*/  @!P2 IMAD.IADD R8, R8, 0x1, -R2 ;  /* 0x000000010808a824 */ /* 0x000fe200078e0a02 */
[----:B------:R-:W-:Y:S01]  /*1200*/  ISETP.GE.AND P2, PT, R5, RZ, PT ;  /* 0x000000ff0500720c */ /* 0x000fe20003f46270 */
[----:B0-----:R-:W-:Y:S01]  /*1210*/  IMAD.MOV.U32 R13, RZ, RZ, R17 ;  /* 0x000000ffff0d7224 */ /* 0x001fe200078e0011 */
[----:B------:R-:W-:Y:S01]  /*1220*/  IABS R0, R7 ;  /* 0x0000000700007213 */ /* 0x000fe20000000000 */
[----:B------:R-:W-:-:S02]  /*1230*/  VIADD R5, R11, 0x1de ;  /* 0x000001de0b057836 */ /* 0x000fc40000000000 */
[----:B------:R-:W-:Y:S01]  /*1240*/  @!P5 IMAD.MOV R13, RZ, RZ, -R13 ;  /* 0x000000ffff0dd224 */ /* 0x000fe200078e0a0d */
[----:B------:R-:W-:Y:S01]  /*1250*/  ISETP.GT.U32.AND P5, PT, R2, R9, PT ;  /* 0x000000090200720c */ /* 0x000fe20003fa4070 */
[C---:B------:R-:W-:Y:S01]  /*1260*/  IMAD.HI.U32 R16, R14.reuse, R4, RZ ;  /* 0x000000040e107227 */ /* 0x040fe200078e00ff */
[----:B------:R-:W-:Y:S02]  /*1270*/  IABS R3, R5 ;  /* 0x0000000500037213 */ /* 0x000fe40000000000 */
[----:B------:R0:W-:Y:S01]  /*1280*/  STL [R1+0x370], R13 ;  /* 0x0003700d01007387 */ /* 0x0001e20000100800 */
[----:B------:R-:W-:Y:S02]  /*1290*/  @!P0 IMAD.MOV R15, RZ, RZ, -R15 ;  /* 0x000000ffff0f8224 */ /* 0x000fe400078e0a0f */
[----:B------:R-:W-:Y:S02]  /*12a0*/  IMAD.MOV R16, RZ, RZ, -R16 ;  /* 0x000000ffff107224 */ /* 0x000fe400078e0a10 */
[----:B-1----:R-:W-:Y:S01]  /*12b0*/  IMAD.HI.U32 R10, R14, R0, RZ ;  /* 0x000000000e0a7227 */ /* 0x002fe200078e00ff */
[----:B------:R-:W-:Y:S03]  /*12c0*/  STL [R1+0x394], R15 ;  /* 0x0003940f01007387 */ /* 0x000fe60000100800 */
[----:B------:R-:W-:-:S02]  /*12d0*/  @!P5 IMAD.IADD R9, R9, 0x1, -R2 ;  /* 0x000000010909d824 */ /* 0x000fc400078e0a02 */
[----:B0-----:R-:W-:Y:S02]  /*12e0*/  IMAD.MOV.U32 R13, RZ, RZ, R8 ;  /* 0x000000ffff0d7224 */ /* 0x001fe400078e0008 */
[----:B------:R-:W-:-:S04]  /*12f0*/  IMAD.HI.U32 R8, R14, R3, RZ ;  /* 0x000000030e087227 */ /* 0x000fc800078e00ff */
[----:B------:R-:W-:Y:S01]  /*1300*/  @!P3 IMAD.MOV R13, RZ, RZ, -R13 ;  /* 0x000000ffff0db224 */ /* 0x000fe200078e0a0d */
[----:B------:R-:W-:Y:S01]  /*1310*/  ISETP.GE.AND P3, PT, R7, RZ, PT ;  /* 0x000000ff0700720c */ /* 0x000fe20003f66270 */
[----:B------:R-:W-:Y:S02]  /*1320*/  IMAD.MOV R7, RZ, RZ, -R8 ;  /* 0x000000ffff077224 */ /* 0x000fe400078e0a08 */
[C---:B------:R-:W-:Y:S01]  /*1330*/  IMAD R4, R2.reuse, R16, R4 ;  /* 0x0000001002047224 */ /* 0x040fe200078e0204 */
[----:B------:R0:W-:Y:S01]  /*1340*/  STL [R1+0x3b8], R13 ;  /* 0x0003b80d01007387 */ /* 0x0001e20000100800 */
[C---:B------:R-:W-:Y:S02]  /*1350*/  IMAD R3, R2.reuse, R7, R3 ;  /* 0x0000000702037224 */ /* 0x040fe400078e0203 */
[----:B------:R-:W-:Y:S01]  /*1360*/  IMAD.MOV R10, RZ, RZ, -R10 ;  /* 0x000000ffff0a7224 */ /* 0x000fe200078e0a0a */
[----:B------:R-:W-:Y:S01]  /*1370*/  ISETP.GT.U32.AND P0, PT, R2, R4, PT ;  /* 0x000000040200720c */ /* 0x000fe20003f04070 */
[----:B------:R-:W-:-:S02]  /*1380*/  @!P6 IMAD.IADD R6, R6, 0x1, -R2 ;  /* 0x000000010606e824 */ /* 0x000fc400078e0a02 */
[C---:B------:R-:W-:Y:S02]  /*1390*/  IMAD R0, R2.reuse, R10, R0 ;  /* 0x0000000a02007224 */ /* 0x040fe400078e0200 */
[C---:B------:R-:W-:Y:S01]  /*13a0*/  VIADD R8, R11.reuse, 0x1da ;  /* 0x000001da0b087836 */ /* 0x040fe20000000000 */
[C---:B------:R-:W-:Y:S01]  /*13b0*/  ISETP.GT.U32.AND P6, PT, R2.reuse, R6, PT ;  /* 0x000000060200720c */ /* 0x040fe20003fc4070 */
[----:B0-----:R-:W-:Y:S01]  /*13c0*/  IMAD.MOV.U32 R13, RZ, RZ, R9 ;  /* 0x000000ffff0d7224 */ /* 0x001fe200078e0009 */
[C---:B------:R-:W-:Y:S01]  /*13d0*/  ISETP.GT.U32.AND P5, PT, R2.reuse, R0, PT ;  /* 0x000000000200720c */ /* 0x040fe20003fa4070 */
[C---:B------:R-:W-:Y:S01]  /*13e0*/  VIADD R7, R11.reuse, 0x1d8 ;  /* 0x000001d80b077836 */ /* 0x040fe20000000000 */
[----:B------:R-:W-:Y:S01]  /*13f0*/  IABS R21, R8 ;  /* 0x0000000800157213 */ /* 0x000fe20000000000 */
[----:B------:R-:W-:Y:S01]  /*1400*/  @!P4 IMAD.MOV R13, RZ, RZ, -R13 ;  /* 0x000000ffff0dc224 */ /* 0x000fe200078e0a0d */
[----:B------:R-:W-:Y:S01]  /*1410*/  ISETP.GT.U32.AND P4, PT, R2, R3, PT ;  /* 0x000000030200720c */ /* 0x000fe20003f84070 */
[--C-:B------:R-:W-:Y:S01]  /*1420*/  @!P0 IMAD.IADD R4, R4, 0x1, -R2.reuse ;  /* 0x0000000104048824 */ /* 0x100fe200078e0a02 */
[----:B------:R-:W-:Y:S01]  /*1430*/  IABS R20, R7 ;  /* 0x0000000700147213 */ /* 0x000fe20000000000 */
[C---:B------:R-:W-:Y:S01]  /*1440*/  VIADD R19, R11.reuse, 0x1d6 ;  /* 0x000001d60b137836 */ /* 0x040fe20000000000 */
[----:B------:R0:W-:Y:S01]  /*1450*/  STL [R1+0x3d8], R13 ;  /* 0x0003d80d01007387 */ /* 0x0001e20000100800 */
[----:B------:R-:W-:Y:S01]  /*1460*/  VIADD R17, R11, 0x1c8 ;  /* 0x000001c80b117836 */ /* 0x000fe20000000000 */
[----:B------:R-:W-:Y:S01]  /*1470*/  ISETP.GT.U32.AND P0, PT, R2, R4, PT ;  /* 0x000000040200720c */ /* 0x000fe20003f04070 */
[--C-:B------:R-:W-:Y:S01]  /*1480*/  @!P6 IMAD.IADD R6, R6, 0x1, -R2.reuse ;  /* 0x000000010606e824 */ /* 0x100fe200078e0a02 */
[----:B------:R-:W-:Y:S01]  /*1490*/  ISETP.GE.AND P6, PT, R5, RZ, PT ;  /* 0x000000ff0500720c */ /* 0x000fe20003fc6270 */
[----:B------:R-:W-:-:S02]  /*14a0*/  @!P5 IMAD.IADD R0, R0, 0x1, -R2 ;  /* 0x000000010000d824 */ /* 0x000fc400078e0a02 */
[----:B------:R-:W-:Y:S02]  /*14b0*/  IMAD.MOV.U32 R10, RZ, RZ, R6 ;  /* 0x000000ffff0a7224 */ /* 0x000fe400078e0006 */
[----:B------:R-:W-:Y:S01]  /*14c0*/  @!P4 IMAD.IADD R3, R3, 0x1, -R2 ;  /* 0x000000010303c824 */ /* 0x000fe200078e0a02 */
[----:B------:R-:W-:Y:S01]  /*14d0*/  ISETP.GT.U32.AND P5, PT, R2, R0, PT ;  /* 0x000000000200720c */ /* 0x000fe20003fa4070 */
[----:B------:R-:W-:-:S03]  /*14e0*/  IMAD.HI.U32 R6, R14, R21, RZ ;  /* 0x000000150e067227 */ /* 0x000fc600078e00ff */
[----:B------:R-:W-:Y:S01]  /*14f0*/  ISETP.GT.U32.AND P4, PT, R2, R3, PT ;  /* 0x000000030200720c */ /* 0x000fe20003f84070 */
[----:B------:R-:W-:Y:S02]  /*1500*/  VIADD R5, R11, 0x1dc ;  /* 0x000001dc0b057836 */ /* 0x000fe40000000000 */
[----:B------:R-:W-:Y:S02]  /*1510*/  IMAD.MOV R6, RZ, RZ, -R6 ;  /* 0x000000ffff067224 */ /* 0x000fe400078e0a06 */
[----:B------:R-:W-:Y:S01]  /*1520*/  @!P0 IMAD.IADD R4, R4, 0x1, -R2 ;  /* 0x0000000104048824 */ /* 0x000fe200078e0a02 */
[----:B------:R-:W-:Y:S01]  /*1530*/  IABS R22, R5 ;  /* 0x0000000500167213 */ /* 0x000fe20000000000 */
[----:B------:R-:W-:Y:S01]  /*1540*/  IMAD R21, R2, R6, R21 ;  /* 0x0000000602157224 */ /* 0x000fe200078e0215 */
[----:B------:R-:W-:Y:S01]  /*1550*/  ISETP.GE.AND P0, PT, R8, RZ, PT ;  /* 0x000000ff0800720c */ /* 0x000fe20003f06270 */
[----:B------:R-:W-:Y:S01]  /*1560*/  @!P2 IMAD.MOV R10, RZ, RZ, -R10 ;  /* 0x000000ffff0aa224 */ /* 0x000fe200078e0a0a */
[----:B------:R-:W-:Y:S01]  /*1570*/  ISETP.GE.AND P2, PT, R5, RZ, PT ;  /* 0x000000ff0500720c */ /* 0x000fe20003f46270 */
[----:B------:R-:W-:-:S03]  /*1580*/  IMAD.HI.U32 R9, R14, R22, RZ ;  /* 0x000000160e097227 */ /* 0x000fc600078e00ff */
[----:B------:R1:W-:Y:S01]  /*1590*/  STL [R1+0x3dc], R10 ;  /* 0x0003dc0a01007387 */ /* 0x0003e20000100800 */
[----:B------:R-:W-:Y:S01]  /*15a0*/  @!P4 IMAD.IADD R3, R3, 0x1, -R2 ;  /* 0x000000010303c824 */ /* 0x000fe200078e0a02 */
[----:B------:R-:W-:Y:S01]  /*15b0*/  ISETP.GT.U32.AND P4, PT, R2, R21, PT ;  /* 0x000000150200720c */ /* 0x000fe20003f84070 */
[----:B------:R-:W-:Y:S02]  /*15c0*/  IMAD.MOV R8, RZ, RZ, -R9 ;  /* 0x000000ffff087224 */ /* 0x000fe400078e0a09 */
[----:B0-----:R-:W-:Y:S02]  /*15d0*/  IMAD.MOV.U32 R13, RZ, RZ, R4 ;  /* 0x000000ffff0d7224 */ /* 0x001fe400078e0004 */
[----:B------:R-:W-:Y:S01]  /*15e0*/  @!P5 IMAD.IADD R0, R0, 0x1, -R2 ;  /* 0x000000010000d824 */ /* 0x000fe200078e0a02 */
[----:B------:R-:W-:Y:S01]  /*15f0*/  ISETP.GE.AND P5, PT, R7, RZ, PT ;  /* 0x000000ff0700720c */ /* 0x000fe20003fa6270 */
[----:B------:R-:W-:-:S04]  /*1600*/  IMAD.HI.U32 R5, R14, R20, RZ ;  /* 0x000000140e057227 */ /* 0x000fc800078e00ff */
[C---:B------:R-:W-:Y:S02]  /*1610*/  IMAD R22, R2.reuse, R8, R22 ;  /* 0x0000000802167224 */ /* 0x040fe400078e0216 */
[----:B------:R-:W-:Y:S02]  /*1620*/  @!P1 IMAD.MOV R13, RZ, RZ, -R13 ;  /* 0x000000ffff0d9224 */ /* 0x000fe400078e0a0d */
[----:B-1----:R-:W-:Y:S01]  /*1630*/  IMAD.MOV.U32 R10, RZ, RZ, R0 ;  /* 0x000000ffff0a7224 */ /* 0x002fe200078e0000 */
[C---:B------:R-:W-:Y:S01]  /*1640*/  ISETP.GT.U32.AND P1, PT, R2.reuse, R22, PT ;  /* 0x000000160200720c */ /* 0x040fe20003f24070 */
[----:B------:R-:W-:Y:S01]  /*1650*/  IMAD.MOV R5, RZ, RZ, -R5 ;  /* 0x000000ffff057224 */ /* 0x000fe200078e0a05 */
[----:B------:R0:W-:Y:S01]  /*1660*/  STL [R1+0x3c8], R13 ;  /* 0x0003c80d01007387 */ /* 0x0001e20000100800 */
[----:B------:R-:W-:Y:S02]  /*1670*/  VIADD R7, R11, 0x1d4 ;  /* 0x000001d40b077836 */ /* 0x000fe40000000000 */
[----:B------:R-:W-:Y:S01]  /*1680*/  @!P3 IMAD.MOV R10, RZ, RZ, -R10 ;  /* 0x000000ffff0ab224 */ /* 0x000fe200078e0a0a */
[----:B------:R-:W-:Y:S01]  /*1690*/  ISETP.GE.AND P3, PT, R19, RZ, PT ;  /* 0x000000ff1300720c */ /* 0x000fe20003f66270 */
[C---:B------:R-:W-:Y:S01]  /*16a0*/  IMAD R20, R2.reuse, R5, R20 ;  /* 0x0000000502147224 */ /* 0x040fe200078e0214 */
[----:B------:R-:W-:Y:S01]  /*16b0*/  IABS R19, R19 ;  /* 0x0000001300137213 */ /* 0x000fe20000000000 */
[----:B------:R-:W-:Y:S01]  /*16c0*/  @!P4 IMAD.IADD R21, R21, 0x1, -R2 ;  /* 0x000000011515c824 */ /* 0x000fe200078e0a02 */
[----:B------:R-:W-:Y:S01]  /*16d0*/  IABS R18, R7 ;  /* 0x0000000700127213 */ /* 0x000fe20000000000 */
[----:B------:R-:W-:Y:S01]  /*16e0*/  VIADD R5, R11, 0x1d2 ;  /* 0x000001d20b057836 */ /* 0x000fe20000000000 */
[----:B------:R1:W-:Y:S01]  /*16f0*/  STL [R1+0x3d4], R10 ;  /* 0x0003d40a01007387 */ /* 0x0003e20000100800 */
[----:B0-----:R-:W-:Y:S01]  /*1700*/  IMAD.MOV.U32 R13, RZ, RZ, R3 ;  /* 0x000000ffff0d7224 */ /* 0x001fe200078e0003 */
[----:B------:R-:W-:Y:S01]  /*1710*/  ISETP.GT.U32.AND P4, PT, R2, R21, PT ;  /* 0x000000150200720c */ /* 0x000fe20003f84070 */
[----:B------:R-:W-:-:S04]  /*1720*/  IMAD.HI.U32 R8, R14, R19, RZ ;  /* 0x000000130e087227 */ /* 0x000fc800078e00ff */
[----:B------:R-:W-:Y:S01]  /*1730*/  @!P6 IMAD.MOV R13, RZ, RZ, -R13 ;  /* 0x000000ffff0de224 */ /* 0x000fe200078e0a0d */
[----:B------:R-:W-:Y:S01]  /*1740*/  ISETP.GT.U32.AND P6, PT, R2, R20, PT ;  /* 0x000000140200720c */ /* 0x000fe20003fc4070 */
[----:B------:R-:W-:Y:S01]  /*1750*/  IMAD.HI.U32 R6, R14, R18, RZ ;  /* 0x000000120e067227 */ /* 0x000fe200078e00ff */
[----:B-1----:R-:W-:Y:S02]  /*1760*/  IABS R10, R5 ;  /* 0x00000005000a7213 */ /* 0x002fe40000000000 */
[----:B------:R0:W-:Y:S01]  /*1770*/  STL [R1+0x3c4], R13 ;  /* 0x0003c40d01007387 */ /* 0x0001e20000100800 */
[----:B------:R-:W-:Y:S02]  /*1780*/  IMAD.MOV R8, RZ, RZ, -R8 ;  /* 0x000000ffff087224 */ /* 0x000fe400078e0a08 */
[----:B------:R-:W-:Y:S02]  /*1790*/  IMAD.MOV R6, RZ, RZ, -R6 ;  /* 0x000000ffff067224 */ /* 0x000fe400078e0a06 */
[----:B------:R-:W-:-:S02]  /*17a0*/  @!P1 IMAD.IADD R22, R22, 0x1, -R2 ;  /* 0x0000000116169824 */ /* 0x000fc400078e0a02 */
[C---:B------:R-:W-:Y:S02]  /*17b0*/  IMAD R19, R2.reuse, R8, R19 ;  /* 0x0000000802137224 */ /* 0x040fe400078e0213 */
[C---:B------:R-:W-:Y:S01]  /*17c0*/  IMAD R18, R2.reuse, R6, R18 ;  /* 0x0000000602127224 */ /* 0x040fe200078e0212 */
[C---:B------:R-:W-:Y:S01]  /*17d0*/  ISETP.GT.U32.AND P1, PT, R2.reuse, R22, PT ;  /* 0x000000160200720c */ /* 0x040fe20003f24070 */
[--C-:B------:R-:W-:Y:S01]  /*17e0*/  @!P4 IMAD.IADD R21, R21, 0x1, -R2.reuse ;  /* 0x000000011515c824 */ /* 0x100fe200078e0a02 */
[----:B------:R-:W-:Y:S01]  /*17f0*/  ISETP.GT.U32.AND P4, PT, R2, R19, PT ;  /* 0x000000130200720c */ /* 0x000fe20003f84070 */
[----:B------:R-:W-:Y:S01]  /*1800*/  @!P6 IMAD.IADD R20, R20, 0x1, -R2 ;  /* 0x000000011414e824 */ /* 0x000fe200078e0a02 */
[----:B------:R-:W-:Y:S01]  /*1810*/  ISETP.GT.U32.AND P6, PT, R2, R18, PT ;  /* 0x000000120200720c */ /* 0x000fe20003fc4070 */
[----:B------:R-:W-:-:S04]  /*1820*/  IMAD.HI.U32 R15, R14, R10, RZ ;  /* 0x0000000a0e0f7227 */ /* 0x000fc800078e00ff */
[C---:B------:R-:W-:Y:S02]  /*1830*/  VIADD R4, R11.reuse, 0x1d0 ;  /* 0x000001d00b047836 */ /* 0x040fe40000000000 */
[----:B------:R-:W-:Y:S02]  /*1840*/  IMAD.MOV R3, RZ, RZ, -R15 ;  /* 0x000000ffff037224 */ /* 0x000fe400078e0a0f */
[C---:B------:R-:W-:Y:S01]  /*1850*/  VIADD R15, R11.reuse, 0x1cc ;  /* 0x000001cc0b0f7836 */ /* 0x040fe20000000000 */
[----:B------:R-:W-:Y:S01]  /*1860*/  IABS R9, R4 ;  /* 0x0000000400097213 */ /* 0x000fe20000000000 */
[----:B------:R-:W-:Y:S02]  /*1870*/  IMAD R10, R2, R3, R10 ;  /* 0x00000003020a7224 */ /* 0x000fe400078e020a */
[--C-:B------:R-:W-:Y:S01]  /*1880*/  @!P1 IMAD.IADD R22, R22, 0x1, -R2.reuse ;  /* 0x0000000116169824 */ /* 0x100fe200078e0a02 */
[----:B------:R-:W-:Y:S01]  /*1890*/  IABS R6, R15 ;  /* 0x0000000f00067213 */ /* 0x000fe20000000000 */
[----:B------:R-:W-:Y:S01]  /*18a0*/  VIADD R3, R11, 0x1ce ;  /* 0x000001ce0b037836 */ /* 0x000fe20000000000 */
[----:B------:R-:W-:Y:S01]  /*18b0*/  ISETP.GE.AND P1, PT, R7, RZ, PT ;  /* 0x000000ff0700720c */ /* 0x000fe20003f26270 */
[--C-:B------:R-:W-:Y:S01]  /*18c0*/  @!P4 IMAD.IADD R19, R19, 0x1, -R2.reuse ;  /* 0x000000011313c824 */ /* 0x100fe200078e0a02 */
[----:B------:R-:W-:Y:S01]  /*18d0*/  ISETP.GT.U32.AND P4, PT, R2, R20, PT ;  /* 0x000000140200720c */ /* 0x000fe20003f84070 */
[----:B------:R-:W-:Y:S01]  /*18e0*/  @!P6 IMAD.IADD R18, R18, 0x1, -R2 ;  /* 0x000000011212e824 */ /* 0x000fe200078e0a02 */
[----:B------:R-:W-:Y:S01]  /*18f0*/  IABS R7, R3 ;  /* 0x0000000300077213 */ /* 0x000fe20000000000 */
[----:B------:R-:W-:-:S03]  /*1900*/  IMAD.HI.U32 R0, R14, R9, RZ ;  /* 0x000000090e007227 */ /* 0x000fc600078e00ff */
[----:B------:R-:W-:Y:S01]  /*1910*/  ISETP.GT.U32.AND P6, PT, R2, R18, PT ;  /* 0x000000120200720c */ /* 0x000fe20003fc4070 */
[----:B0-----:R-:W-:Y:S02]  /*1920*/  IMAD.MOV.U32 R13, RZ, RZ, R22 ;  /* 0x000000ffff0d7224 */ /* 0x001fe400078e0016 */
[----:B------:R-:W-:Y:S02]  /*1930*/  IMAD.MOV R0, RZ, RZ, -R0 ;  /* 0x000000ffff007224 */ /* 0x000fe400078e0a00 */
[----:B------:R-:W-:-:S04]  /*1940*/  IMAD.HI.U32 R23, R14, R6, RZ ;  /* 0x000000060e177227 */ /* 0x000fc800078e00ff */
[----:B------:R-:W-:Y:S01]  /*1950*/  @!P2 IMAD.MOV R13, RZ, RZ, -R13 ;  /* 0x000000ffff0da224 */ /* 0x000fe200078e0a0d */
[----:B------:R-:W-:Y:S01]  /*1960*/  ISETP.GT.U32.AND P2, PT, R2, R19, PT ;  /* 0x000000130200720c */ /* 0x000fe20003f44070 */
[----:B------:R-:W-:-:S03]  /*1970*/  IMAD.HI.U32 R22, R14, R7, RZ ;  /* 0x000000070e167227 */ /* 0x000fc600078e00ff */
[----:B------:R0:W-:Y:S01]  /*1980*/  STL [R1+0xb0], R13 ;  /* 0x0000b00d01007387 */ /* 0x0001e20000100800 */
[----:B------:R-:W-:Y:S01]  /*1990*/  IMAD R9, R2, R0, R9 ;  /* 0x0000000002097224 */ /* 0x000fe200078e0209 */
[----:B------:R-:W-:Y:S01]  /*19a0*/  IABS R0, R17 ;  /* 0x0000001100007213 */ /* 0x000fe20000000000 */
[----:B------:R-:W-:Y:S02]  /*19b0*/  IMAD.MOV R23, RZ, RZ, -R23 ;  /* 0x000000ffff177224 */ /* 0x000fe400078e0a17 */
[----:B------:R-:W-:Y:S02]  /*19c0*/  IMAD.MOV R22, RZ, RZ, -R22 ;  /* 0x000000ffff167224 */ /* 0x000fe400078e0a16 */
[----:B------:R-:W-:Y:S01]  /*19d0*/  @!P4 IMAD.IADD R20, R20, 0x1, -R2 ;  /* 0x000000011414c824 */ /* 0x000fe200078e0a02 */
[C---:B------:R-:W-:Y:S01]  /*19e0*/  ISETP.GT.U32.AND P4, PT, R2.reuse, R9, PT ;  /* 0x000000090200720c */ /* 0x040fe20003f84070 */
[----:B------:R-:W-:Y:S02]  /*19f0*/  IMAD R6, R2, R23, R6 ;  /* 0x0000001702067224 */ /* 0x000fe400078e0206 */
[----:B0-----:R-:W-:-:S02]  /*1a00*/  IMAD.MOV.U32 R13, RZ, RZ, R21 ;  /* 0x000000ffff0d7224 */ /* 0x001fc400078e0015 */
[----:B------:R-:W-:Y:S02]  /*1a10*/  IMAD R7, R2, R22, R7 ;  /* 0x0000001602077224 */ /* 0x000fe400078e0207 */
[--C-:B------:R-:W-:Y:S01]  /*1a20*/  @!P6 IMAD.IADD R18, R18, 0x1, -R2.reuse ;  /* 0x000000011212e824 */ /* 0x100fe200078e0a02 */
[C---:B------:R-:W-:Y:S01]  /*1a30*/  ISETP.GT.U32.AND P6, PT, R2.reuse, R6, PT ;  /* 0x000000060200720c */ /* 0x040fe20003fc4070 */
[----:B------:R-:W-:Y:S01]  /*1a40*/  @!P0 IMAD.MOV R13, RZ, RZ, -R13 ;  /* 0x000000ffff0d8224 */ /* 0x000fe200078e0a0d */
[C---:B------:R-:W-:Y:S01]  /*1a50*/  ISETP.GT.U32.AND P0, PT, R2.reuse, R10, PT ;  /* 0x0000000a0200720c */ /* 0x040fe20003f04070 */
[--C-:B------:R-:W-:Y:S01]  /*1a60*/  @!P2 IMAD.IADD R19, R19, 0x1, -R2.reuse ;  /* 0x000000011313a824 */ /* 0x100fe200078e0a02 */
[----:B------:R-:W-:Y:S01]  /*1a70*/  ISETP.GT.U32.AND P2, PT, R2, R7, PT ;  /* 0x000000070200720c */ /* 0x000fe20003f44070 */
[----:B------:R-:W-:Y:S01]  /*1a80*/  VIADD R16, R11, 0x1ca ;  /* 0x000001ca0b107836 */ /* 0x000fe20000000000 */
[----:B------:R0:W-:Y:S01]  /*1a90*/  STL [R1+0xb4], R13 ;  /* 0x0000b40d01007387 */ /* 0x0001e20000100800 */
[----:B------:R-:W-:Y:S01]  /*1aa0*/  @!P4 IMAD.IADD R9, R9, 0x1, -R2 ;  /* 0x000000010909c824 */ /* 0x000fe200078e0a02 */
[----:B------:R-:W-:Y:S01]  /*1ab0*/  ISETP.GE.AND P4, PT, R4, RZ, PT ;  /* 0x000000ff0400720c */ /* 0x000fe20003f86270 */
[----:B------:R-:W-:Y:S01]  /*1ac0*/  IMAD.MOV.U32 R24, RZ, RZ, R20 ;  /* 0x000000ffff187224 */ /* 0x000fe200078e0014 */
[----:B------:R-:W-:Y:S01]  /*1ad0*/  IABS R8, R16 ;  /* 0x0000001000087213 */ /* 0x000fe20000000000 */
[----:B------:R-:W-:-:S04]  /*1ae0*/  IMAD.HI.U32 R22, R14, R0, RZ ;  /* 0x000000000e167227 */ /* 0x000fc800078e00ff */
[--C-:B------:R-:W-:Y:S01]  /*1af0*/  @!P6 IMAD.IADD R6, R6, 0x1, -R2.reuse ;  /* 0x000000010606e824 */ /* 0x100fe200078e0a02 */
[----:B------:R-:W-:Y:S01]  /*1b00*/  ISETP.GT.U32.AND P6, PT, R2, R9, PT ;  /* 0x000000090200720c */ /* 0x000fe20003fc4070 */
[----:B0-----:R-:W-:Y:S02]  /*1b10*/  IMAD.MOV.U32 R13, RZ, RZ, R19 ;  /* 0x000000ffff0d7224 */ /* 0x001fe400078e0013 */
[--C-:B------:R-:W-:Y:S01]  /*1b20*/  @!P0 IMAD.IADD R10, R10, 0x1, -R2.reuse ;  /* 0x000000010a0a8824 */ /* 0x100fe200078e0a02 */
[----:B------:R-:W-:Y:S01]  /*1b30*/  ISETP.GE.AND P0, PT, R5, RZ, PT ;  /* 0x000000ff0500720c */ /* 0x000fe20003f06270 */
[----:B------:R-:W-:Y:S02]  /*1b40*/  @!P2 IMAD.IADD R7, R7, 0x1, -R2 ;  /* 0x000000010707a824 */ /* 0x000fe400078e0a02 */
[----:B------:R-:W-:Y:S01]  /*1b50*/  IMAD.HI.U32 R21, R14, R8, RZ ;  /* 0x000000080e157227 */ /* 0x000fe200078e00ff */
[----:B------:R-:W-:-:S03]  /*1b60*/  ISETP.GT.U32.AND P2, PT, R2, R10, PT ;  /* 0x0000000a0200720c */ /* 0x000fc60003f44070 */
[----:B------:R-:W-:Y:S01]  /*1b70*/  @!P5 IMAD.MOV R24, RZ, RZ, -R24 ;  /* 0x000000ffff18d224 */ /* 0x000fe200078e0a18 */
[C---:B------:R-:W-:Y:S01]  /*1b80*/  ISETP.GT.U32.AND P5, PT, R2.reuse, R7, PT ;  /* 0x000000070200720c */ /* 0x040fe20003fa4070 */
[----:B------:R-:W-:Y:S01]  /*1b90*/  @!P3 IMAD.MOV R13, RZ, RZ, -R13 ;  /* 0x000000ffff0db224 */ /* 0x000fe200078e0a0d */
[C---:B------:R-:W-:Y:S01]  /*1ba0*/  ISETP.GT.U32.AND P3, PT, R2.reuse, R6, PT ;  /* 0x000000060200720c */ /* 0x040fe20003f64070 */
[----:B------:R-:W-:Y:S01]  /*1bb0*/  IMAD.MOV R22, RZ, RZ, -R22 ;  /* 0x000000ffff167224 */ /* 0x000fe200078e0a16 */
[----:B------:R-:W-:Y:S01]  /*1bc0*/  STL [R1+0xbc], R24 ;  /* 0x0000bc1801007387 */ /* 0x000fe20000100800 */
[----:B------:R-:W-:Y:S02]  /*1bd0*/  IMAD.MOV R21, RZ, RZ, -R21 ;  /* 0x000000ffff157224 */ /* 0x000fe400078e0a15 */
[C---:B------:R-:W-:Y:S01]  /*1be0*/  IMAD R0, R2.reuse, R22, R0 ;  /* 0x0000001602007224 */ /* 0x040fe200078e0200 */
[----:B------:R0:W-:Y:S01]  /*1bf0*/  STL [R1+0xc0], R13 ;  /* 0x0000c00d01007387 */ /* 0x0001e20000100800 */
[----:B------:R-:W-:-:S02]  /*1c00*/  IMAD R4, R2, R21, R8 ;  /* 0x0000001502047224 */ /* 0x000fc400078e0208 */
[C---:B------:R-:W-:Y:S02]  /*1c10*/  VIADD R8, R11.reuse, 0x1c6 ;  /* 0x000001c60b087836 */ /* 0x040fe40000000000 */
[----:B------:R-:W-:Y:S02]  /*1c20*/  VIADD R5, R11, 0x1c4 ;  /* 0x000001c40b057836 */ /* 0x000fe40000000000 */
[--C-:B------:R-:W-:Y:S01]  /*1c30*/  @!P6 IMAD.IADD R9, R9, 0x1, -R2.reuse ;  /* 0x000000010909e824 */ /* 0x100fe200078e0a02 */
[----:B------:R-:W-:Y:S01]  /*1c40*/  ISETP.GT.U32.AND P6, PT, R2, R0, PT ;  /* 0x000000000200720c */ /* 0x000fe20003fc4070 */
[----:B------:R-:W-:Y:S01]  /*1c50*/  @!P2 IMAD.IADD R10, R10, 0x1, -R2 ;  /* 0x000000010a0aa824 */ /* 0x000fe200078e0a02 */
[----:B------:R-:W-:Y:S01]  /*1c60*/  IABS R19, R5 ;  /* 0x0000000500137213 */ /* 0x000fe20000000000 */
[----:B0-----:R-:W-:Y:S01]  /*1c70*/  IMAD.MOV.U32 R13, RZ, RZ, R18 ;  /* 0x000000ffff0d7224 */ /* 0x001fe200078e0012 */
[----:B------:R-:W-:Y:S01]  /*1c80*/  IABS R18, R8 ;  /* 0x0000000800127213 */ /* 0x000fe20000000000 */
[--C-:B------:R-:W-:Y:S01]  /*1c90*/  @!P5 IMAD.IADD R7, R7, 0x1, -R2.reuse ;  /* 0x000000010707d824 */ /* 0x100fe200078e0a02 */
[----:B------:R-:W-:Y:S01]  /*1ca0*/  ISETP.GE.AND P2, PT, R3, RZ, PT ;  /* 0x000000ff0300720c */ /* 0x000fe20003f46270 */
[----:B------:R-:W-:Y:S01]  /*1cb0*/  @!P1 IMAD.MOV R13, RZ, RZ, -R13 ;  /* 0x000000ffff0d9224 */ /* 0x000fe200078e0a0d */
[----:B------:R-:W-:Y:S01]  /*1cc0*/  ISETP.GT.U32.AND P1, PT, R2, R4, PT ;  /* 0x000000040200720c */ /* 0x000fe20003f24070 */
[----:B------:R-:W-:Y:S01]  /*1cd0*/  IMAD.MOV.U32 R3, RZ, RZ, R19 ;  /* 0x000000ffff037224 */ /* 0x000fe200078e0013 */
[----:B------:R-:W-:Y:S01]  /*1ce0*/  ISETP.GE.AND P5, PT, R15, RZ, PT ;  /* 0x000000ff0f00720c */ /* 0x000fe20003fa6270 */
[----:B------:R-:W-:Y:S01]  /*1cf0*/  IMAD.HI.U32 R15, R14, R18, RZ ;  /* 0x000000120e0f7227 */ /* 0x000fe200078e00ff */
[----:B------:R0:W-:Y:S03]  /*1d00*/  STL [R1+0x104], R13 ;  /* 0x0001040d01007387 */ /* 0x0001e60000100800 */
[----:B------:R-:W-:Y:S01]  /*1d10*/  @!P3 IMAD.IADD R6, R6, 0x1, -R2 ;  /* 0x000000010606b824 */ /* 0x000fe200078e0a02 */
[----:B------:R-:W-:Y:S01]  /*1d20*/  ISETP.GE.AND P3, PT, R16, RZ, PT ;  /* 0x000000ff1000720c */ /* 0x000fe20003f66270 */
[----:B------:R-:W-:-:S04]  /*1d30*/  IMAD.HI.U32 R16, R14, R3, RZ ;  /* 0x000000030e107227 */ /* 0x000fc800078e00ff */
[----:B------:R-:W-:Y:S02]  /*1d40*/  IMAD.MOV R15, RZ, RZ, -R15 ;  /* 0x000000ffff0f7224 */ /* 0x000fe400078e0a0f */
[--C-:B------:R-:W-:Y:S01]  /*1d50*/  @!P6 IMAD.IADD R0, R0, 0x1, -R2.reuse ;  /* 0x000000010000e824 */ /* 0x100fe200078e0a02 */
[----:B------:R-:W-:Y:S01]  /*1d60*/  ISETP.GE.AND P6, PT, R8, RZ, PT ;  /* 0x000000ff0800720c */ /* 0x000fe20003fc6270 */
[----:B------:R-:W-:Y:S01]  /*1d70*/  @!P1 IMAD.IADD R4, R4, 0x1, -R2 ;  /* 0x0000000104049824 */ /* 0x000fe200078e0a02 */
[----:B------:R-:W-:Y:S01]  /*1d80*/  ISETP.GE.AND P1, PT, R17, RZ, PT ;  /* 0x000000ff1100720c */ /* 0x000fe20003f26270 */
[----:B------:R-:W-:Y:S02]  /*1d90*/  IMAD.MOV.U32 R20, RZ, RZ, R10 ;  /* 0x000000ffff147224 */ /* 0x000fe400078e000a */
[----:B------:R-:W-:Y:S02]  /*1da0*/  IMAD.MOV R10, RZ, RZ, -R16 ;  /* 0x000000ffff0a7224 */ /* 0x000fe400078e0a10 */
[----:B------:R-:W-:-:S02]  /*1db0*/  IMAD R8, R2, R15, R18 ;  /* 0x0000000f02087224 */ /* 0x000fc400078e0212 */
[----:B0-----:R-:W-:Y:S02]  /*1dc0*/  IMAD.MOV.U32 R13, RZ, RZ, R9 ;  /* 0x000000ffff0d7224 */ /* 0x001fe400078e0009 */
[----:B------:R-:W-:Y:S01]  /*1dd0*/  @!P0 IMAD.MOV R20, RZ, RZ, -R20 ;  /* 0x000000ffff148224 */ /* 0x000fe200078e0a14 */
[C---:B------:R-:W-:Y:S01]  /*1de0*/  ISETP.GT.U32.AND P0, PT, R2.reuse, R4, PT ;  /* 0x000000040200720c */ /* 0x040fe20003f04070 */
[C---:B------:R-:W-:Y:S02]  /*1df0*/  IMAD R3, R2.reuse, R10, R3 ;  /* 0x0000000a02037224 */ /* 0x040fe400078e0203 */
[----:B------:R-:W-:Y:S01]  /*1e00*/  IMAD.MOV.U32 R9, RZ, RZ, R6 ;  /* 0x000000ffff097224 */ /* 0x000fe200078e0006 */
[----:B------:R0:W-:Y:S01]  /*1e10*/  STL [R1+0x108], R20 ;  /* 0x0001081401007387 */ /* 0x0001e20000100800 */
[----:B------:R-:W-:Y:S01]  /*1e20*/  @!P2 IMAD.MOV R7, RZ, RZ, -R7 ;  /* 0x000000ffff07a224 */ /* 0x000fe200078e0a07 */
[C---:B------:R-:W-:Y:S01]  /*1e30*/  ISETP.GT.U32.AND P2, PT, R2.reuse, R8, PT ;  /* 0x000000080200720c */ /* 0x040fe20003f44070 */
[----:B------:R-:W-:Y:S01]  /*1e40*/  @!P5 IMAD.MOV R9, RZ, RZ, -R9 ;  /* 0x000000ffff09d224 */ /* 0x000fe200078e0a09 */
[C---:B------:R-:W-:Y:S01]  /*1e50*/  ISETP.GT.U32.AND P5, PT, R2.reuse, R3, PT ;  /* 0x000000030200720c */ /* 0x040fe20003fa4070 */
[----:B------:R-:W-:Y:S01]  /*1e60*/  @!P4 IMAD.MOV R13, RZ, RZ, -R13 ;  /* 0x000000ffff0dc224 */ /* 0x000fe200078e0a0d */
[----:B------:R-:W-:Y:S01]  /*1e70*/  ISETP.GT.U32.AND P4, PT, R2, R0, PT ;  /* 0x000000000200720c */ /* 0x000fe20003f84070 */
[----:B------:R-:W-:-:S02]  /*1e80*/  VIADD R6, R11, 0x1c2 ;  /* 0x000001c20b067836 */ /* 0x000fc40000000000 */
[--C-:B------:R-:W-:Y:S01]  /*1e90*/  @!P0 IMAD.IADD R4, R4, 0x1, -R2.reuse ;  /* 0x0000000104048824 */ /* 0x100fe200078e0a02 */
[----:B------:R-:W-:Y:S01]  /*1ea0*/  STL [R1+0x10c], R13 ;  /* 0x00010c0d01007387 */ /* 0x000fe20000100800 */
[----:B------:R-:W-:Y:S01]  /*1eb0*/  ISETP.GE.AND P0, PT, R5, RZ, PT ;  /* 0x000000ff0500720c */ /* 0x000fe20003f06270 */
[----:B0-----:R-:W-:Y:S01]  /*1ec0*/  VIADD R20, R11, 0x1b6 ;  /* 0x000001b60b147836 */ /* 0x001fe20000000000 */
[----:B------:R-:W-:Y:S01]  /*1ed0*/  IABS R5, R6 ;  /* 0x0000000600057213 */ /* 0x000fe20000000000 */
[----:B------:R0:W-:Y:S01]  /*1ee0*/  STL [R1+0x110], R7 ;  /* 0x0001100701007387 */ /* 0x0001e20000100800 */
[--C-:B------:R-:W-:Y:S02]  /*1ef0*/  @!P2 IMAD.IADD R8, R8, 0x1, -R2.reuse ;  /* 0x000000010808a824 */ /* 0x100fe400078e0a02 */
[--C-:B------:R-:W-:Y:S01]  /*1f00*/  @!P5 IMAD.IADD R3, R3, 0x1, -R2.reuse ;  /* 0x000000010303d824 */ /* 0x100fe200078e0a02 */
[----:B------:R1:W-:Y:S01]  /*1f10*/  STL [R1+0x114], R9 ;  /* 0x0001140901007387 */ /* 0x0003e20000100800 */
[----:B------:R-:W-:Y:S01]  /*1f20*/  @!P4 IMAD.IADD R0, R0, 0x1, -R2 ;  /* 0x000000010000c824 */ /* 0x000fe200078e0a02 */
[----:B------:R-:W-:Y:S01]  /*1f30*/  ISETP.GT.U32.AND P5, PT, R2, R8, PT ;  /* 0x000000080200720c */ /* 0x000fe20003fa4070 */
[----:B------:R-:W-:Y:S01]  /*1f40*/  IMAD.MOV.U32 R10, RZ, RZ, R4 ;  /* 0x000000ffff0a7224 */ /* 0x000fe200078e0004 */
[----:B------:R-:W-:Y:S01]  /*1f50*/  ISETP.GE.AND P4, PT, R6, RZ, PT ;  /* 0x000000ff0600720c */ /* 0x000fe20003f86270 */
[----:B------:R-:W-:-:S02]  /*1f60*/  VIADD R17, R11, 0x1b4 ;  /* 0x000001b40b117836 */ /* 0x000fc40000000000 */
[----:B0-----:R-:W-:Y:S02]  /*1f70*/  VIADD R7, R11, 0x1c0 ;  /* 0x000001c00b077836 */ /* 0x001fe40000000000 */
[----:B------:R-:W-:Y:S01]  /*1f80*/  @!P3 IMAD.MOV R10, RZ, RZ, -R10 ;  /* 0x000000ffff0ab224 */ /* 0x000fe200078e0a0a */
[----:B------:R-:W-:Y:S02]  /*1f90*/  ISETP.GT.U32.AND P3, PT, R2, R3, PT ;  /* 0x000000030200720c */ /* 0x000fe40003f64070 */
[----:B-1----:R-:W-:Y:S02]  /*1fa0*/  IABS R9, R7 ;  /* 0x0000000700097213 */ /* 0x002fe40000000000 */
[----:B------:R-:W-:Y:S01]  /*1fb0*/  ISETP.GE.AND P2, PT, R7, RZ, PT ;  /* 0x000000ff0700720c */ /* 0x000fe20003f46270 */
[----:B------:R-:W-:Y:S01]  /*1fc0*/  IMAD.HI.U32 R7, R14, R5, RZ ;  /* 0x000000050e077227 */ /* 0x000fe200078e00ff */
[----:B------:R0:W-:Y:S01]  /*1fd0*/  STL [R1+0x118], R10 ;  /* 0x0001180a01007387 */ /* 0x0001e20000100800 */
[----:B------:R-:W-:-:S02]  /*1fe0*/  IABS R16, R17 ;  /* 0x0000001100107213 */ /* 0x000fc40000000000 */
[----:B------:R-:W-:Y:S02]  /*1ff0*/  IMAD.MOV.U32 R6, RZ, RZ, R9 ;  /* 0x000000ffff067224 */ /* 0x000fe400078e0009 */
[----:B------:R-:W-:Y:S02]  /*2000*/  IMAD.MOV.U32 R9, RZ, RZ, R0 ;  /* 0x000000ffff097224 */ /* 0x000fe400078e0000 */
[----:B------:R-:W-:Y:S02]  /*2010*/  IMAD.MOV R0, RZ, RZ, -R7 ;  /* 0x000000ffff007224 */ /* 0x000fe400078e0a07 */
[----:B------:R-:W-:-:S04]  /*2020*/  IMAD.HI.U32 R4, R14, R6, RZ ;  /* 0x000000060e047227 */ /* 0x000fc800078e00ff */
[----:B------:R-:W-:Y:S02]  /*2030*/  IMAD R5, R2, R0, R5 ;  /* 0x0000000002057224 */ /* 0x000fe400078e0205 */
[----:B------:R-:W-:Y:S02]  /*2040*/  @!P5 IMAD.IADD R8, R8, 0x1, -R2 ;  /* 0x000000010808d824 */ /* 0x000fe400078e0a02 */
[----:B------:R-:W-:Y:S01]  /*2050*/  IMAD.MOV R4, RZ, RZ, -R4 ;  /* 0x000000ffff047224 */ /* 0x000fe200078e0a04 */
[C---:B------:R-:W-:Y:S01]  /*2060*/  ISETP.GT.U32.AND P5, PT, R2.reuse, R5, PT ;  /* 0x000000050200720c */ /* 0x040fe20003fa4070 */
[----:B------:R-:W-:Y:S02]  /*2070*/  IMAD.MOV.U32 R15, RZ, RZ, R8 ;  /* 0x000000ffff0f7224 */ /* 0x000fe400078e0008 */
[----:B------:R-:W-:Y:S02]  /*2080*/  IMAD R4, R2, R4, R6 ;  /* 0x0000000402047224 */ /* 0x000fe400078e0206 */
[----:B0-----:R-:W-:-:S02]  /*2090*/  VIADD R10, R11, 0x1be ;  /* 0x000001be0b0a7836 */ /* 0x001fc40000000000 */
[----:B------:R-:W-:Y:S01]  /*20a0*/  @!P6 IMAD.MOV R15, RZ, RZ, -R15 ;  /* 0x000000ffff0fe224 */ /* 0x000fe200078e0a0f */
[----:B------:R-:W-:Y:S01]  /*20b0*/  ISETP.GT.U32.AND P6, PT, R2, R4, PT ;  /* 0x000000040200720c */ /* 0x000fe20003fc4070 */
[----:B------:R-:W-:Y:S01]  /*20c0*/  @!P1 IMAD.MOV R9, RZ, RZ, -R9 ;  /* 0x000000ffff099224 */ /* 0x000fe200078e0a09 */
[----:B------:R-:W-:Y:S01]  /*20d0*/  ISETP.GE.AND P1, PT, R10, RZ, PT ;  /* 0x000000ff0a00720c */ /* 0x000fe20003f26270 */
[--C-:B------:R-:W-:Y:S01]  /*20e0*/  @!P3 IMAD.IADD R3, R3, 0x1, -R2.reuse ;  /* 0x000000010303b824 */ /* 0x100fe200078e0a02 */
[----:B------:R-:W-:Y:S01]  /*20f0*/  IABS R10, R10 ;  /* 0x0000000a000a7213 */ /* 0x000fe20000000000 */
[----:B------:R-:W-:Y:S01]  /*2100*/  @!P5 IMAD.IADD R5, R5, 0x1, -R2 ;  /* 0x000000010505d824 */ /* 0x000fe200078e0a02 */
[----:B------:R0:W-:Y:S01]  /*2110*/  STL [R1+0x11c], R9 ;  /* 0x00011c0901007387 */ /* 0x0001e20000100800 */
[----:B------:R-:W-:Y:S02]  /*2120*/  IMAD.MOV.U32 R13, RZ, RZ, R3 ;  /* 0x000000ffff0d7224 */ /* 0x000fe400078e0003 */
[----:B------:R-:W-:Y:S01]  /*2130*/  IMAD.HI.U32 R6, R14, R10, RZ ;  /* 0x0000000a0e067227 */ /* 0x000fe200078e00ff */
[----:B------:R-:W-:Y:S01]  /*2140*/  ISETP.GT.U32.AND P5, PT, R2, R5, PT ;  /* 0x000000050200720c */ /* 0x000fe20003fa4070 */
[----:B------:R1:W-:Y:S02]  /*2150*/  STL [R1+0x120], R15 ;  /* 0x0001200f01007387 */ /* 0x0003e40000100800 */
[----:B------:R-:W-:-:S02]  /*2160*/  VIADD R7, R11, 0x1bc ;  /* 0x000001bc0b077836 */ /* 0x000fc40000000000 */
[----:B------:R-:W-:Y:S02]  /*2170*/  @!P0 IMAD.MOV R13, RZ, RZ, -R13 ;  /* 0x000000ffff0d8224 */ /* 0x000fe400078e0a0d */
[----:B0-----:R-:W-:Y:S01]  /*2180*/  VIADD R9, R11, 0x1ba ;  /* 0x000001ba0b097836 */ /* 0x001fe20000000000 */
[----:B------:R-:W-:Y:S01]  /*2190*/  ISETP.GE.AND P3, PT, R7, RZ, PT ;  /* 0x000000ff0700720c */ /* 0x000fe20003f66270 */
[----:B------:R-:W-:Y:S01]  /*21a0*/  VIADD R0, R11, 0x1b8 ;  /* 0x000001b80b007836 */ /* 0x000fe20000000000 */
[----:B------:R-:W-:Y:S01]  /*21b0*/  IABS R7, R7 ;  /* 0x0000000700077213 */ /* 0x000fe20000000000 */
[----:B------:R-:W-:Y:S01]  /*21c0*/  IMAD.MOV R6, RZ, RZ, -R6 ;  /* 0x000000ffff067224 */ /* 0x000fe200078e0a06 */
[----:B------:R-:W-:Y:S01]  /*21d0*/  ISETP.GE.AND P0, PT, R9, RZ, PT ;  /* 0x000000ff0900720c */ /* 0x000fe20003f06270 */
[----:B------:R-:W-:Y:S01]  /*21e0*/  @!P6 IMAD.IADD R4, R4, 0x1, -R2 ;  /* 0x000000010404e824 */ /* 0x000fe200078e0a02 */
[----:B------:R-:W-:Y:S01]  /*21f0*/  IABS R9, R9 ;  /* 0x0000000900097213 */ /* 0x000fe20000000000 */
[C---:B------:R-:W-:Y:S01]  /*2200*/  IMAD R10, R2.reuse, R6, R10 ;  /* 0x00000006020a7224 */ /* 0x040fe200078e020a */
[----:B------:R-:W-:Y:S01]  /*2210*/  IABS R8, R0 ;  /* 0x0000000000087213 */ /* 0x000fe20000000000 */
[----:B------:R-:W-:Y:S01]  /*2220*/  @!P5 IMAD.IADD R5, R5, 0x1, -R2 ;  /* 0x000000010505d824 */ /* 0x000fe200078e0a02 */
[----:B------:R-:W-:Y:S01]  /*2230*/  ISETP.GT.U32.AND P6, PT, R2, R4, PT ;  /* 0x000000040200720c */ /* 0x000fe20003fc4070 */
[----:B-1----:R-:W-:Y:S01]  /*2240*/  IMAD.HI.U32 R15, R14, R9, RZ ;  /* 0x000000090e0f7227 */ /* 0x002fe200078e00ff */
[----:B------:R-:W-:Y:S01]  /*2250*/  ISETP.GT.U32.AND P5, PT, R2, R10, PT ;  /* 0x0000000a0200720c */ /* 0x000fe20003fa4070 */
[----:B------:R0:W-:Y:S02]  /*2260*/  STL [R1+0x124], R13 ;  /* 0x0001240d01007387 */ /* 0x0001e40000100800 */
[----:B------:R-:W-:-:S04]  /*2270*/  IMAD.HI.U32 R3, R14, R7, RZ ;  /* 0x000000070e037227 */ /* 0x000fc800078e00ff */
[----:B------:R-:W-:-:S04]  /*2280*/  IMAD.HI.U32 R6, R14, R8, RZ ;  /* 0x000000080e067227 */ /* 0x000fc800078e00ff */
[----:B------:R-:W-:Y:S02]  /*2290*/  IMAD.MOV R15, RZ, RZ, -R15 ;  /* 0x000000ffff0f7224 */ /* 0x000fe400078e0a0f */
[----:B------:R-:W-:Y:S02]  /*22a0*/  IMAD.MOV R3, RZ, RZ, -R3 ;  /* 0x000000ffff037224 */ /* 0x000fe400078e0a03 */
[----:B------:R-:W-:Y:S02]  /*22b0*/  IMAD.MOV R6, RZ, RZ, -R6 ;  /* 0x000000ffff067224 */ /* 0x000fe400078e0a06 */
[C---:B------:R-:W-:Y:S02]  /*22c0*/  IMAD R9, R2.reuse, R15, R9 ;  /* 0x0000000f02097224 */ /* 0x040fe400078e0209 */
[----:B------:R-:W-:Y:S01]  /*22d0*/  IMAD R7, R2, R3, R7 ;  /* 0x0000000302077224 */ /* 0x000fe200078e0207 */
[----:B------:R-:W-:Y:S01]  /*22e0*/  IABS R3, R20 ;  /* 0x0000001400037213 */ /* 0x000fe20000000000 */
[----:B0-----:R-:W-:-:S02]  /*22f0*/  IMAD.MOV.U32 R13, RZ, RZ, R5 ;  /* 0x000000ffff0d7224 */ /* 0x001fc400078e0005 */
[----:B------:R-:W-:Y:S02]  /*2300*/  IMAD R8, R2, R6, R8 ;  /* 0x0000000602087224 */ /* 0x000fe400078e0208 */
[--C-:B------:R-:W-:Y:S01]  /*2310*/  @!P6 IMAD.IADD R4, R4, 0x1, -R2.reuse ;  /* 0x000000010404e824 */ /* 0x100fe200078e0a02 */
[C---:B------:R-:W-:Y:S01]  /*2320*/  ISETP.GT.U32.AND P6, PT, R2.reuse, R9, PT ;  /* 0x000000090200720c */ /* 0x040fe20003fc4070 */
[----:B------:R-:W-:Y:S01]  /*2330*/  @!P4 IMAD.MOV R13, RZ, RZ, -R13 ;  /* 0x000000ffff0dc224 */ /* 0x000fe200078e0a0d */
[----:B------:R-:W-:Y:S01]  /*2340*/  ISETP.GT.U32.AND P4, PT, R2, R7, PT ;  /* 0x000000070200720c */ /* 0x000fe20003f84070 */
[----:B------:R-:W-:Y:S01]  /*2350*/  @!P5 IMAD.IADD R10, R10, 0x1, -R2 ;  /* 0x000000010a0ad824 */ /* 0x000fe200078e0a02 */
[----:B------:R-:W-:Y:S01]  /*2360*/  ISETP.GT.U32.AND P5, PT, R2, R8, PT ;  /* 0x000000080200720c */ /* 0x000fe20003fa4070 */
[----:B------:R-:W-:Y:S01]  /*2370*/  IMAD.HI.U32 R5, R14, R3, RZ ;  /* 0x000000030e057227 */ /* 0x000fe200078e00ff */
[----:B------:R0:W-:Y:S03]  /*2380*/  STL [R1+0x128], R13 ;  /* 0x0001280d01007387 */ /* 0x0001e60000100800 */
[----:B------:R-:W-:-:S02]  /*2390*/  IMAD.MOV R5, RZ, RZ, -R5 ;  /* 0x000000ffff057224 */ /* 0x000fc400078e0a05 */
[----:B------:R-:W-:Y:S02]  /*23a0*/  VIADD R6, R11, 0x1b2 ;  /* 0x000001b20b067836 */ /* 0x000fe40000000000 */
[--C-:B------:R-:W-:Y:S02]  /*23b0*/  @!P6 IMAD.IADD R9, R9, 0x1, -R2.reuse ;  /* 0x000000010909e824 */ /* 0x100fe400078e0a02 */
[--C-:B------:R-:W-:Y:S01]  /*23c0*/  @!P4 IMAD.IADD R7, R7, 0x1, -R2.reuse ;  /* 0x000000010707c824 */ /* 0x100fe200078e0a02 */
[----:B------:R-:W-:Y:S01]  /*23d0*/  ISETP.GT.U32.AND P4, PT, R2, R10, PT ;  /* 0x0000000a0200720c */ /* 0x000fe20003f84070 */
[----:B------:R-:W-:Y:S01]  /*23e0*/  @!P5 IMAD.IADD R8, R8, 0x1, -R2 ;  /* 0x000000010808d824 */ /* 0x000fe200078e0a02 */
[C---:B------:R-:W-:Y:S01]  /*23f0*/  ISETP.GT.U32.AND P5, PT, R2.reuse, R9, PT ;  /* 0x000000090200720c */ /* 0x040fe20003fa4070 */
[----:B0-----:R-:W-:Y:S01]  /*2400*/  IMAD.MOV.U32 R13, RZ, RZ, R4 ;  /* 0x000000ffff0d7224 */ /* 0x001fe200078e0004 */
[----:B------:R-:W-:Y:S01]  /*2410*/  ISETP.GT.U32.AND P6, PT, R2, R7, PT ;  /* 0x000000070200720c */ /* 0x000fe20003fc4070 */
[----:B------:R-:W-:Y:S01]  /*2420*/  IMAD.HI.U32 R4, R14, R16, RZ ;  /* 0x000000100e047227 */ /* 0x000fe200078e00ff */
[----:B------:R-:W-:-:S03]  /*2430*/  IABS R19, R6 ;  /* 0x0000000600137213 */ /* 0x000fc60000000000 */
[----:B------:R-:W-:Y:S02]  /*2440*/  IMAD.MOV R4, RZ, RZ, -R4 ;  /* 0x000000ffff047224 */ /* 0x000fe400078e0a04 */
[----:B------:R-:W-:Y:S01]  /*2450*/  @!P2 IMAD.MOV R13, RZ, RZ, -R13 ;  /* 0x000000ffff0da224 */ /* 0x000fe200078e0a0d */
[C---:B------:R-:W-:Y:S01]  /*2460*/  ISETP.GT.U32.AND P2, PT, R2.reuse, R8, PT ;  /* 0x000000080200720c */ /* 0x040fe20003f44070 */
[C---:B------:R-:W-:Y:S02]  /*2470*/  IMAD R3, R2.reuse, R5, R3 ;  /* 0x0000000502037224 */ /* 0x040fe400078e0203 */
[----:B------:R-:W-:Y:S01]  /*2480*/  IMAD R16, R2, R4, R16 ;  /* 0x0000000402107224 */ /* 0x000fe200078e0210 */
[----:B------:R0:W-:Y:S01]  /*2490*/  STL [R1+0x14c], R13 ;  /* 0x00014c0d01007387 */ /* 0x0001e20000100800 */
[--C-:B------:R-:W-:Y:S01]  /*24a0*/  @!P4 IMAD.IADD R10, R10, 0x1, -R2.reuse ;  /* 0x000000010a0ac824 */ /* 0x100fe200078e0a02 */
[C---:B------:R-:W-:Y:S01]  /*24b0*/  ISETP.GT.U32.AND P4, PT, R2.reuse, R3, PT ;  /* 0x000000030200720c */ /* 0x040fe20003f84070 */
[----:B------:R-:W-:Y:S01]  /*24c0*/  @!P5 IMAD.IADD R9, R9, 0x1, -R2 ;  /* 0x000000010909d824 */ /* 0x000fe200078e0a02 */
[----:B------:R-:W-:Y:S01]  /*24d0*/  ISETP.GT.U32.AND P5, PT, R2, R16, PT ;  /* 0x000000100200720c */ /* 0x000fe20003fa4070 */
[----:B------:R-:W-:-:S02]  /*24e0*/  VIADD R4, R11, 0x1ae ;  /* 0x000001ae0b047836 */ /* 0x000fc40000000000 */
[----:B------:R-:W-:Y:S02]  /*24f0*/  VIADD R5, R11, 0x1b0 ;  /* 0x000001b00b057836 */ /* 0x000fe40000000000 */
[--C-:B------:R-:W-:Y:S01]  /*2500*/  @!P2 IMAD.IADD R8, R8, 0x1, -R2.reuse ;  /* 0x000000010808a824 */ /* 0x100fe200078e0a02 */
[----:B------:R-:W-:Y:S01]  /*2510*/  ISETP.GE.AND P2, PT, R20, RZ, PT ;  /* 0x000000ff1400720c */ /* 0x000fe20003f46270 */
[--C-:B------:R-:W-:Y:S01]  /*2520*/  @!P6 IMAD.IADD R7, R7, 0x1, -R2.reuse ;  /* 0x000000010707e824 */ /* 0x100fe200078e0a02 */
[----:B------:R-:W-:Y:S01]  /*2530*/  IABS R20, R4 ;  /* 0x0000000400147213 */ /* 0x000fe20000000000 */
[----:B------:R-:W-:Y:S01]  /*2540*/  IMAD.HI.U32 R15, R14, R19, RZ ;  /* 0x000000130e0f7227 */ /* 0x000fe200078e00ff */
[----:B------:R-:W-:Y:S02]  /*2550*/  IABS R18, R5 ;  /* 0x0000000500127213 */ /* 0x000fe40000000000 */
[----:B------:R-:W-:Y:S01]  /*2560*/  ISETP.GE.AND P6, PT, R0, RZ, PT ;  /* 0x000000ff0000720c */ /* 0x000fe20003fc6270 */
[--C-:B------:R-:W-:Y:S01]  /*2570*/  @!P4 IMAD.IADD R3, R3, 0x1, -R2.reuse ;  /* 0x000000010303c824 */ /* 0x100fe200078e0a02 */
[----:B------:R-:W-:Y:S01]  /*2580*/  ISETP.GE.AND P4, PT, R17, RZ, PT ;  /* 0x000000ff1100720c */ /* 0x000fe20003f86270 */
[----:B------:R-:W-:-:S02]  /*2590*/  @!P5 IMAD.IADD R16, R16, 0x1, -R2 ;  /* 0x000000011010d824 */ /* 0x000fc400078e0a02 */
[----:B------:R-:W-:Y:S02]  /*25a0*/  IMAD.MOV.U32 R17, RZ, RZ, R20 ;  /* 0x000000ffff117224 */ /* 0x000fe400078e0014 */
[----:B------:R-:W-:Y:S01]  /*25b0*/  IMAD.MOV.U32 R21, RZ, RZ, R10 ;  /* 0x000000ffff157224 */ /* 0x000fe200078e000a */
[----:B------:R-:W-:Y:S01]  /*25c0*/  ISETP.GT.U32.AND P5, PT, R2, R16, PT ;  /* 0x000000100200720c */ /* 0x000fe20003fa4070 */
[----:B------:R-:W-:-:S04]  /*25d0*/  IMAD.HI.U32 R10, R14, R17, RZ ;  /* 0x000000110e0a7227 */ /* 0x000fc800078e00ff */
[----:B------:R-:W-:Y:S02]  /*25e0*/  IMAD.MOV R15, RZ, RZ, -R15 ;  /* 0x000000ffff0f7224 */ /* 0x000fe400078e0a0f */
[----:B0-----:R-:W-:Y:S02]  /*25f0*/  IMAD.MOV.U32 R13, RZ, RZ, R7 ;  /* 0x000000ffff0d7224 */ /* 0x001fe400078e0007 */
[----:B------:R-:W-:Y:S01]  /*2600*/  @!P1 IMAD.MOV R21, RZ, RZ, -R21 ;  /* 0x000000ffff159224 */ /* 0x000fe200078e0a15 */
[C---:B------:R-:W-:Y:S01]  /*2610*/  ISETP.GT.U32.AND P1, PT, R2.reuse, R3, PT ;  /* 0x000000030200720c */ /* 0x040fe20003f24070 */
[----:B------:R-:W-:Y:S02]  /*2620*/  IMAD.MOV R7, RZ, RZ, -R10 ;  /* 0x000000ffff077224 */ /* 0x000fe400078e0a0a */
[C---:B------:R-:W-:Y:S01]  /*2630*/  IMAD R19, R2.reuse, R15, R19 ;  /* 0x0000000f02137224 */ /* 0x040fe200078e0213 */
[----:B------:R0:W-:Y:S01]  /*2640*/  STL [R1+0x180], R21 ;  /* 0x0001801501007387 */ /* 0x0001e20000100800 */
[----:B------:R-:W-:-:S02]  /*2650*/  IMAD R17, R2, R7, R17 ;  /* 0x0000000702117224 */ /* 0x000fc400078e0211 */
[----:B------:R-:W-:-:S04]  /*2660*/  IMAD.HI.U32 R0, R14, R18, RZ ;  /* 0x000000120e007227 */ /* 0x000fc800078e00ff */
[----:B------:R-:W-:Y:S01]  /*2670*/  @!P3 IMAD.MOV R13, RZ, RZ, -R13 ;  /* 0x000000ffff0db224 */ /* 0x000fe200078e0a0d */
[----:B------:R-:W-:Y:S01]  /*2680*/  ISETP.GT.U32.AND P3, PT, R2, R19, PT ;  /* 0x000000130200720c */ /* 0x000fe20003f64070 */
[----:B------:R-:W-:Y:S01]  /*2690*/  @!P5 IMAD.IADD R16, R16, 0x1, -R2 ;  /* 0x000000011010d824 */ /* 0x000fe200078e0a02 */
[C---:B------:R-:W-:Y:S01]  /*26a0*/  ISETP.GT.U32.AND P5, PT, R2.reuse, R17, PT ;  /* 0x000000110200720c */ /* 0x040fe20003fa4070 */
[----:B------:R-:W-:Y:S01]  /*26b0*/  IMAD.MOV R0, RZ, RZ, -R0 ;  /* 0x000000ffff007224 */ /* 0x000fe200078e0a00 */
[----:B------:R-:W-:Y:S01]  /*26c0*/  STL [R1+0x18c], R13 ;  /* 0x00018c0d01007387 */ /* 0x000fe20000100800 */
[----:B------:R-:W-:Y:S01]  /*26d0*/  @!P1 IMAD.IADD R3, R3, 0x1, -R2 ;  /* 0x0000000103039824 */ /* 0x000fe200078e0a02 */
[----:B------:R-:W-:Y:S01]  /*26e0*/  ISETP.GE.AND P1, PT, R5, RZ, PT ;  /* 0x000000ff0500720c */ /* 0x000fe20003f26270 */
[----:B------:R-:W-:Y:S02]  /*26f0*/  IMAD R18, R2, R0, R18 ;  /* 0x0000000002127224 */ /* 0x000fe400078e0212 */
[----:B------:R-:W-:Y:S01]  /*2700*/  @!P0 IMAD.MOV R9, RZ, RZ, -R9 ;  /* 0x000000ffff098224 */ /* 0x000fe200078e0a09 */
[----:B------:R-:W-:Y:S01]  /*2710*/  ISETP.GE.AND P0, PT, R6, RZ, PT ;  /* 0x000000ff0600720c */ /* 0x000fe20003f06270 */
[----:B------:R-:W-:Y:S01]  /*2720*/  @!P6 IMAD.MOV R8, RZ, RZ, -R8 ;  /* 0x000000ffff08e224 */ /* 0x000fe200078e0a08 */
[----:B------:R-:W-:Y:S01]  /*2730*/  ISETP.GT.U32.AND P6, PT, R2, R18, PT ;  /* 0x000000120200720c */ /* 0x000fe20003fc4070 */
[----:B------:R-:W-:Y:S01]  /*2740*/  VIADD R5, R11, 0x1aa ;  /* 0x000001aa0b057836 */ /* 0x000fe20000000000 */
[----:B------:R-:W-:Y:S01]  /*2750*/  STL [R1+0x190], R9 ;  /* 0x0001900901007387 */ /* 0x000fe20000100800 */
[----:B------:R-:W-:-:S02]  /*2760*/  IMAD.MOV.U32 R6, RZ, RZ, R3 ;  /* 0x000000ffff067224 */ /* 0x000fc400078e0003 */
[----:B------:R-:W-:Y:S01]  /*2770*/  @!P3 IMAD.IADD R19, R19, 0x1, -R2 ;  /* 0x000000011313b824 */ /* 0x000fe200078e0a02 */
[----:B------:R-:W-:Y:S01]  /*2780*/  ISETP.GE.AND P3, PT, R4, RZ, PT ;  /* 0x000000ff0400720c */ /* 0x000fe20003f66270 */
[----:B------:R-:W-:Y:S01]  /*2790*/  @!P2 IMAD.MOV R6, RZ, RZ, -R6 ;  /* 0x000000ffff06a224 */ /* 0x000fe200078e0a06 */
[----:B------:R-:W-:Y:S01]  /*27a0*/  IABS R4, R5 ;  /* 0x0000000500047213 */ /* 0x000fe20000000000 */
[--C-:B------:R-:W-:Y:S01]  /*27b0*/  @!P5 IMAD.IADD R17, R17, 0x1, -R2.reuse ;  /* 0x000000011111d824 */ /* 0x100fe200078e0a02 */
[----:B------:R1:W-:Y:S01]  /*27c0*/  STL [R1+0x194], R8 ;  /* 0x0001940801007387 */ /* 0x0003e20000100800 */
[C---:B------:R-:W-:Y:S02]  /*27d0*/  VIADD R0, R11.reuse, 0x1ac ;  /* 0x000001ac0b007836 */ /* 0x040fe40000000000 */
[----:B------:R-:W-:Y:S01]  /*27e0*/  @!P6 IMAD.IADD R18, R18, 0x1, -R2 ;  /* 0x000000011212e824 */ /* 0x000fe200078e0a02 */
[----:B------:R2:W-:Y:S01]  /*27f0*/  STL [R1+0x19c], R6 ;  /* 0x00019c0601007387 */ /* 0x0005e20000100800 */
[C---:B------:R-:W-:Y:S01]  /*2800*/  ISETP.GT.U32.AND P5, PT, R2.reuse, R17, PT ;  /* 0x000000110200720c */ /* 0x040fe20003fa4070 */
[C---:B------:R-:W-:Y:S01]  /*2810*/  VIADD R3, R11.reuse, 0x1a6 ;  /* 0x000001a60b037836 */ /* 0x040fe20000000000 */
[----:B------:R-:W-:Y:S01]  /*2820*/  IABS R10, R0 ;  /* 0x00000000000a7213 */ /* 0x000fe20000000000 */
[----:B0-----:R-:W-:Y:S01]  /*2830*/  IMAD.MOV.U32 R21, RZ, RZ, R16 ;  /* 0x000000ffff157224 */ /* 0x001fe200078e0010 */
[C---:B------:R-:W-:Y:S01]  /*2840*/  ISETP.GT.U32.AND P6, PT, R2.reuse, R19, PT ;  /* 0x000000130200720c */ /* 0x040fe20003fc4070 */
[----:B-1----:R-:W-:Y:S01]  /*2850*/  VIADD R8, R11, 0x1a8 ;  /* 0x000001a80b087836 */ /* 0x002fe20000000000 */
[----:B------:R-:W-:Y:S01]  /*2860*/  ISETP.GT.U32.AND P2, PT, R2, R18, PT ;  /* 0x000000120200720c */ /* 0x000fe20003f44070 */
[----:B------:R-:W-:-:S03]  /*2870*/  IMAD.HI.U32 R7, R14, R10, RZ ;  /* 0x0000000a0e077227 */ /* 0x000fc600078e00ff */
[----:B------:R-:W-:Y:S01]  /*2880*/  IABS R15, R8 ;  /* 0x00000008000f7213 */ /* 0x000fe20000000000 */
[----:B--2---:R-:W-:-:S04]  /*2890*/  IMAD.HI.U32 R6, R14, R4, RZ ;  /* 0x000000040e067227 */ /* 0x004fc800078e00ff */
[----:B------:R-:W-:Y:S02]  /*28a0*/  IMAD.MOV R6, RZ, RZ, -R6 ;  /* 0x000000ffff067224 */ /* 0x000fe400078e0a06 */
[----:B------:R-:W-:Y:S02]  /*28b0*/  IMAD.MOV R7, RZ, RZ, -R7 ;  /* 0x000000ffff077224 */ /* 0x000fe400078e0a07 */
[C---:B------:R-:W-:Y:S02]  /*28c0*/  IMAD R4, R2.reuse, R6, R4 ;  /* 0x0000000602047224 */ /* 0x040fe400078e0204 */
[----:B------:R-:W-:Y:S02]  /*28d0*/  @!P5 IMAD.IADD R17, R17, 0x1, -R2 ;  /* 0x000000011111d824 */ /* 0x000fe400078e0a02 */
[C---:B------:R-:W-:Y:S01]  /*28e0*/  IMAD R10, R2.reuse, R7, R10 ;  /* 0x00000007020a7224 */ /* 0x040fe200078e020a */
[C---:B------:R-:W-:Y:S01]  /*28f0*/  ISETP.GT.U32.AND P5, PT, R2.reuse, R4, PT ;  /* 0x000000040200720c */ /* 0x040fe20003fa4070 */
[----:B------:R-:W-:Y:S01]  /*2900*/  @!P6 IMAD.IADD R19, R19, 0x1, -R2 ;  /* 0x000000011313e824 */ /* 0x000fe200078e0a02 */
[----:B------:R-:W-:Y:S01]  /*2910*/  IABS R7, R3 ;  /* 0x0000000300077213 */ /* 0x000fe20000000000 */
[----:B------:R-:W-:Y:S01]  /*2920*/  VIADD R6, R11, 0x1a4 ;  /* 0x000001a40b067836 */ /* 0x000fe20000000000 */
[----:B------:R-:W-:Y:S01]  /*2930*/  ISETP.GT.U32.AND P6, PT, R2, R10, PT ;  /* 0x0000000a0200720c */ /* 0x000fe20003fc4070 */
[----:B------:R-:W-:-:S02]  /*2940*/  IMAD.MOV.U32 R13, RZ, RZ, R19 ;  /* 0x000000ffff0d7224 */ /* 0x000fc400078e0013 */
[----:B------:R-:W-:Y:S01]  /*2950*/  @!P2 IMAD.IADD R18, R18, 0x1, -R2 ;  /* 0x000000011212a824 */ /* 0x000fe200078e0a02 */
[----:B------:R-:W-:Y:S01]  /*2960*/  IABS R9, R6 ;  /* 0x0000000600097213 */ /* 0x000fe20000000000 */
[----:B------:R-:W-:Y:S01]  /*2970*/  IMAD.HI.U32 R20, R14, R15, RZ ;  /* 0x0000000f0e147227 */ /* 0x000fe200078e00ff */
[----:B------:R-:W-:-:S03]  /*2980*/  ISETP.GE.AND P2, PT, R0, RZ, PT ;  /* 0x000000ff0000720c */ /* 0x000fc60003f46270 */
[----:B------:R-:W-:Y:S02]  /*2990*/  @!P5 IMAD.IADD R4, R4, 0x1, -R2 ;  /* 0x000000010404d824 */ /* 0x000fe400078e0a02 */
[----:B------:R-:W-:-:S03]  /*29a0*/  IMAD.HI.U32 R16, R14, R9, RZ ;  /* 0x000000090e107227 */ /* 0x000fc600078e00ff */
[----:B------:R-:W-:Y:S01]  /*29b0*/  ISETP.GT.U32.AND P5, PT, R2, R4, PT ;  /* 0x000000040200720c */ /* 0x000fe20003fa4070 */
[----:B------:R-:W-:Y:S01]  /*29c0*/  @!P6 IMAD.IADD R10, R10, 0x1, -R2 ;  /* 0x000000010a0ae824 */ /* 0x000fe200078e0a02 */
[----:B------:R-:W-:Y:S01]  /*29d0*/  ISETP.GE.AND P6, PT, R5, RZ, PT ;  /* 0x000000ff0500720c */ /* 0x000fe20003fc6270 */
[----:B------:R-:W-:Y:S02]  /*29e0*/  @!P4 IMAD.MOV R21, RZ, RZ, -R21 ;  /* 0x000000ffff15c224 */ /* 0x000fe400078e0a15 */
[----:B------:R-:W-:Y:S01]  /*29f0*/  IMAD.MOV R16, RZ, RZ, -R16 ;  /* 0x000000ffff107224 */ /* 0x000fe200078e0a10 */
[----:B------:R-:W-:Y:S01]  /*2a00*/  ISETP.GT.U32.AND P4, PT, R2, R10, PT ;  /* 0x0000000a0200720c */ /* 0x000fe20003f84070 */
[----:B------:R-:W-:Y:S01]  /*2a10*/  @!P0 IMAD.MOV R13, RZ, RZ, -R13 ;  /* 0x000000ffff0d8224 */ /* 0x000fe200078e0a0d */
[----:B------:R-:W-:Y:S01]  /*2a20*/  STL [R1+0x1a0], R21 ;  /* 0x0001a01501007387 */ /* 0x000fe20000100800 */
[----:B------:R-:W-:Y:S02]  /*2a30*/  IMAD.MOV R20, RZ, RZ, -R20 ;  /* 0x000000ffff147224 */ /* 0x000fe400078e0a14 */
[----:B------:R-:W-:Y:S01]  /*2a40*/  @!P1 IMAD.MOV R18, RZ, RZ, -R18 ;  /* 0x000000ffff129224 */ /* 0x000fe200078e0a12 */
[----:B------:R-:W-:Y:S01]  /*2a50*/  ISETP.GE.AND P1, PT, R8, RZ, PT ;  /* 0x000000ff0800720c */ /* 0x000fe20003f26270 */
[----:B------:R-:W-:Y:S01]  /*2a60*/  IMAD.HI.U32 R0, R14, R7, RZ ;  /* 0x000000070e007227 */ /* 0x000fe200078e00ff */
[----:B------:R0:W-:Y:S03]  /*2a70*/  STL [R1+0x1a4], R13 ;  /* 0x0001a40d01007387 */ /* 0x0001e60000100800 */
[C---:B------:R-:W-:Y:S01]  /*2a80*/  IMAD R8, R2.reuse, R16, R9 ;  /* 0x0000001002087224 */ /* 0x040fe200078e0209 */
[----:B------:R-:W-:Y:S01]  /*2a90*/  STL [R1+0x1a8], R18 ;  /* 0x0001a81201007387 */ /* 0x000fe20000100800 */
[----:B------:R-:W-:-:S02]  /*2aa0*/  IMAD R15, R2, R20, R15 ;  /* 0x00000014020f7224 */ /* 0x000fc400078e020f */
[----:B------:R-:W-:Y:S02]  /*2ab0*/  IMAD.MOV R0, RZ, RZ, -R0 ;  /* 0x000000ffff007224 */ /* 0x000fe400078e0a00 */
[--C-:B------:R-:W-:Y:S01]  /*2ac0*/  @!P5 IMAD.IADD R4, R4, 0x1, -R2.reuse ;  /* 0x000000010404d824 */ /* 0x100fe200078e0a02 */
[C---:B------:R-:W-:Y:S01]  /*2ad0*/  ISETP.GT.U32.AND P5, PT, R2.reuse, R8, PT ;  /* 0x000000080200720c */ /* 0x040fe20003fa4070 */
[----:B0-----:R-:W-:Y:S01]  /*2ae0*/  IMAD.MOV.U32 R13, RZ, RZ, R17 ;  /* 0x000000ffff0d7224 */ /* 0x001fe200078e0011 */
[C---:B------:R-:W-:Y:S01]  /*2af0*/  ISETP.GT.U32.AND P0, PT, R2.reuse, R15, PT ;  /* 0x0000000f0200720c */ /* 0x040fe20003f04070 */
[----:B------:R-:W-:Y:S02]  /*2b00*/  IMAD R7, R2, R0, R7 ;  /* 0x0000000002077224 */ /* 0x000fe400078e0207 */
[----:B------:R-:W-:Y:S02]  /*2b10*/  @!P3 IMAD.MOV R13, RZ, RZ, -R13 ;  /* 0x000000ffff0db224 */ /* 0x000fe400078e0a0d */
[----:B------:R-:W-:Y:S01]  /*2b20*/  @!P4 IMAD.IADD R10, R10, 0x1, -R2 ;  /* 0x000000010a0ac824 */ /* 0x000fe200078e0a02 */
[----:B------:R-:W-:Y:S01]  /*2b30*/  ISETP.GT.U32.AND P3, PT, R2, R7, PT ;  /* 0x000000070200720c */ /* 0x000fe20003f64070 */
[----:B------:R-:W-:Y:S01]  /*2b40*/  VIADD R5, R11, 0x1a2 ;  /* 0x000001a20b057836 */ /* 0x000fe20000000000 */
[----:B------:R0:W-:Y:S01]  /*2b50*/  STL [R1+0x1ac], R13 ;  /* 0x0001ac0d01007387 */ /* 0x0001e20000100800 */
[----:B------:R-:W-:Y:S01]  /*2b60*/  ISETP.GE.AND P4, PT, R3, RZ, PT ;  /* 0x000000ff0300720c */ /* 0x000fe20003f86270 */
[----:B------:R-:W-:-:S02]  /*2b70*/  VIADD R3, R11, 0x1a0 ;  /* 0x000001a00b037836 */ /* 0x000fc40000000000 */
[--C-:B------:R-:W-:Y:S01]  /*2b80*/  @!P5 IMAD.IADD R8, R8, 0x1, -R2.reuse ;  /* 0x000000010808d824 */ /* 0x100fe200078e0a02 */
[----:B------:R-:W-:Y:S01]  /*2b90*/  IABS R0, R5 ;  /* 0x0000000500007213 */ /* 0x000fe20000000000 */
[----:B------:R-:W-:Y:S01]  /*2ba0*/  @!P0 IMAD.IADD R15, R15, 0x1, -R2 ;  /* 0x000000010f0f8824 */ /* 0x000fe200078e0a02 */
[----:B------:R-:W-:Y:S01]  /*2bb0*/  ISETP.GE.AND P0, PT, R6, RZ, PT ;  /* 0x000000ff0600720c */ /* 0x000fe20003f06270 */
[----:B------:R-:W-:Y:S01]  /*2bc0*/  VIADD R6, R11, 0x19e ;  /* 0x0000019e0b067836 */ /* 0x000fe20000000000 */
[----:B------:R-:W-:Y:S01]  /*2bd0*/  ISETP.GT.U32.AND P5, PT, R2, R8, PT ;  /* 0x000000080200720c */ /* 0x000fe20003fa4070 */
[----:B0-----:R-:W-:Y:S01]  /*2be0*/  IMAD.MOV.U32 R13, RZ, RZ, R10 ;  /* 0x000000ffff0d7224 */ /* 0x001fe200078e000a */
[----:B------:R-:W-:Y:S01]  /*2bf0*/  IABS R10, R3 ;  /* 0x00000003000a7213 */ /* 0x000fe20000000000 */
[----:B------:R-:W-:-:S04]  /*2c00*/  IMAD.HI.U32 R9, R14, R0, RZ ;  /* 0x000000000e097227 */ /* 0x000fc800078e00ff */
[----:B------:R-:W-:Y:S01]  /*2c10*/  @!P2 IMAD.MOV R13, RZ, RZ, -R13 ;  /* 0x000000ffff0da224 */ /* 0x000fe200078e0a0d */
[----:B------:R-:W-:Y:S01]  /*2c20*/  ISETP.GT.U32.AND P2, PT, R2, R15, PT ;  /* 0x0000000f0200720c */ /* 0x000fe20003f44070 */
[--C-:B------:R-:W-:Y:S02]  /*2c30*/  @!P3 IMAD.IADD R7, R7, 0x1, -R2.reuse ;  /* 0x000000010707b824 */ /* 0x100fe400078e0a02 */
[----:B------:R-:W-:Y:S01]  /*2c40*/  IMAD.MOV R9, RZ, RZ, -R9 ;  /* 0x000000ffff097224 */ /* 0x000fe200078e0a09 */
[----:B------:R0:W-:Y:S01]  /*2c50*/  STL [R1+0x1b0], R13 ;  /* 0x0001b00d01007387 */ /* 0x0001e20000100800 */
[----:B------:R-:W-:Y:S01]  /*2c60*/  @!P5 IMAD.IADD R8, R8, 0x1, -R2 ;  /* 0x000000010808d824 */ /* 0x000fe200078e0a02 */
[C---:B------:R-:W-:Y:S01]  /*2c70*/  ISETP.GT.U32.AND P3, PT, R2.reuse, R7, PT ;  /* 0x000000070200720c */ /* 0x040fe20003f64070 */
[----:B------:R-:W-:Y:S01]  /*2c80*/  IMAD R0, R2, R9, R0 ;  /* 0x0000000902007224 */ /* 0x000fe200078e0200 */
[----:B------:R-:W-:Y:S01]  /*2c90*/  IABS R9, R6 ;  /* 0x0000000600097213 */ /* 0x000fe20000000000 */
[----:B------:R-:W-:-:S02]  /*2ca0*/  @!P0 IMAD.MOV R8, RZ, RZ, -R8 ;  /* 0x000000ffff088224 */ /* 0x000fc400078e0a08 */
[----:B------:R-:W-:Y:S02]  /*2cb0*/  VIADD R20, R11, 0x178 ;  /* 0x000001780b147836 */ /* 0x000fe40000000000 */
[----:B------:R-:W-:Y:S01]  /*2cc0*/  @!P2 IMAD.IADD R15, R15, 0x1, -R2 ;  /* 0x000000010f0fa824 */ /* 0x000fe200078e0a02 */
[----:B------:R-:W-:Y:S01]  /*2cd0*/  ISETP.GT.U32.AND P2, PT, R2, R0, PT ;  /* 0x000000000200720c */ /* 0x000fe20003f44070 */
[----:B0-----:R-:W-:Y:S01]  /*2ce0*/  IMAD.MOV.U32 R13, RZ, RZ, R4 ;  /* 0x000000ffff0d7224 */ /* 0x001fe200078e0004 */
[----:B------:R-:W-:Y:S01]  /*2cf0*/  IABS R21, R20 ;  /* 0x0000001400157213 */ /* 0x000fe20000000000 */
[----:B------:R-:W-:-:S04]  /*2d00*/  IMAD.HI.U32 R4, R14, R10, RZ ;  /* 0x0000000a0e047227 */ /* 0x000fc800078e00ff */
[----:B------:R-:W-:Y:S02]  /*2d10*/  IMAD.MOV R4, RZ, RZ, -R4 ;  /* 0x000000ffff047224 */ /* 0x000fe400078e0a04 */
[----:B------:R-:W-:Y:S01]  /*2d20*/  @!P6 IMAD.MOV R13, RZ, RZ, -R13 ;  /* 0x000000ffff0de224 */ /* 0x000fe200078e0a0d */
[----:B------:R-:W-:Y:S01]  /*2d30*/  ISETP.GE.AND P6, PT, R5, RZ, PT ;  /* 0x000000ff0500720c */ /* 0x000fe20003fc6270 */
[C---:B------:R-:W-:Y:S02]  /*2d40*/  IMAD R10, R2.reuse, R4, R10 ;  /* 0x00000004020a7224 */ /* 0x040fe400078e020a */
[----:B------:R-:W-:Y:S01]  /*2d50*/  @!P3 IMAD.IADD R7, R7, 0x1, -R2 ;  /* 0x000000010707b824 */ /* 0x000fe200078e0a02 */
[----:B------:R-:W-:Y:S01]  /*2d60*/  ISETP.GE.AND P3, PT, R3, RZ, PT ;  /* 0x000000ff0300720c */ /* 0x000fe20003f66270 */
[----:B------:R-:W-:Y:S01]  /*2d70*/  VIADD R3, R11, 0x19c ;  /* 0x0000019c0b037836 */ /* 0x000fe20000000000 */
[----:B------:R-:W-:Y:S01]  /*2d80*/  ISETP.GT.U32.AND P5, PT, R2, R10, PT ;  /* 0x0000000a0200720c */ /* 0x000fe20003fa4070 */
[----:B------:R0:W-:Y:S01]  /*2d90*/  STL [R1+0x1b4], R13 ;  /* 0x0001b40d01007387 */ /* 0x0001e20000100800 */
[----:B------:R-:W-:-:S02]  /*2da0*/  IMAD.HI.U32 R17, R14, R9, RZ ;  /* 0x000000090e117227 */ /* 0x000fc400078e00ff */
[----:B------:R-:W-:Y:S02]  /*2db0*/  IABS R5, R3 ;  /* 0x0000000300057213 */ /* 0x000fe40000000000 */
[--C-:B------:R-:W-:Y:S01]  /*2dc0*/  @!P2 IMAD.IADD R0, R0, 0x1, -R2.reuse ;  /* 0x000000010000a824 */ /* 0x100fe200078e0a02 */
[----:B------:R-:W-:Y:S01]  /*2dd0*/  ISETP.GE.AND P2, PT, R6, RZ, PT ;  /* 0x000000ff0600720c */ /* 0x000fe20003f46270 */
[----:B------:R-:W-:Y:S01]  /*2de0*/  IMAD.MOV R17, RZ, RZ, -R17 ;  /* 0x000000ffff117224 */ /* 0x000fe200078e0a11 */
[----:B------:R-:W-:Y:S01]  /*2df0*/  ISETP.GE.AND P0, PT, R3, RZ, PT ;  /* 0x000000ff0300720c */ /* 0x000fe20003f06270 */
[----:B------:R-:W-:Y:S02]  /*2e00*/  VIADD R4, R11, 0x19a ;  /* 0x0000019a0b047836 */ /* 0x000fe40000000000 */
[----:B0-----:R-:W-:Y:S02]  /*2e10*/  IMAD.MOV.U32 R13, RZ, RZ, R15 ;  /* 0x000000ffff0d7224 */ /* 0x001fe400078e000f */
[----:B------:R-:W-:Y:S01]  /*2e20*/  @!P5 IMAD.IADD R10, R10, 0x1, -R2 ;  /* 0x000000010a0ad824 */ /* 0x000fe200078e0a02 */
[----:B------:R-:W-:Y:S01]  /*2e30*/  IABS R16, R4 ;  /* 0x0000000400107213 */ /* 0x000fe20000000000 */
[----:B------:R-:W-:Y:S01]  /*2e40*/  @!P1 IMAD.MOV R13, RZ, RZ, -R13 ;  /* 0x000000ffff0d9224 */ /* 0x000fe200078e0a0d */
[----:B------:R-:W-:Y:S01]  /*2e50*/  ISETP.GT.U32.AND P1, PT, R2, R0, PT ;  /* 0x000000000200720c */ /* 0x000fe20003f24070 */
[----:B------:R-:W-:Y:S01]  /*2e60*/  IMAD.HI.U32 R6, R14, R5, RZ ;  /* 0x000000050e067227 */ /* 0x000fe200078e00ff */
[----:B------:R-:W-:-:S02]  /*2e70*/  ISETP.GT.U32.AND P5, PT, R2, R10, PT ;  /* 0x0000000a0200720c */ /* 0x000fc40003fa4070 */
[----:B------:R0:W-:Y:S01]  /*2e80*/  STL [R1+0x1b8], R13 ;  /* 0x0001b80d01007387 */ /* 0x0001e20000100800 */
[C---:B------:R-:W-:Y:S02]  /*2e90*/  IMAD R9, R2.reuse, R17, R9 ;  /* 0x0000001102097224 */ /* 0x040fe400078e0209 */
[----:B------:R-:W-:Y:S02]  /*2ea0*/  IMAD.MOV R6, RZ, RZ, -R6 ;  /* 0x000000ffff067224 */ /* 0x000fe400078e0a06 */
[----:B------:R-:W-:Y:S02]  /*2eb0*/  VIADD R3, R11, 0x194 ;  /* 0x000001940b037836 */ /* 0x000fe40000000000 */
[----:B------:R-:W-:Y:S02]  /*2ec0*/  IMAD R5, R2, R6, R5 ;  /* 0x0000000602057224 */ /* 0x000fe400078e0205 */
[----:B------:R-:W-:Y:S01]  /*2ed0*/  @!P1 IMAD.IADD R0, R0, 0x1, -R2 ;  /* 0x0000000100009824 */ /* 0x000fe200078e0a02 */
[----:B------:R-:W-:Y:S01]  /*2ee0*/  ISETP.GE.AND P1, PT, R4, RZ, PT ;  /* 0x000000ff0400720c */ /* 0x000fe20003f26270 */
[----:B0-----:R-:W-:-:S02]  /*2ef0*/  IMAD.MOV.U32 R13, RZ, RZ, R7 ;  /* 0x000000ffff0d7224 */ /* 0x001fc400078e0007 */
[----:B------:R-:W-:-:S04]  /*2f00*/  IMAD.HI.U32 R7, R14, R16, RZ ;  /* 0x000000100e077227 */ /* 0x000fc800078e00ff */
[----:B------:R-:W-:Y:S01]  /*2f10*/  @!P4 IMAD.MOV R13, RZ, RZ, -R13 ;  /* 0x000000ffff0dc224 */ /* 0x000fe200078e0a0d */
[----:B------:R-:W-:Y:S01]  /*2f20*/  ISETP.GT.U32.AND P4, PT, R2, R9, PT ;  /* 0x000000090200720c */ /* 0x000fe20003f84070 */
[----:B------:R-:W-:Y:S01]  /*2f30*/  @!P5 IMAD.IADD R10, R10, 0x1, -R2 ;  /* 0x000000010a0ad824 */ /* 0x000fe200078e0a02 */
[C---:B------:R-:W-:Y:S01]  /*2f40*/  ISETP.GT.U32.AND P5, PT, R2.reuse, R5, PT ;  /* 0x000000050200720c */ /* 0x040fe20003fa4070 */
[----:B------:R-:W-:Y:S01]  /*2f50*/  IMAD.MOV R7, RZ, RZ, -R7 ;  /* 0x000000ffff077224 */ /* 0x000fe200078e0a07 */
[----:B------:R0:W-:Y:S01]  /*2f60*/  STL [R1+0x1bc], R13 ;  /* 0x0001bc0d01007387 */ /* 0x0001e20000100800 */
[----:B------:R-:W-:Y:S01]  /*2f70*/  IMAD.MOV.U32 R15, RZ, RZ, R0 ;  /* 0x000000ffff0f7224 */ /* 0x000fe200078e0000 */
[----:B------:R-:W-:Y:S01]  /*2f80*/  IABS R0, R3 ;  /* 0x0000000300007213 */ /* 0x000fe20000000000 */
[----:B------:R-:W-:Y:S01]  /*2f90*/  IMAD R16, R2, R7, R16 ;  /* 0x0000000702107224 */ /* 0x000fe200078e0210 */
[----:B------:R1:W-:Y:S01]  /*2fa0*/  STL [R1+0x1c0], R8 ;  /* 0x0001c00801007387 */ /* 0x0003e20000100800 */
[----:B------:R-:W-:-:S02]  /*2fb0*/  @!P6 IMAD.MOV R15, RZ, RZ, -R15 ;  /* 0x000000ffff0fe224 */ /* 0x000fc400078e0a0f */
[----:B------:R-:W-:Y:S01]  /*2fc0*/  VIADD R7, R11, 0x196 ;  /* 0x000001960b077836 */ /* 0x000fe20000000000 */
[C---:B------:R-:W-:Y:S01]  /*2fd0*/  ISETP.GT.U32.AND P6, PT, R2.reuse, R16, PT ;  /* 0x000000100200720c */ /* 0x040fe20003fc4070 */
[--C-:B------:R-:W-:Y:S01]  /*2fe0*/  @!P4 IMAD.IADD R9, R9, 0x1, -R2.reuse ;  /* 0x000000010909c824 */ /* 0x100fe200078e0a02 */
[----:B------:R-:W-:Y:S01]  /*2ff0*/  STL [R1+0x1c4], R15 ;  /* 0x0001c40f01007387 */ /* 0x000fe20000100800 */
[----:B------:R-:W-:Y:S01]  /*3000*/  @!P5 IMAD.IADD R5, R5, 0x1, -R2 ;  /* 0x000000010505d824 */ /* 0x000fe200078e0a02 */
[----:B------:R-:W-:Y:S01]  /*3010*/  IABS R6, R7 ;  /* 0x0000000700067213 */ /* 0x000fe20000000000 */
[----:B0-----:R-:W-:Y:S01]  /*3020*/  IMAD.MOV.U32 R13, RZ, RZ, R10 ;  /* 0x000000ffff0d7224 */ /* 0x001fe200078e000a */
[C---:B------:R-:W-:Y:S01]  /*3030*/  ISETP.GT.U32.AND P4, PT, R2.reuse, R9, PT ;  /* 0x000000090200720c */ /* 0x040fe20003f84070 */
[----:B-1----:R-:W-:Y:S01]  /*3040*/  VIADD R8, R11, 0x198 ;  /* 0x000001980b087836 */ /* 0x002fe20000000000 */
[----:B------:R-:W-:Y:S01]  /*3050*/  ISETP.GT.U32.AND P5, PT, R2, R5, PT ;  /* 0x000000050200720c */ /* 0x000fe20003fa4070 */
[----:B------:R-:W-:-:S02]  /*3060*/  @!P3 IMAD.MOV R13, RZ, RZ, -R13 ;  /* 0x000000ffff0db224 */ /* 0x000fc400078e0a0d */
[----:B------:R-:W-:Y:S01]  /*3070*/  IMAD.HI.U32 R24, R14, R21, RZ ;  /* 0x000000150e187227 */ /* 0x000fe200078e00ff */
[----:B------:R-:W-:Y:S02]  /*3080*/  IABS R4, R8 ;  /* 0x0000000800047213 */ /* 0x000fe40000000000 */
[----:B------:R0:W-:Y:S01]  /*3090*/  STL [R1+0x1cc], R13 ;  /* 0x0001cc0d01007387 */ /* 0x0001e20000100800 */
[----:B------:R-:W-:Y:S01]  /*30a0*/  @!P6 IMAD.IADD R16, R16, 0x1, -R2 ;  /* 0x000000011010e824 */ /* 0x000fe200078e0a02 */
[----:B------:R-:W-:Y:S01]  /*30b0*/  ISETP.GE.AND P3, PT, R8, RZ, PT ;  /* 0x000000ff0800720c */ /* 0x000fe20003f66270 */
[----:B------:R-:W-:-:S03]  /*30c0*/  IMAD.HI.U32 R10, R14, R4, RZ ;  /* 0x000000040e0a7227 */ /* 0x000fc600078e00ff */
[----:B------:R-:W-:Y:S01]  /*30d0*/  ISETP.GT.U32.AND P6, PT, R2, R16, PT ;  /* 0x000000100200720c */ /* 0x000fe20003fc4070 */
[----:B------:R-:W-:Y:S01]  /*30e0*/  @!P4 IMAD.IADD R9, R9, 0x1, -R2 ;  /* 0x000000010909c824 */ /* 0x000fe200078e0a02 */
[----:B------:R-:W-:Y:S01]  /*30f0*/  ISETP.GE.AND P4, PT, R7, RZ, PT ;  /* 0x000000ff0700720c */ /* 0x000fe20003f86270 */
[----:B------:R-:W-:-:S04]  /*3100*/  IMAD.HI.U32 R7, R14, R6, RZ ;  /* 0x000000060e077227 */ /* 0x000fc800078e00ff */
[----:B0-----:R-:W-:Y:S02]  /*3110*/  IMAD.MOV.U32 R13, RZ, RZ, R9 ;  /* 0x000000ffff0d7224 */ /* 0x001fe400078e0009 */
[----:B------:R-:W-:Y:S02]  /*3120*/  IMAD.MOV R10, RZ, RZ, -R10 ;  /* 0x000000ffff0a7224 */ /* 0x000fe400078e0a0a */
[----:B------:R-:W-:Y:S02]  /*3130*/  IMAD.MOV R7, RZ, RZ, -R7 ;  /* 0x000000ffff077224 */ /* 0x000fe400078e0a07 */
[----:B------:R-:W-:Y:S02]  /*3140*/  @!P5 IMAD.IADD R5, R5, 0x1, -R2 ;  /* 0x000000010505d824 */ /* 0x000fe400078e0a02 */
[----:B------:R-:W-:Y:S01]  /*3150*/  @!P2 IMAD.MOV R13, RZ, RZ, -R13 ;  /* 0x000000ffff0da224 */ /* 0x000fe200078e0a0d */
[----:B------:R-:W-:Y:S01]  /*3160*/  ISETP.GE.AND P2, PT, R3, RZ, PT ;  /* 0x000000ff0300720c */ /* 0x000fe20003f46270 */
[----:B------:R-:W-:-:S02]  /*3170*/  IMAD R4, R2, R10, R4 ;  /* 0x0000000a02047224 */ /* 0x000fc400078e0204 */
[C---:B------:R-:W-:Y:S01]  /*3180*/  IMAD R3, R2.reuse, R7, R6 ;  /* 0x0000000702037224 */ /* 0x040fe200078e0206 */
[----:B------:R0:W-:Y:S01]  /*3190*/  STL [R1+0x1d0], R13 ;  /* 0x0001d00d01007387 */ /* 0x0001e20000100800 */
[----:B------:R-:W-:Y:S01]  /*31a0*/  IMAD.MOV.U32 R9, RZ, RZ, R5 ;  /* 0x000000ffff097224 */ /* 0x000fe200078e0005 */
[----:B------:R-:W-:Y:S01]  /*31b0*/  ISETP.GT.U32.AND P5, PT, R2, R4, PT ;  /* 0x000000040200720c */ /* 0x000fe20003fa4070 */
[----:B------:R-:W-:-:S04]  /*31c0*/  IMAD.HI.U32 R8, R14, R0, RZ ;  /* 0x000000000e087227 */ /* 0x000fc800078e00ff */
[----:B------:R-:W-:Y:S01]  /*31d0*/  @!P0 IMAD.MOV R9, RZ, RZ, -R9 ;  /* 0x000000ffff098224 */ /* 0x000fe200078e0a09 */
[----:B------:R-:W-:Y:S01]  /*31e0*/  ISETP.GT.U32.AND P0, PT, R2, R3, PT ;  /* 0x000000030200720c */ /* 0x000fe20003f04070 */
[----:B------:R-:W-:Y:S02]  /*31f0*/  IMAD.MOV R8, RZ, RZ, -R8 ;  /* 0x000000ffff087224 */ /* 0x000fe400078e0a08 */
[----:B------:R-:W-:Y:S01]  /*3200*/  @!P6 IMAD.IADD R16, R16, 0x1, -R2 ;  /* 0x000000011010e824 */ /* 0x000fe200078e0a02 */
[----:B------:R1:W-:Y:S01]  /*3210*/  STL [R1+0x1d4], R9 ;  /* 0x0001d40901007387 */ /* 0x0003e20000100800 */
[----:B------:R-:W-:Y:S02]  /*3220*/  IMAD R0, R2, R8, R0 ;  /* 0x0000000802007224 */ /* 0x000fe400078e0200 */
[----:B0-----:R-:W-:Y:S02]  /*3230*/  IMAD.MOV.U32 R13, RZ, RZ, R16 ;  /* 0x000000ffff0d7224 */ /* 0x001fe400078e0010 */
[----:B------:R-:W-:-:S02]  /*3240*/  VIADD R8, R11, 0x192 ;  /* 0x000001920b087836 */ /* 0x000fc40000000000 */
[----:B------:R-:W-:Y:S01]  /*3250*/  @!P1 IMAD.MOV R13, RZ, RZ, -R13 ;  /* 0x000000ffff0d9224 */ /* 0x000fe200078e0a0d */
[----:B------:R-:W-:Y:S01]  /*3260*/  ISETP.GT.U32.AND P1, PT, R2, R0, PT ;  /* 0x000000000200720c */ /* 0x000fe20003f24070 */
[--C-:B------:R-:W-:Y:S01]  /*3270*/  @!P5 IMAD.IADD R4, R4, 0x1, -R2.reuse ;  /* 0x000000010404d824 */ /* 0x100fe200078e0a02 */
[----:B------:R-:W-:Y:S01]  /*3280*/  ISETP.GE.AND P6, PT, R8, RZ, PT ;  /* 0x000000ff0800720c */ /* 0x000fe20003fc6270 */
[--C-:B------:R-:W-:Y:S01]  /*3290*/  @!P0 IMAD.IADD R3, R3, 0x1, -R2.reuse ;  /* 0x0000000103038824 */ /* 0x100fe200078e0a02 */
[----:B------:R-:W-:Y:S01]  /*32a0*/  IABS R8, R8 ;  /* 0x0000000800087213 */ /* 0x000fe20000000000 */
[C---:B------:R-:W-:Y:S01]  /*32b0*/  VIADD R5, R11.reuse, 0x190 ;  /* 0x000001900b057836 */ /* 0x040fe20000000000 */
[C---:B------:R-:W-:Y:S01]  /*32c0*/  ISETP.GT.U32.AND P5, PT, R2.reuse, R4, PT ;  /* 0x000000040200720c */ /* 0x040fe20003fa4070 */
[----:B------:R-:W-:Y:S01]  /*32d0*/  VIADD R7, R11, 0x18c ;  /* 0x0000018c0b077836 */ /* 0x000fe20000000000 */
[----:B------:R-:W-:Y:S01]  /*32e0*/  ISETP.GT.U32.AND P0, PT, R2, R3, PT ;  /* 0x000000030200720c */ /* 0x000fe20003f04070 */
[----:B------:R-:W-:Y:S01]  /*32f0*/  IMAD.HI.U32 R16, R14, R8, RZ ;  /* 0x000000080e107227 */ /* 0x000fe200078e00ff */
[----:B-1----:R-:W-:Y:S01]  /*3300*/  IABS R9, R5 ;  /* 0x0000000500097213 */ /* 0x002fe20000000000 */
[----:B------:R0:W-:Y:S01]  /*3310*/  STL [R1+0x1d8], R13 ;  /* 0x0001d80d01007387 */ /* 0x0001e20000100800 */
[----:B------:R-:W-:Y:S01]  /*3320*/  IABS R15, R7 ;  /* 0x00000007000f7213 */ /* 0x000fe20000000000 */
[----:B------:R-:W-:-:S02]  /*3330*/  @!P1 IMAD.IADD R0, R0, 0x1, -R2 ;  /* 0x0000000100009824 */ /* 0x000fc400078e0a02 */
[----:B------:R-:W-:-:S03]  /*3340*/  IMAD.HI.U32 R17, R14, R9, RZ ;  /* 0x000000090e117227 */ /* 0x000fc600078e00ff */
[----:B------:R-:W-:Y:S01]  /*3350*/  ISETP.GT.U32.AND P1, PT, R2, R0, PT ;  /* 0x000000000200720c */ /* 0x000fe20003f24070 */
[----:B------:R-:W-:Y:S02]  /*3360*/  IMAD.MOV R16, RZ, RZ, -R16 ;  /* 0x000000ffff107224 */ /* 0x000fe400078e0a10 */
[----:B------:R-:W-:Y:S01]  /*3370*/  @!P5 IMAD.IADD R4, R4, 0x1, -R2 ;  /* 0x000000010404d824 */ /* 0x000fe200078e0a02 */
[----:B------:R-:W-:Y:S01]  /*3380*/  ISETP.GE.AND P5, PT, R5, RZ, PT ;  /* 0x000000ff0500720c */ /* 0x000fe20003fa6270 */
[----:B------:R-:W-:Y:S02]  /*3390*/  IMAD.MOV R17, RZ, RZ, -R17 ;  /* 0x000000ffff117224 */ /* 0x000fe400078e0a11 */
[C---:B------:R-:W-:Y:S02]  /*33a0*/  IMAD R8, R2.reuse, R16, R8 ;  /* 0x0000001002087224 */ /* 0x040fe400078e0208 */
[----:B------:R-:W-:Y:S02]  /*33b0*/  @!P0 IMAD.IADD R3, R3, 0x1, -R2 ;  /* 0x0000000103038824 */ /* 0x000fe400078e0a02 */
[----:B------:R-:W-:Y:S01]  /*33c0*/  IMAD.MOV.U32 R19, RZ, RZ, R4 ;  /* 0x000000ffff137224 */ /* 0x000fe200078e0004 */
[C---:B------:R-:W-:Y:S01]  /*33d0*/  ISETP.GT.U32.AND P0, PT, R2.reuse, R8, PT ;  /* 0x000000080200720c */ /* 0x040fe20003f04070 */
[----:B------:R-:W-:-:S02]  /*33e0*/  IMAD R9, R2, R17, R9 ;  /* 0x0000001102097224 */ /* 0x000fc400078e0209 */
[----:B0-----:R-:W-:Y:S02]  /*33f0*/  IMAD.MOV.U32 R13, RZ, RZ, R3 ;  /* 0x000000ffff0d7224 */ /* 0x001fe400078e0003 */
[----:B------:R-:W-:-:S04]  /*3400*/  IMAD.HI.U32 R5, R14, R15, RZ ;  /* 0x0000000f0e057227 */ /* 0x000fc800078e00ff */
[----:B------:R-:W-:Y:S01]  /*3410*/  @!P3 IMAD.MOV R19, RZ, RZ, -R19 ;  /* 0x000000ffff13b224 */ /* 0x000fe200078e0a13 */
[----:B------:R-:W-:Y:S01]  /*3420*/  ISETP.GT.U32.AND P3, PT, R2, R9, PT ;  /* 0x000000090200720c */ /* 0x000fe20003f64070 */
[----:B------:R-:W-:Y:S02]  /*3430*/  @!P4 IMAD.MOV R13, RZ, RZ, -R13 ;  /* 0x000000ffff0dc224 */ /* 0x000fe400078e0a0d */
[----:B------:R-:W-:Y:S01]  /*3440*/  IMAD.MOV R5, RZ, RZ, -R5 ;  /* 0x000000ffff057224 */ /* 0x000fe200078e0a05 */
[----:B------:R-:W-:Y:S01]  /*3450*/  STL [R1+0x1dc], R19 ;  /* 0x0001dc1301007387 */ /* 0x000fe20000100800 */
        /* <DEDUP_REMOVED lines=8> */
[----:B------:R-:W-:Y:S01]  /*34e0*/  @!P3 IMAD.IADD R9, R9, 0x1, -R2 ;  /* 0x000000010909b824 */ /* 0x000fe200078e0a02 */
[----:B------:R-:W-:Y:S01]  /*34f0*/  IABS R15, R4 ;  /* 0x00000004000f7213 */ /* 0x000fe20000000000 */
[----:B------:R-:W-:Y:S01]  /*3500*/  IMAD.HI.U32 R18, R14, R10, RZ ;  /* 0x0000000a0e127227 */ /* 0x000fe200078e00ff */
[C---:B------:R-:W-:Y:S02]  /*3510*/  ISETP.GT.U32.AND P0, PT, R2.reuse, R8, PT ;  /* 0x000000080200720c */ /* 0x040fe40003f04070 */
[----:B------:R-:W-:Y:S01]  /*3520*/  ISETP.GT.U32.AND P3, PT, R2, R9, PT ;  /* 0x000000090200720c */ /* 0x000fe20003f64070 */
[----:B0-----:R-:W-:-:S02]  /*3530*/  IMAD.MOV.U32 R13, RZ, RZ, R0 ;  /* 0x000000ffff0d7224 */ /* 0x001fc400078e0000 */
[----:B------:R-:W-:Y:S02]  /*3540*/  IMAD.MOV R18, RZ, RZ, -R18 ;  /* 0x000000ffff127224 */ /* 0x000fe400078e0a12 */
[----:B------:R-:W-:Y:S01]  /*3550*/  @!P2 IMAD.MOV R13, RZ, RZ, -R13 ;  /* 0x000000ffff0da224 */ /* 0x000fe200078e0a0d */
[----:B------:R-:W-:Y:S01]  /*3560*/  ISETP.GT.U32.AND P2, PT, R2, R3, PT ;  /* 0x000000030200720c */ /* 0x000fe20003f44070 */
[----:B------:R-:W-:Y:S02]  /*3570*/  VIADD R5, R11, 0x188 ;  /* 0x000001880b057836 */ /* 0x000fe40000000000 */
[----:B------:R-:W-:Y:S01]  /*3580*/  IMAD.HI.U32 R17, R14, R15, RZ ;  /* 0x0000000f0e117227 */ /* 0x000fe200078e00ff */
[----:B------:R0:W-:Y:S02]  /*3590*/  STL [R1+0x1e4], R13 ;  /* 0x0001e40d01007387 */ /* 0x0001e40000100800 */
[----:B------:R-:W-:Y:S01]  /*35a0*/  IABS R16, R5 ;  /* 0x0000000500107213 */ /* 0x000fe20000000000 */
[----:B------:R-:W-:-:S02]  /*35b0*/  IMAD R10, R2, R18, R10 ;  /* 0x00000012020a7224 */ /* 0x000fc400078e020a */
[----:B------:R-:W-:Y:S02]  /*35c0*/  VIADD R6, R11, 0x186 ;  /* 0x000001860b067836 */ /* 0x000fe40000000000 */
[----:B------:R-:W-:Y:S01]  /*35d0*/  IMAD.MOV R17, RZ, RZ, -R17 ;  /* 0x000000ffff117224 */ /* 0x000fe200078e0a11 */
[----:B------:R-:W-:Y:S01]  /*35e0*/  ISETP.GT.U32.AND P1, PT, R2, R10, PT ;  /* 0x0000000a0200720c */ /* 0x000fe20003f24070 */
[--C-:B------:R-:W-:Y:S01]  /*35f0*/  @!P2 IMAD.IADD R3, R3, 0x1, -R2.reuse ;  /* 0x000000010303a824 */ /* 0x100fe200078e0a02 */
[----:B------:R-:W-:Y:S01]  /*3600*/  IABS R0, R6 ;  /* 0x0000000600007213 */ /* 0x000fe20000000000 */
[----:B------:R-:W-:Y:S01]  /*3610*/  @!P0 IMAD.IADD R8, R8, 0x1, -R2 ;  /* 0x0000000108088824 */ /* 0x000fe200078e0a02 */
[----:B------:R-:W-:Y:S01]  /*3620*/  ISETP.GE.AND P0, PT, R7, RZ, PT ;  /* 0x000000ff0700720c */ /* 0x000fe20003f06270 */
[C---:B------:R-:W-:Y:S01]  /*3630*/  IMAD R15, R2.reuse, R17, R15 ;  /* 0x00000011020f7224 */ /* 0x040fe200078e020f */
[----:B------:R-:W-:Y:S01]  /*3640*/  ISETP.GT.U32.AND P2, PT, R2, R3, PT ;  /* 0x000000030200720c */ /* 0x000fe20003f44070 */
[----:B------:R-:W-:-:S04]  /*3650*/  IMAD.HI.U32 R7, R14, R16, RZ ;  /* 0x000000100e077227 */ /* 0x000fc800078e00ff */
[----:B------:R-:W-:Y:S01]  /*3660*/  @!P3 IMAD.IADD R9, R9, 0x1, -R2 ;  /* 0x000000010909b824 */ /* 0x000fe200078e0a02 */
[----:B------:R-:W-:Y:S01]  /*3670*/  ISETP.GT.U32.AND P3, PT, R2, R15, PT ;  /* 0x0000000f0200720c */ /* 0x000fe20003f64070 */
[----:B------:R-:W-:Y:S02]  /*3680*/  IMAD.MOV.U32 R18, RZ, RZ, R8 ;  /* 0x000000ffff127224 */ /* 0x000fe400078e0008 */
[----:B------:R-:W-:-:S04]  /*3690*/  IMAD.HI.U32 R8, R14, R0, RZ ;  /* 0x000000000e087227 */ /* 0x000fc800078e00ff */
[----:B------:R-:W-:Y:S02]  /*36a0*/  IMAD.MOV R7, RZ, RZ, -R7 ;  /* 0x000000ffff077224 */ /* 0x000fe400078e0a07 */
[----:B0-----:R-:W-:Y:S02]  /*36b0*/  IMAD.MOV.U32 R13, RZ, RZ, R9 ;  /* 0x000000ffff0d7224 */ /* 0x001fe400078e0009 */
[----:B------:R-:W-:Y:S02]  /*36c0*/  IMAD.MOV R9, RZ, RZ, -R8 ;  /* 0x000000ffff097224 */ /* 0x000fe400078e0a08 */
[----:B------:R-:W-:Y:S02]  /*36d0*/  IMAD R8, R2, R7, R16 ;  /* 0x0000000702087224 */ /* 0x000fe400078e0210 */
[--C-:B------:R-:W-:Y:S02]  /*36e0*/  @!P1 IMAD.IADD R10, R10, 0x1, -R2.reuse ;  /* 0x000000010a0a9824 */ /* 0x100fe400078e0a02 */
[--C-:B------:R-:W-:Y:S01]  /*36f0*/  @!P2 IMAD.IADD R3, R3, 0x1, -R2.reuse ;  /* 0x000000010303a824 */ /* 0x100fe200078e0a02 */
[C---:B------:R-:W-:Y:S01]  /*3700*/  ISETP.GT.U32.AND P2, PT, R2.reuse, R8, PT ;  /* 0x000000080200720c */ /* 0x040fe20003f44070 */
[----:B------:R-:W-:Y:S01]  /*3710*/  @!P3 IMAD.IADD R15, R15, 0x1, -R2 ;  /* 0x000000010f0fb824 */ /* 0x000fe200078e0a02 */
[----:B------:R-:W-:Y:S01]  /*3720*/  ISETP.GT.U32.AND P1, PT, R2, R10, PT ;  /* 0x0000000a0200720c */ /* 0x000fe20003f24070 */
[----:B------:R-:W-:Y:S01]  /*3730*/  @!P6 IMAD.MOV R18, RZ, RZ, -R18 ;  /* 0x000000ffff12e224 */ /* 0x000fe200078e0a12 */
[----:B------:R-:W-:Y:S01]  /*3740*/  ISETP.GE.AND P6, PT, R4, RZ, PT ;  /* 0x000000ff0400720c */ /* 0x000fe20003fc6270 */
[C---:B------:R-:W-:Y:S01]  /*3750*/  IMAD R9, R2.reuse, R9, R0 ;  /* 0x0000000902097224 */ /* 0x040fe200078e0200 */
[----:B------:R-:W-:Y:S01]  /*3760*/  ISETP.GT.U32.AND P3, PT, R2, R15, PT ;  /* 0x0000000f0200720c */ /* 0x000fe20003f64070 */
[C---:B------:R-:W-:Y:S01]  /*3770*/  VIADD R0, R11.reuse, 0x184 ;  /* 0x000001840b007836 */ /* 0x040fe20000000000 */
[----:B------:R0:W-:Y:S01]  /*3780*/  STL [R1+0x1e8], R18 ;  /* 0x0001e81201007387 */ /* 0x0001e20000100800 */
[----:B------:R-:W-:-:S02]  /*3790*/  VIADD R4, R11, 0x182 ;  /* 0x000001820b047836 */ /* 0x000fc40000000000 */
[----:B------:R-:W-:Y:S01]  /*37a0*/  @!P5 IMAD.MOV R13, RZ, RZ, -R13 ;  /* 0x000000ffff0dd224 */ /* 0x000fe200078e0a0d */
[----:B------:R-:W-:Y:S01]  /*37b0*/  ISETP.GE.AND P5, PT, R5, RZ, PT ;  /* 0x000000ff0500720c */ /* 0x000fe20003fa6270 */
[--C-:B------:R-:W-:Y:S02]  /*37c0*/  @!P2 IMAD.IADD R8, R8, 0x1, -R2.reuse ;  /* 0x000000010808a824 */ /* 0x100fe400078e0a02 */
[----:B------:R-:W-:Y:S01]  /*37d0*/  @!P1 IMAD.IADD R10, R10, 0x1, -R2 ;  /* 0x000000010a0a9824 */ /* 0x000fe200078e0a02 */
[----:B------:R1:W-:Y:S01]  /*37e0*/  STL [R1+0x1ec], R13 ;  /* 0x0001ec0d01007387 */ /* 0x0003e20000100800 */
[----:B------:R-:W-:Y:S01]  /*37f0*/  VIADD R5, R11, 0x17e ;  /* 0x0000017e0b057836 */ /* 0x000fe20000000000 */
[----:B0-----:R-:W-:Y:S01]  /*3800*/  IABS R18, R0 ;  /* 0x0000000000127213 */ /* 0x001fe20000000000 */
[----:B------:R-:W-:Y:S01]  /*3810*/  IMAD.MOV.U32 R17, RZ, RZ, R10 ;  /* 0x000000ffff117224 */ /* 0x000fe200078e000a */
[----:B------:R-:W-:Y:S01]  /*3820*/  ISETP.GT.U32.AND P2, PT, R2, R8, PT ;  /* 0x000000080200720c */ /* 0x000fe20003f44070 */
[----:B------:R-:W-:Y:S01]  /*3830*/  @!P3 IMAD.IADD R15, R15, 0x1, -R2 ;  /* 0x000000010f0fb824 */ /* 0x000fe200078e0a02 */
[----:B------:R-:W-:Y:S01]  /*3840*/  IABS R10, R4 ;  /* 0x00000004000a7213 */ /* 0x000fe20000000000 */
[----:B------:R-:W-:Y:S01]  /*3850*/  IMAD.HI.U32 R7, R14, R18, RZ ;  /* 0x000000120e077227 */ /* 0x000fe200078e00ff */
[----:B------:R-:W-:-:S02]  /*3860*/  ISETP.GT.U32.AND P3, PT, R2, R9, PT ;  /* 0x000000090200720c */ /* 0x000fc40003f64070 */
[----:B------:R-:W-:Y:S01]  /*3870*/  ISETP.GE.AND P1, PT, R6, RZ, PT ;  /* 0x000000ff0600720c */ /* 0x000fe20003f26270 */
[----:B------:R-:W-:Y:S01]  /*3880*/  IMAD.MOV R7, RZ, RZ, -R7 ;  /* 0x000000ffff077224 */ /* 0x000fe200078e0a07 */
[----:B------:R-:W-:Y:S01]  /*3890*/  IABS R6, R5 ;  /* 0x0000000500067213 */ /* 0x000fe20000000000 */
[----:B-1----:R-:W-:Y:S02]  /*38a0*/  IMAD.MOV.U32 R13, RZ, RZ, R3 ;  /* 0x000000ffff0d7224 */ /* 0x002fe400078e0003 */
[----:B------:R-:W-:-:S04]  /*38b0*/  IMAD.HI.U32 R3, R14, R10, RZ ;  /* 0x0000000a0e037227 */ /* 0x000fc800078e00ff */
[----:B------:R-:W-:Y:S02]  /*38c0*/  IMAD R18, R2, R7, R18 ;  /* 0x0000000702127224 */ /* 0x000fe400078e0212 */
[----:B------:R-:W-:Y:S02]  /*38d0*/  IMAD.MOV R3, RZ, RZ, -R3 ;  /* 0x000000ffff037224 */ /* 0x000fe400078e0a03 */
[----:B------:R-:W-:Y:S01]  /*38e0*/  @!P2 IMAD.IADD R8, R8, 0x1, -R2 ;  /* 0x000000010808a824 */ /* 0x000fe200078e0a02 */
[C---:B------:R-:W-:Y:S01]  /*38f0*/  ISETP.GT.U32.AND P2, PT, R2.reuse, R18, PT ;  /* 0x000000120200720c */ /* 0x040fe20003f44070 */
[----:B------:R-:W-:Y:S02]  /*3900*/  IMAD R10, R2, R3, R10 ;  /* 0x00000003020a7224 */ /* 0x000fe400078e020a */
[----:B------:R-:W-:Y:S02]  /*3910*/  IMAD.MOV.U32 R16, RZ, RZ, R15 ;  /* 0x000000ffff107224 */ /* 0x000fe400078e000f */
[----:B------:R-:W-:-:S02]  /*3920*/  @!P3 IMAD.IADD R9, R9, 0x1, -R2 ;  /* 0x000000010909b824 */ /* 0x000fc400078e0a02 */
[----:B------:R-:W-:Y:S01]  /*3930*/  @!P6 IMAD.MOV R16, RZ, RZ, -R16 ;  /* 0x000000ffff10e224 */ /* 0x000fe200078e0a10 */
[----:B------:R-:W-:Y:S01]  /*3940*/  ISETP.GT.U32.AND P6, PT, R2, R10, PT ;  /* 0x0000000a0200720c */ /* 0x000fe20003fc4070 */
[----:B------:R-:W-:Y:S01]  /*3950*/  @!P4 IMAD.MOV R17, RZ, RZ, -R17 ;  /* 0x000000ffff11c224 */ /* 0x000fe200078e0a11 */
[----:B------:R-:W-:Y:S01]  /*3960*/  ISETP.GE.AND P4, PT, R0, RZ, PT ;  /* 0x000000ff0000720c */ /* 0x000fe20003f86270 */
[----:B------:R-:W-:Y:S01]  /*3970*/  VIADD R0, R11, 0x180 ;  /* 0x000001800b007836 */ /* 0x000fe20000000000 */
[----:B------:R-:W-:Y:S01]  /*3980*/  ISETP.GT.U32.AND P3, PT, R2, R9, PT ;  /* 0x000000090200720c */ /* 0x000fe20003f64070 */
[----:B------:R-:W-:Y:S01]  /*3990*/  @!P0 IMAD.MOV R13, RZ, RZ, -R13 ;  /* 0x000000ffff0d8224 */ /* 0x000fe200078e0a0d */
[----:B------:R-:W-:Y:S01]  /*39a0*/  ISETP.GE.AND P0, PT, R4, RZ, PT ;  /* 0x000000ff0400720c */ /* 0x000fe20003f06270 */
[----:B------:R-:W-:Y:S01]  /*39b0*/  @!P2 IMAD.IADD R18, R18, 0x1, -R2 ;  /* 0x000000011212a824 */ /* 0x000fe200078e0a02 */
[----:B------:R-:W-:Y:S01]  /*39c0*/  IABS R4, R0 ;  /* 0x0000000000047213 */ /* 0x000fe20000000000 */
[----:B------:R-:W-:Y:S01]  /*39d0*/  STL [R1+0x1f4], R17 ;  /* 0x0001f41101007387 */ /* 0x000fe20000100800 */
[----:B------:R-:W-:-:S02]  /*39e0*/  IMAD.HI.U32 R3, R14, R6, RZ ;  /* 0x000000060e037227 */ /* 0x000fc400078e00ff */
[----:B------:R-:W-:Y:S01]  /*39f0*/  ISETP.GT.U32.AND P2, PT, R2, R18, PT ;  /* 0x000000120200720c */ /* 0x000fe20003f44070 */
[----:B------:R0:W-:Y:S01]  /*3a00*/  STL [R1+0x1f8], R13 ;  /* 0x0001f80d01007387 */ /* 0x0001e20000100800 */
[----:B------:R-:W-:-:S03]  /*3a10*/  IMAD.HI.U32 R7, R14, R4, RZ ;  /* 0x000000040e077227 */ /* 0x000fc600078e00ff */
[----:B------:R-:W-:Y:S01]  /*3a20*/  STL [R1+0x1fc], R16 ;  /* 0x0001fc1001007387 */ /* 0x000fe20000100800 */
[--C-:B------:R-:W-:Y:S02]  /*3a30*/  @!P6 IMAD.IADD R10, R10, 0x1, -R2.reuse ;  /* 0x000000010a0ae824 */ /* 0x100fe400078e0a02 */
[----:B------:R-:W-:Y:S01]  /*3a40*/  @!P3 IMAD.IADD R9, R9, 0x1, -R2 ;  /* 0x000000010909b824 */ /* 0x000fe200078e0a02 */
[----:B------:R-:W-:Y:S01]  /*3a50*/  ISETP.GE.AND P3, PT, R5, RZ, PT ;  /* 0x000000ff0500720c */ /* 0x000fe20003f66270 */
[----:B------:R-:W-:Y:S01]  /*3a60*/  IMAD.MOV R7, RZ, RZ, -R7 ;  /* 0x000000ffff077224 */ /* 0x000fe200078e0a07 */
[----:B------:R-:W-:Y:S01]  /*3a70*/  ISETP.GT.U32.AND P6, PT, R2, R10, PT ;  /* 0x0000000a0200720c */ /* 0x000fe20003fc4070 */
[----:B0-----:R-:W-:Y:S02]  /*3a80*/  IMAD.MOV.U32 R13, RZ, RZ, R8 ;  /* 0x000000ffff0d7224 */ /* 0x001fe400078e0008 */
[----:B------:R-:W-:Y:S02]  /*3a90*/  IMAD.MOV R3, RZ, RZ, -R3 ;  /* 0x000000ffff037224 */ /* 0x000fe400078e0a03 */
[----:B------:R-:W-:-:S02]  /*3aa0*/  VIADD R5, R11, 0x17c ;  /* 0x0000017c0b057836 */ /* 0x000fc40000000000 */
[----:B------:R-:W-:Y:S01]  /*3ab0*/  @!P5 IMAD.MOV R13, RZ, RZ, -R13 ;  /* 0x000000ffff0dd224 */ /* 0x000fe200078e0a0d */
[----:B------:R-:W-:Y:S01]  /*3ac0*/  ISETP.GE.AND P5, PT, R0, RZ, PT ;  /* 0x000000ff0000720c */ /* 0x000fe20003fa6270 */
[C---:B------:R-:W-:Y:S02]  /*3ad0*/  IMAD R0, R2.reuse, R7, R4 ;  /* 0x0000000702007224 */ /* 0x040fe400078e0204 */
[----:B------:R-:W-:Y:S01]  /*3ae0*/  IMAD R6, R2, R3, R6 ;  /* 0x0000000302067224 */ /* 0x000fe200078e0206 */
[----:B------:R-:W-:Y:S01]  /*3af0*/  IABS R3, R5 ;  /* 0x0000000500037213 */ /* 0x000fe20000000000 */
[----:B------:R-:W-:Y:S01]  /*3b00*/  VIADD R15, R11, 0x17a ;  /* 0x0000017a0b0f7836 */ /* 0x000fe20000000000 */
[----:B------:R0:W-:Y:S01]  /*3b10*/  STL [R1+0x200], R13 ;  /* 0x0002000d01007387 */ /* 0x0001e20000100800 */
[----:B------:R-:W-:Y:S01]  /*3b20*/  @!P2 IMAD.IADD R18, R18, 0x1, -R2 ;  /* 0x000000011212a824 */ /* 0x000fe200078e0a02 */
[----:B------:R-:W-:Y:S01]  /*3b30*/  ISETP.GT.U32.AND P2, PT, R2, R0, PT ;  /* 0x000000000200720c */ /* 0x000fe20003f44070 */
[----:B------:R-:W-:Y:S01]  /*3b40*/  IMAD.HI.U32 R4, R14, R3, RZ ;  /* 0x000000030e047227 */ /* 0x000fe200078e00ff */
[----:B------:R-:W-:-:S03]  /*3b50*/  IABS R23, R15 ;  /* 0x0000000f00177213 */ /* 0x000fc60000000000 */
[----:B------:R-:W-:Y:S02]  /*3b60*/  IMAD.MOV R4, RZ, RZ, -R4 ;  /* 0x000000ffff047224 */ /* 0x000fe400078e0a04 */
[----:B------:R-:W-:Y:S01]  /*3b70*/  @!P6 IMAD.IADD R10, R10, 0x1, -R2 ;  /* 0x000000010a0ae824 */ /* 0x000fe200078e0a02 */
[----:B------:R-:W-:Y:S01]  /*3b80*/  ISETP.GT.U32.AND P6, PT, R2, R6, PT ;  /* 0x000000060200720c */ /* 0x000fe20003fc4070 */
[----:B------:R-:W-:-:S04]  /*3b90*/  IMAD.HI.U32 R22, R14, R23, RZ ;  /* 0x000000170e167227 */ /* 0x000fc800078e00ff */
[----:B------:R-:W-:Y:S02]  /*3ba0*/  IMAD R3, R2, R4, R3 ;  /* 0x0000000402037224 */ /* 0x000fe400078e0203 */
[----:B------:R-:W-:Y:S02]  /*3bb0*/  IMAD.MOV R22, RZ, RZ, -R22 ;  /* 0x000000ffff167224 */ /* 0x000fe400078e0a16 */
[--C-:B------:R-:W-:Y:S01]  /*3bc0*/  @!P2 IMAD.IADD R0, R0, 0x1, -R2.reuse ;  /* 0x000000010000a824 */ /* 0x100fe200078e0a02 */
[C---:B------:R-:W-:Y:S01]  /*3bd0*/  ISETP.GT.U32.AND P2, PT, R2.reuse, R3, PT ;  /* 0x000000030200720c */ /* 0x040fe20003f44070 */
[----:B------:R-:W-:Y:S02]  /*3be0*/  IMAD R22, R2, R22, R23 ;  /* 0x0000001602167224 */ /* 0x000fe400078e0217 */
[----:B------:R-:W-:Y:S02]  /*3bf0*/  @!P6 IMAD.IADD R6, R6, 0x1, -R2 ;  /* 0x000000010606e824 */ /* 0x000fe400078e0a02 */
[----:B------:R-:W-:Y:S01]  /*3c00*/  VIADD R7, R11, 0x176 ;  /* 0x000001760b077836 */ /* 0x000fe20000000000 */
[----:B------:R-:W-:Y:S01]  /*3c10*/  ISETP.GT.U32.AND P6, PT, R2, R22, PT ;  /* 0x000000160200720c */ /* 0x000fe20003fc4070 */
[----:B------:R-:W-:-:S02]  /*3c20*/  IMAD.MOV R24, RZ, RZ, -R24 ;  /* 0x000000ffff187224 */ /* 0x000fc400078e0a18 */
[----:B0-----:R-:W-:Y:S01]  /*3c30*/  IMAD.MOV.U32 R13, RZ, RZ, R9 ;  /* 0x000000ffff0d7224 */ /* 0x001fe200078e0009 */
[----:B------:R-:W-:Y:S01]  /*3c40*/  IABS R16, R7 ;  /* 0x0000000700107213 */ /* 0x000fe20000000000 */
[----:B------:R-:W-:Y:S02]  /*3c50*/  VIADD R8, R11, 0x174 ;  /* 0x000001740b087836 */ /* 0x000fe40000000000 */
[C---:B------:R-:W-:Y:S02]  /*3c60*/  IMAD R21, R2.reuse, R24, R21 ;  /* 0x0000001802157224 */ /* 0x040fe400078e0215 */
[----:B------:R-:W-:Y:S01]  /*3c70*/  @!P2 IMAD.IADD R3, R3, 0x1, -R2 ;  /* 0x000000010303a824 */ /* 0x000fe200078e0a02 */
[C---:B------:R-:W-:Y:S01]  /*3c80*/  ISETP.GT.U32.AND P2, PT, R2.reuse, R0, PT ;  /* 0x000000000200720c */ /* 0x040fe20003f44070 */
[----:B------:R-:W-:Y:S01]  /*3c90*/  @!P1 IMAD.MOV R13, RZ, RZ, -R13 ;  /* 0x000000ffff0d9224 */ /* 0x000fe200078e0a0d */
[----:B------:R-:W-:Y:S01]  /*3ca0*/  IABS R17, R8 ;  /* 0x0000000800117213 */ /* 0x000fe20000000000 */
[----:B------:R-:W-:Y:S01]  /*3cb0*/  @!P0 IMAD.MOV R10, RZ, RZ, -R10 ;  /* 0x000000ffff0a8224 */ /* 0x000fe200078e0a0a */
[----:B------:R-:W-:Y:S01]  /*3cc0*/  ISETP.GT.U32.AND P0, PT, R2, R21, PT ;  /* 0x000000150200720c */ /* 0x000fe20003f04070 */
[----:B------:R-:W-:Y:S01]  /*3cd0*/  IMAD.HI.U32 R19, R14, R16, RZ ;  /* 0x000000100e137227 */ /* 0x000fe200078e00ff */
[----:B------:R0:W-:Y:S01]  /*3ce0*/  STL [R1+0x278], R13 ;  /* 0x0002780d01007387 */ /* 0x0001e20000100800 */
[----:B------:R-:W-:-:S02]  /*3cf0*/  ISETP.GT.U32.AND P1, PT, R2, R6, PT ;  /* 0x000000060200720c */ /* 0x000fc40003f24070 */
[----:B------:R-:W-:Y:S01]  /*3d00*/  @!P6 IMAD.IADD R22, R22, 0x1, -R2 ;  /* 0x000000011616e824 */ /* 0x000fe200078e0a02 */
[----:B------:R-:W-:Y:S01]  /*3d10*/  ISETP.GT.U32.AND P6, PT, R2, R3, PT ;  /* 0x000000030200720c */ /* 0x000fe20003fc4070 */
[----:B------:R-:W-:-:S04]  /*3d20*/  IMAD.HI.U32 R4, R14, R17, RZ ;  /* 0x000000110e047227 */ /* 0x000fc800078e00ff */
[----:B------:R-:W-:Y:S02]  /*3d30*/  IMAD.MOV R19, RZ, RZ, -R19 ;  /* 0x000000ffff137224 */ /* 0x000fe400078e0a13 */
[----:B0-----:R-:W-:Y:S02]  /*3d40*/  IMAD.MOV.U32 R13, RZ, RZ, R18 ;  /* 0x000000ffff0d7224 */ /* 0x001fe400078e0012 */
[----:B------:R-:W-:Y:S02]  /*3d50*/  IMAD.MOV R4, RZ, RZ, -R4 ;  /* 0x000000ffff047224 */ /* 0x000fe400078e0a04 */
[----:B------:R-:W-:Y:S01]  /*3d60*/  @!P4 IMAD.MOV R13, RZ, RZ, -R13 ;  /* 0x000000ffff0dc224 */ /* 0x000fe200078e0a0d */
[C---:B------:R-:W-:Y:S01]  /*3d70*/  ISETP.GT.U32.AND P4, PT, R2.reuse, R22, PT ;  /* 0x000000160200720c */ /* 0x040fe20003f84070 */
[----:B------:R-:W-:Y:S02]  /*3d80*/  IMAD R16, R2, R19, R16 ;  /* 0x0000001302107224 */ /* 0x000fe400078e0210 */
[C---:B------:R-:W-:Y:S01]  /*3d90*/  VIADD R9, R11.reuse, 0x170 ;  /* 0x000001700b097836 */ /* 0x040fe20000000000 */
[----:B------:R-:W-:Y:S01]  /*3da0*/  STL [R1+0x27c], R13 ;  /* 0x00027c0d01007387 */ /* 0x000fe20000100800 */
[--C-:B------:R-:W-:Y:S01]  /*3db0*/  @!P2 IMAD.IADD R0, R0, 0x1, -R2.reuse ;  /* 0x000000010000a824 */ /* 0x100fe200078e0a02 */
[C---:B------:R-:W-:Y:S01]  /*3dc0*/  ISETP.GT.U32.AND P2, PT, R2.reuse, R16, PT ;  /* 0x000000100200720c */ /* 0x040fe20003f44070 */
[----:B------:R-:W-:Y:S01]  /*3dd0*/  VIADD R19, R11, 0x172 ;  /* 0x000001720b137836 */ /* 0x000fe20000000000 */
[----:B------:R-:W-:Y:S01]  /*3de0*/  IABS R18, R9 ;  /* 0x0000000900127213 */ /* 0x000fe20000000000 */
[----:B------:R-:W-:Y:S01]  /*3df0*/  IMAD R4, R2, R4, R17 ;  /* 0x0000000402047224 */ /* 0x000fe200078e0211 */
[----:B------:R0:W-:Y:S01]  /*3e00*/  STL [R1+0x280], R10 ;  /* 0x0002800a01007387 */ /* 0x0001e20000100800 */
[----:B------:R-:W-:Y:S01]  /*3e10*/  @!P0 IMAD.IADD R21, R21, 0x1, -R2 ;  /* 0x0000000115158824 */ /* 0x000fe200078e0a02 */
[----:B------:R-:W-:Y:S01]  /*3e20*/  IABS R17, R19 ;  /* 0x0000001300117213 */ /* 0x000fe20000000000 */
[----:B------:R-:W-:Y:S01]  /*3e30*/  IMAD.MOV.U32 R23, RZ, RZ, R0 ;  /* 0x000000ffff177224 */ /* 0x000fe200078e0000 */
[----:B------:R-:W-:Y:S01]  /*3e40*/  ISETP.GE.AND P0, PT, R20, RZ, PT ;  /* 0x000000ff1400720c */ /* 0x000fe20003f06270 */
[--C-:B------:R-:W-:Y:S01]  /*3e50*/  @!P6 IMAD.IADD R3, R3, 0x1, -R2.reuse ;  /* 0x000000010303e824 */ /* 0x100fe200078e0a02 */
[C---:B------:R-:W-:Y:S01]  /*3e60*/  ISETP.GT.U32.AND P6, PT, R2.reuse, R4, PT ;  /* 0x000000040200720c */ /* 0x040fe20003fc4070 */
[----:B------:R-:W-:Y:S01]  /*3e70*/  @!P5 IMAD.MOV R23, RZ, RZ, -R23 ;  /* 0x000000ffff17d224 */ /* 0x000fe200078e0a17 */
[----:B------:R-:W-:Y:S01]  /*3e80*/  ISETP.GT.U32.AND P5, PT, R2, R21, PT ;  /* 0x000000150200720c */ /* 0x000fe20003fa4070 */
[--C-:B------:R-:W-:Y:S01]  /*3e90*/  @!P1 IMAD.IADD R6, R6, 0x1, -R2.reuse ;  /* 0x0000000106069824 */ /* 0x100fe200078e0a02 */
[----:B------:R-:W-:Y:S01]  /*3ea0*/  ISETP.GE.AND P1, PT, R5, RZ, PT ;  /* 0x000000ff0500720c */ /* 0x000fe20003f26270 */
[----:B0-----:R-:W-:Y:S01]  /*3eb0*/  IMAD.HI.U32 R10, R14, R18, RZ ;  /* 0x000000120e0a7227 */ /* 0x001fe200078e00ff */
[----:B------:R-:W-:Y:S03]  /*3ec0*/  STL [R1+0x284], R23 ;  /* 0x0002841701007387 */ /* 0x000fe60000100800 */
[----:B------:R-:W-:Y:S01]  /*3ed0*/  @!P4 IMAD.IADD R22, R22, 0x1, -R2 ;  /* 0x000000011616c824 */ /* 0x000fe200078e0a02 */
[----:B------:R-:W-:Y:S01]  /*3ee0*/  ISETP.GE.AND P4, PT, R15, RZ, PT ;  /* 0x000000ff0f00720c */ /* 0x000fe20003f86270 */
[----:B------:R-:W-:-:S04]  /*3ef0*/  IMAD.HI.U32 R5, R14, R17, RZ ;  /* 0x000000110e057227 */ /* 0x000fc800078e00ff */
[----:B------:R-:W-:Y:S02]  /*3f00*/  IMAD.MOV R10, RZ, RZ, -R10 ;  /* 0x000000ffff0a7224 */ /* 0x000fe400078e0a0a */
[----:B------:R-:W-:Y:S02]  /*3f10*/  IMAD.MOV R5, RZ, RZ, -R5 ;  /* 0x000000ffff057224 */ /* 0x000fe400078e0a05 */
[----:B------:R-:W-:Y:S01]  /*3f20*/  @!P2 IMAD.IADD R16, R16, 0x1, -R2 ;  /* 0x000000011010a824 */ /* 0x000fe200078e0a02 */
[----:B------:R-:W-:Y:S01]  /*3f30*/  ISETP.GE.AND P2, PT, R7, RZ, PT ;  /* 0x000000ff0700720c */ /* 0x000fe20003f46270 */
[C---:B------:R-:W-:Y:S02]  /*3f40*/  IMAD R10, R2.reuse, R10, R18 ;  /* 0x0000000a020a7224 */ /* 0x040fe400078e0212 */
[----:B------:R-:W-:Y:S02]  /*3f50*/  IMAD.MOV.U32 R13, RZ, RZ, R6 ;  /* 0x000000ffff0d7224 */ /* 0x000fe400078e0006 */
[----:B------:R-:W-:-:S02]  /*3f60*/  IMAD R5, R2, R5, R17 ;  /* 0x0000000502057224 */ /* 0x000fc400078e0211 */
[----:B------:R-:W-:Y:S02]  /*3f70*/  IMAD.MOV.U32 R7, RZ, RZ, R3 ;  /* 0x000000ffff077224 */ /* 0x000fe400078e0003 */
[----:B------:R-:W-:Y:S02]  /*3f80*/  VIADD R0, R11, 0x16e ;  /* 0x0000016e0b007836 */ /* 0x000fe40000000000 */
[----:B------:R-:W-:Y:S02]  /*3f90*/  @!P6 IMAD.IADD R4, R4, 0x1, -R2 ;  /* 0x000000010404e824 */ /* 0x000fe400078e0a02 */
[----:B------:R-:W-:Y:S01]  /*3fa0*/  IMAD.MOV.U32 R6, RZ, RZ, R22 ;  /* 0x000000ffff067224 */ /* 0x000fe200078e0016 */
[----:B------:R-:W-:Y:S01]  /*3fb0*/  IABS R15, R0 ;  /* 0x00000000000f7213 */ /* 0x000fe20000000000 */
[----:B------:R-:W-:Y:S01]  /*3fc0*/  @!P3 IMAD.MOV R13, RZ, RZ, -R13 ;  /* 0x000000ffff0db224 */ /* 0x000fe200078e0a0d */
[C---:B------:R-:W-:Y:S01]  /*3fd0*/  ISETP.GT.U32.AND P6, PT, R2.reuse, R4, PT ;  /* 0x000000040200720c */ /* 0x040fe20003fc4070 */
[----:B------:R-:W-:Y:S01]  /*3fe0*/  @!P5 IMAD.IADD R21, R21, 0x1, -R2 ;  /* 0x000000011515d824 */ /* 0x000fe200078e0a02 */
[C---:B------:R-:W-:Y:S01]  /*3ff0*/  ISETP.GT.U32.AND P5, PT, R2.reuse, R10, PT ;  /* 0x0000000a0200720c */ /* 0x040fe20003fa4070 */
[----:B------:R-:W-:Y:S01]  /*4000*/  @!P1 IMAD.MOV R7, RZ, RZ, -R7 ;  /* 0x000000ffff079224 */ /* 0x000fe200078e0a07 */
[----:B------:R-:W-:Y:S01]  /*4010*/  ISETP.GT.U32.AND P1, PT, R2, R5, PT ;  /* 0x000000050200720c */ /* 0x000fe20003f24070 */
[----:B------:R-:W-:Y:S01]  /*4020*/  @!P4 IMAD.MOV R6, RZ, RZ, -R6 ;  /* 0x000000ffff06c224 */ /* 0x000fe200078e0a06 */
[----:B------:R0:W-:Y:S01]  /*4030*/  STL [R1+0x288], R13 ;  /* 0x0002880d01007387 */ /* 0x0001e20000100800 */
[----:B------:R-:W-:Y:S01]  /*4040*/  ISETP.GE.AND P4, PT, R8, RZ, PT ;  /* 0x000000ff0800720c */ /* 0x000fe20003f86270 */
[C---:B------:R-:W-:Y:S01]  /*4050*/  VIADD R3, R11.reuse, 0x16c ;  /* 0x0000016c0b037836 */ /* 0x040fe20000000000 */
[----:B------:R-:W-:Y:S01]  /*4060*/  ISETP.GT.U32.AND P3, PT, R2, R16, PT ;  /* 0x000000100200720c */ /* 0x000fe20003f64070 */
[----:B------:R-:W-:Y:S01]  /*4070*/  STL [R1+0x28c], R7 ;  /* 0x00028c0701007387 */ /* 0x000fe20000100800 */
[----:B------:R-:W-:-:S02]  /*4080*/  VIADD R8, R11, 0x162 ;  /* 0x000001620b087836 */ /* 0x000fc40000000000 */
[----:B------:R-:W-:Y:S01]  /*4090*/  IABS R18, R3 ;  /* 0x0000000300127213 */ /* 0x000fe20000000000 */
[----:B------:R1:W-:Y:S01]  /*40a0*/  STL [R1+0x290], R6 ;  /* 0x0002900601007387 */ /* 0x0003e20000100800 */
[--C-:B------:R-:W-:Y:S01]  /*40b0*/  @!P5 IMAD.IADD R10, R10, 0x1, -R2.reuse ;  /* 0x000000010a0ad824 */ /* 0x100fe200078e0a02 */
[----:B------:R-:W-:Y:S01]  /*40c0*/  IABS R17, R8 ;  /* 0x0000000800117213 */ /* 0x000fe20000000000 */
[--C-:B------:R-:W-:Y:S01]  /*40d0*/  @!P1 IMAD.IADD R5, R5, 0x1, -R2.reuse ;  /* 0x0000000105059824 */ /* 0x100fe200078e0a02 */
[----:B------:R-:W-:Y:S01]  /*40e0*/  ISETP.GE.AND P1, PT, R0, RZ, PT ;  /* 0x000000ff0000720c */ /* 0x000fe20003f26270 */
[----:B0-----:R-:W-:Y:S01]  /*40f0*/  IMAD.MOV.U32 R13, RZ, RZ, R21 ;  /* 0x000000ffff0d7224 */ /* 0x001fe200078e0015 */
[----:B------:R-:W-:Y:S01]  /*4100*/  ISETP.GT.U32.AND P5, PT, R2, R10, PT ;  /* 0x0000000a0200720c */ /* 0x000fe20003fa4070 */
[----:B------:R-:W-:Y:S01]  /*4110*/  @!P6 IMAD.IADD R4, R4, 0x1, -R2 ;  /* 0x000000010404e824 */ /* 0x000fe200078e0a02 */
[----:B------:R-:W-:Y:S01]  /*4120*/  ISETP.GE.AND P6, PT, R9, RZ, PT ;  /* 0x000000ff0900720c */ /* 0x000fe20003fc6270 */
[----:B------:R-:W-:Y:S01]  /*4130*/  @!P0 IMAD.MOV R13, RZ, RZ, -R13 ;  /* 0x000000ffff0d8224 */ /* 0x000fe200078e0a0d */
[----:B------:R-:W-:Y:S01]  /*4140*/  ISETP.GT.U32.AND P0, PT, R2, R5, PT ;  /* 0x000000050200720c */ /* 0x000fe20003f04070 */
[----:B-1----:R-:W-:-:S03]  /*4150*/  IMAD.HI.U32 R6, R14, R15, RZ ;  /* 0x0000000f0e067227 */ /* 0x002fc600078e00ff */
[----:B------:R-:W-:Y:S01]  /*4160*/  STL [R1+0x294], R13 ;  /* 0x0002940d01007387 */ /* 0x000fe20000100800 */
[----:B------:R-:W-:Y:S02]  /*4170*/  IMAD.MOV R6, RZ, RZ, -R6 ;  /* 0x000000ffff067224 */ /* 0x000fe400078e0a06 */
[----:B------:R-:W-:-:S04]  /*4180*/  IMAD.HI.U32 R0, R14, R18, RZ ;  /* 0x000000120e007227 */ /* 0x000fc800078e00ff */
[----:B------:R-:W-:Y:S02]  /*4190*/  IMAD R15, R2, R6, R15 ;  /* 0x00000006020f7224 */ /* 0x000fe400078e020f */
[----:B------:R-:W-:Y:S02]  /*41a0*/  @!P4 IMAD.MOV R4, RZ, RZ, -R4 ;  /* 0x000000ffff04c224 */ /* 0x000fe400078e0a04 */
[----:B------:R-:W-:Y:S01]  /*41b0*/  @!P3 IMAD.IADD R16, R16, 0x1, -R2 ;  /* 0x000000011010b824 */ /* 0x000fe200078e0a02 */
[C---:B------:R-:W-:Y:S01]  /*41c0*/  ISETP.GT.U32.AND P4, PT, R2.reuse, R15, PT ;  /* 0x0000000f0200720c */ /* 0x040fe20003f84070 */
[----:B------:R-:W-:Y:S01]  /*41d0*/  IMAD.MOV R0, RZ, RZ, -R0 ;  /* 0x000000ffff007224 */ /* 0x000fe200078e0a00 */
[----:B------:R-:W-:Y:S01]  /*41e0*/  ISETP.GE.AND P3, PT, R19, RZ, PT ;  /* 0x000000ff1300720c */ /* 0x000fe20003f66270 */
[----:B------:R-:W-:Y:S02]  /*41f0*/  IMAD.MOV.U32 R7, RZ, RZ, R16 ;  /* 0x000000ffff077224 */ /* 0x000fe400078e0010 */
[----:B------:R-:W-:-:S02]  /*4200*/  IMAD R18, R2, R0, R18 ;  /* 0x0000000002127224 */ /* 0x000fc400078e0212 */
[----:B------:R-:W-:Y:S02]  /*4210*/  VIADD R16, R11, 0x16a ;  /* 0x0000016a0b107836 */ /* 0x000fe40000000000 */
[----:B------:R-:W-:Y:S01]  /*4220*/  @!P2 IMAD.MOV R7, RZ, RZ, -R7 ;  /* 0x000000ffff07a224 */ /* 0x000fe200078e0a07 */
[----:B------:R-:W-:Y:S01]  /*4230*/  ISETP.GE.AND P2, PT, R3, RZ, PT ;  /* 0x000000ff0300720c */ /* 0x000fe20003f46270 */
[--C-:B------:R-:W-:Y:S01]  /*4240*/  @!P5 IMAD.IADD R10, R10, 0x1, -R2.reuse ;  /* 0x000000010a0ad824 */ /* 0x100fe200078e0a02 */
[----:B------:R-:W-:Y:S01]  /*4250*/  ISETP.GT.U32.AND P5, PT, R2, R18, PT ;  /* 0x000000120200720c */ /* 0x000fe20003fa4070 */
[--C-:B------:R-:W-:Y:S01]  /*4260*/  @!P0 IMAD.IADD R5, R5, 0x1, -R2.reuse ;  /* 0x0000000105058824 */ /* 0x100fe200078e0a02 */
[----:B------:R-:W-:Y:S01]  /*4270*/  ISETP.GE.AND P0, PT, R16, RZ, PT ;  /* 0x000000ff1000720c */ /* 0x000fe20003f06270 */
[----:B------:R-:W-:Y:S01]  /*4280*/  @!P4 IMAD.IADD R15, R15, 0x1, -R2 ;  /* 0x000000010f0fc824 */ /* 0x000fe200078e0a02 */
[----:B------:R-:W-:Y:S01]  /*4290*/  IABS R16, R16 ;  /* 0x0000001000107213 */ /* 0x000fe20000000000 */
[----:B------:R0:W-:Y:S01]  /*42a0*/  STL [R1+0x298], R7 ;  /* 0x0002980701007387 */ /* 0x0001e20000100800 */
[----:B------:R-:W-:-:S02]  /*42b0*/  VIADD R0, R11, 0x166 ;  /* 0x000001660b007836 */ /* 0x000fc40000000000 */
[----:B------:R-:W-:Y:S01]  /*42c0*/  ISETP.GT.U32.AND P4, PT, R2, R15, PT ;  /* 0x0000000f0200720c */ /* 0x000fe20003f84070 */
[----:B------:R1:W-:Y:S01]  /*42d0*/  STL [R1+0x2a0], R4 ;  /* 0x0002a00401007387 */ /* 0x0003e20000100800 */
[----:B------:R-:W-:Y:S01]  /*42e0*/  VIADD R3, R11, 0x168 ;  /* 0x000001680b037836 */ /* 0x000fe20000000000 */
[----:B------:R-:W-:Y:S02]  /*42f0*/  IABS R9, R0 ;  /* 0x0000000000097213 */ /* 0x000fe40000000000 */
[----:B------:R-:W-:Y:S02]  /*4300*/  @!P5 IMAD.IADD R18, R18, 0x1, -R2 ;  /* 0x000000011212d824 */ /* 0x000fe400078e0a02 */
[----:B------:R-:W-:Y:S01]  /*4310*/  IABS R6, R3 ;  /* 0x0000000300067213 */ /* 0x000fe20000000000 */
[----:B0-----:R-:W-:Y:S02]  /*4320*/  IMAD.MOV.U32 R7, RZ, RZ, R10 ;  /* 0x000000ffff077224 */ /* 0x001fe400078e000a */
[----:B------:R-:W-:Y:S01]  /*4330*/  ISETP.GT.U32.AND P5, PT, R2, R18, PT ;  /* 0x000000120200720c */ /* 0x000fe20003fa4070 */
[----:B-1----:R-:W-:-:S02]  /*4340*/  IMAD.MOV.U32 R4, RZ, RZ, R5 ;  /* 0x000000ffff047224 */ /* 0x002fc400078e0005 */
[----:B------:R-:W-:-:S04]  /*4350*/  IMAD.HI.U32 R5, R14, R16, RZ ;  /* 0x000000100e057227 */ /* 0x000fc800078e00ff */
[----:B------:R-:W-:Y:S02]  /*4360*/  IMAD.MOV R5, RZ, RZ, -R5 ;  /* 0x000000ffff057224 */ /* 0x000fe400078e0a05 */
[----:B------:R-:W-:Y:S01]  /*4370*/  @!P3 IMAD.MOV R4, RZ, RZ, -R4 ;  /* 0x000000ffff04b224 */ /* 0x000fe200078e0a04 */
[----:B------:R-:W-:Y:S01]  /*4380*/  ISETP.GE.AND P3, PT, R3, RZ, PT ;  /* 0x000000ff0300720c */ /* 0x000fe20003f66270 */
[----:B------:R-:W-:Y:S02]  /*4390*/  IMAD R16, R2, R5, R16 ;  /* 0x0000000502107224 */ /* 0x000fe400078e0210 */
[----:B------:R-:W-:Y:S01]  /*43a0*/  IMAD.HI.U32 R3, R14, R9, RZ ;  /* 0x000000090e037227 */ /* 0x000fe200078e00ff */
[----:B------:R0:W-:Y:S03]  /*43b0*/  STL [R1+0x2a4], R4 ;  /* 0x0002a40401007387 */ /* 0x0001e60000100800 */
[----:B------:R-:W-:Y:S01]  /*43c0*/  @!P4 IMAD.IADD R15, R15, 0x1, -R2 ;  /* 0x000000010f0fc824 */ /* 0x000fe200078e0a02 */
[----:B------:R-:W-:Y:S01]  /*43d0*/  ISETP.GT.U32.AND P4, PT, R2, R16, PT ;  /* 0x000000100200720c */ /* 0x000fe20003f84070 */
[----:B------:R-:W-:-:S02]  /*43e0*/  IMAD.MOV R3, RZ, RZ, -R3 ;  /* 0x000000ffff037224 */ /* 0x000fc400078e0a03 */
[----:B------:R-:W-:Y:S02]  /*43f0*/  IMAD.MOV.U32 R13, RZ, RZ, R15 ;  /* 0x000000ffff0d7224 */ /* 0x000fe400078e000f */
[----:B------:R-:W-:Y:S02]  /*4400*/  IMAD R9, R2, R3, R9 ;  /* 0x0000000302097224 */ /* 0x000fe400078e0209 */
[----:B0-----:R-:W-:-:S04]  /*4410*/  IMAD.HI.U32 R4, R14, R6, RZ ;  /* 0x000000060e047227 */ /* 0x001fc800078e00ff */
[----:B------:R-:W-:Y:S02]  /*4420*/  IMAD.MOV R4, RZ, RZ, -R4 ;  /* 0x000000ffff047224 */ /* 0x000fe400078e0a04 */
[----:B------:R-:W-:Y:S01]  /*4430*/  @!P6 IMAD.MOV R7, RZ, RZ, -R7 ;  /* 0x000000ffff07e224 */ /* 0x000fe200078e0a07 */
[----:B------:R-:W-:Y:S01]  /*4440*/  ISETP.GE.AND P6, PT, R0, RZ, PT ;  /* 0x000000ff0000720c */ /* 0x000fe20003fc6270 */
[C---:B------:R-:W-:Y:S02]  /*4450*/  IMAD R6, R2.reuse, R4, R6 ;  /* 0x0000000402067224 */ /* 0x040fe400078e0206 */
[----:B------:R-:W-:Y:S01]  /*4460*/  @!P1 IMAD.MOV R13, RZ, RZ, -R13 ;  /* 0x000000ffff0d9224 */ /* 0x000fe200078e0a0d */
[----:B------:R-:W-:Y:S01]  /*4470*/  ISETP.GT.U32.AND P1, PT, R2, R9, PT ;  /* 0x000000090200720c */ /* 0x000fe20003f24070 */
[C---:B------:R-:W-:Y:S01]  /*4480*/  VIADD R0, R11.reuse, 0x164 ;  /* 0x000001640b007836 */ /* 0x040fe20000000000 */
[----:B------:R0:W-:Y:S01]  /*4490*/  STL [R1+0x2ac], R7 ;  /* 0x0002ac0701007387 */ /* 0x0001e20000100800 */
[--C-:B------:R-:W-:Y:S01]  /*44a0*/  @!P5 IMAD.IADD R18, R18, 0x1, -R2.reuse ;  /* 0x000000011212d824 */ /* 0x100fe200078e0a02 */
[----:B------:R-:W-:Y:S01]  /*44b0*/  ISETP.GT.U32.AND P5, PT, R2, R6, PT ;  /* 0x000000060200720c */ /* 0x000fe20003fa4070 */
[----:B------:R-:W-:Y:S01]  /*44c0*/  @!P4 IMAD.IADD R16, R16, 0x1, -R2 ;  /* 0x000000011010c824 */ /* 0x000fe200078e0a02 */
[----:B------:R-:W-:Y:S01]  /*44d0*/  IABS R4, R0 ;  /* 0x0000000000047213 */ /* 0x000fe20000000000 */
[----:B------:R1:W-:Y:S01]  /*44e0*/  STL [R1+0x2b0], R13 ;  /* 0x0002b00d01007387 */ /* 0x0003e20000100800 */
[----:B------:R-:W-:-:S02]  /*44f0*/  VIADD R3, R11, 0x15e ;  /* 0x0000015e0b037836 */ /* 0x000fc40000000000 */
[----:B------:R-:W-:Y:S01]  /*4500*/  ISETP.GT.U32.AND P4, PT, R2, R16, PT ;  /* 0x000000100200720c */ /* 0x000fe20003f84070 */
[----:B------:R-:W-:Y:S02]  /*4510*/  IMAD.HI.U32 R15, R14, R4, RZ ;  /* 0x000000040e0f7227 */ /* 0x000fe400078e00ff */
[----:B------:R-:W-:Y:S02]  /*4520*/  IABS R5, R3 ;  /* 0x0000000300057213 */ /* 0x000fe40000000000 */
[----:B0-----:R-:W-:Y:S02]  /*4530*/  VIADD R7, R11, 0x160 ;  /* 0x000001600b077836 */ /* 0x001fe40000000000 */
[----:B-1----:R-:W-:Y:S02]  /*4540*/  IMAD.MOV.U32 R13, RZ, RZ, R18 ;  /* 0x000000ffff0d7224 */ /* 0x002fe400078e0012 */
[----:B------:R-:W-:Y:S01]  /*4550*/  @!P1 IMAD.IADD R9, R9, 0x1, -R2 ;  /* 0x0000000109099824 */ /* 0x000fe200078e0a02 */
[----:B------:R-:W-:Y:S01]  /*4560*/  IABS R10, R7 ;  /* 0x00000007000a7213 */ /* 0x000fe20000000000 */
[----:B------:R-:W-:-:S02]  /*4570*/  IMAD.MOV R15, RZ, RZ, -R15 ;  /* 0x000000ffff0f7224 */ /* 0x000fc400078e0a0f */
[----:B------:R-:W-:Y:S01]  /*4580*/  @!P5 IMAD.IADD R6, R6, 0x1, -R2 ;  /* 0x000000010606d824 */ /* 0x000fe200078e0a02 */
[----:B------:R-:W-:Y:S01]  /*4590*/  ISETP.GT.U32.AND P1, PT, R2, R9, PT ;  /* 0x000000090200720c */ /* 0x000fe20003f24070 */
[----:B------:R-:W-:Y:S01]  /*45a0*/  @!P2 IMAD.MOV R13, RZ, RZ, -R13 ;  /* 0x000000ffff0da224 */ /* 0x000fe200078e0a0d */
[----:B------:R-:W-:Y:S01]  /*45b0*/  ISETP.GE.AND P2, PT, R0, RZ, PT ;  /* 0x000000ff0000720c */ /* 0x000fe20003f46270 */
[C---:B------:R-:W-:Y:S01]  /*45c0*/  IMAD R0, R2.reuse, R15, R4 ;  /* 0x0000000f02007224 */ /* 0x040fe200078e0204 */
[----:B------:R-:W-:Y:S01]  /*45d0*/  ISETP.GT.U32.AND P5, PT, R2, R6, PT ;  /* 0x000000060200720c */ /* 0x000fe20003fa4070 */
[----:B------:R-:W-:Y:S01]  /*45e0*/  @!P4 IMAD.IADD R16, R16, 0x1, -R2 ;  /* 0x000000011010c824 */ /* 0x000fe200078e0a02 */
[----:B------:R0:W-:Y:S01]  /*45f0*/  STL [R1+0x2dc], R13 ;  /* 0x0002dc0d01007387 */ /* 0x0001e20000100800 */
[----:B------:R-:W-:Y:S01]  /*4600*/  IMAD.HI.U32 R4, R14, R10, RZ ;  /* 0x0000000a0e047227 */ /* 0x000fe200078e00ff */
[----:B------:R-:W-:-:S03]  /*4610*/  ISETP.GT.U32.AND P4, PT, R2, R0, PT ;  /* 0x000000000200720c */ /* 0x000fc60003f84070 */
[----:B------:R-:W-:-:S04]  /*4620*/  IMAD.HI.U32 R18, R14, R17, RZ ;  /* 0x000000110e127227 */ /* 0x000fc800078e00ff */
[----:B------:R-:W-:-:S04]  /*4630*/  IMAD.HI.U32 R15, R14, R5, RZ ;  /* 0x000000050e0f7227 */ /* 0x000fc800078e00ff */
[----:B0-----:R-:W-:Y:S02]  /*4640*/  IMAD.MOV.U32 R13, RZ, RZ, R16 ;  /* 0x000000ffff0d7224 */ /* 0x001fe400078e0010 */
[----:B------:R-:W-:Y:S02]  /*4650*/  IMAD.MOV R4, RZ, RZ, -R4 ;  /* 0x000000ffff047224 */ /* 0x000fe400078e0a04 */
[----:B------:R-:W-:Y:S02]  /*4660*/  @!P0 IMAD.MOV R13, RZ, RZ, -R13 ;  /* 0x000000ffff0d8224 */ /* 0x000fe400078e0a0d */
[----:B------:R-:W-:Y:S02]  /*4670*/  IMAD.MOV R18, RZ, RZ, -R18 ;  /* 0x000000ffff127224 */ /* 0x000fe400078e0a12 */
[----:B------:R-:W-:Y:S01]  /*4680*/  IMAD.MOV R15, RZ, RZ, -R15 ;  /* 0x000000ffff0f7224 */ /* 0x000fe200078e0a0f */
[----:B------:R0:W-:Y:S01]  /*4690*/  STL [R1+0x2e0], R13 ;  /* 0x0002e00d01007387 */ /* 0x0001e20000100800 */
[----:B------:R-:W-:-:S02]  /*46a0*/  IMAD R10, R2, R4, R10 ;  /* 0x00000004020a7224 */ /* 0x000fc400078e020a */
[--C-:B------:R-:W-:Y:S02]  /*46b0*/  @!P1 IMAD.IADD R9, R9, 0x1, -R2.reuse ;  /* 0x0000000109099824 */ /* 0x100fe400078e0a02 */
[----:B------:R-:W-:Y:S01]  /*46c0*/  VIADD R4, R11, 0x15c ;  /* 0x0000015c0b047836 */ /* 0x000fe20000000000 */
[----:B------:R-:W-:Y:S01]  /*46d0*/  ISETP.GT.U32.AND P1, PT, R2, R10, PT ;  /* 0x0000000a0200720c */ /* 0x000fe20003f24070 */
[--C-:B------:R-:W-:Y:S01]  /*46e0*/  @!P5 IMAD.IADD R6, R6, 0x1, -R2.reuse ;  /* 0x000000010606d824 */ /* 0x100fe200078e0a02 */
[----:B------:R-:W-:Y:S01]  /*46f0*/  ISETP.GE.AND P5, PT, R8, RZ, PT ;  /* 0x000000ff0800720c */ /* 0x000fe20003fa6270 */
[C---:B------:R-:W-:Y:S02]  /*4700*/  IMAD R8, R2.reuse, R18, R17 ;  /* 0x0000001202087224 */ /* 0x040fe400078e0211 */
[C---:B------:R-:W-:Y:S01]  /*4710*/  IMAD R5, R2.reuse, R15, R5 ;  /* 0x0000000f02057224 */ /* 0x040fe200078e0205 */
[----:B------:R-:W-:Y:S01]  /*4720*/  IABS R15, R4 ;  /* 0x00000004000f7213 */ /* 0x000fe20000000000 */
[----:B0-----:R-:W-:Y:S01]  /*4730*/  IMAD.MOV.U32 R13, RZ, RZ, R9 ;  /* 0x000000ffff0d7224 */ /* 0x001fe200078e0009 */
[----:B------:R-:W-:Y:S01]  /*4740*/  ISETP.GT.U32.AND P0, PT, R2, R8, PT ;  /* 0x000000080200720c */ /* 0x000fe20003f04070 */
[----:B------:R-:W-:-:S02]  /*4750*/  @!P4 IMAD.IADD R0, R0, 0x1, -R2 ;  /* 0x000000010000c824 */ /* 0x000fc400078e0a02 */
[----:B------:R-:W-:Y:S01]  /*4760*/  @!P6 IMAD.MOV R13, RZ, RZ, -R13 ;  /* 0x000000ffff0de224 */ /* 0x000fe200078e0a0d */
[C---:B------:R-:W-:Y:S01]  /*4770*/  ISETP.GT.U32.AND P6, PT, R2.reuse, R5, PT ;  /* 0x000000050200720c */ /* 0x040fe20003fc4070 */
[----:B------:R-:W-:Y:S01]  /*4780*/  IMAD.MOV.U32 R16, RZ, RZ, R6 ;  /* 0x000000ffff107224 */ /* 0x000fe200078e0006 */
[----:B------:R-:W-:Y:S01]  /*4790*/  ISETP.GT.U32.AND P4, PT, R2, R0, PT ;  /* 0x000000000200720c */ /* 0x000fe20003f84070 */
[----:B------:R-:W-:Y:S02]  /*47a0*/  IMAD.MOV.U32 R6, RZ, RZ, R15 ;  /* 0x000000ffff067224 */ /* 0x000fe400078e000f */
[----:B------:R-:W-:Y:S01]  /*47b0*/  @!P3 IMAD.MOV R16, RZ, RZ, -R16 ;  /* 0x000000ffff10b224 */ /* 0x000fe200078e0a10 */
[----:B------:R-:W-:Y:S01]  /*47c0*/  ISETP.GE.AND P3, PT, R7, RZ, PT ;  /* 0x000000ff0700720c */ /* 0x000fe20003f66270 */
[----:B------:R-:W-:Y:S02]  /*47d0*/  VIADD R9, R11, 0x15a ;  /* 0x0000015a0b097836 */ /* 0x000fe40000000000 */
[----:B------:R-:W-:Y:S01]  /*47e0*/  IMAD.HI.U32 R7, R14, R6, RZ ;  /* 0x000000060e077227 */ /* 0x000fe200078e00ff */
[----:B------:R-:W-:Y:S02]  /*47f0*/  STL [R1+0x2e4], R16 ;  /* 0x0002e41001007387 */ /* 0x000fe40000100800 */
[----:B------:R-:W-:Y:S01]  /*4800*/  IABS R15, R9 ;  /* 0x00000009000f7213 */ /* 0x000fe20000000000 */
[----:B------:R-:W-:Y:S01]  /*4810*/  @!P1 IMAD.IADD R10, R10, 0x1, -R2 ;  /* 0x000000010a0a9824 */ /* 0x000fe200078e0a02 */
[----:B------:R0:W-:Y:S01]  /*4820*/  STL [R1+0x2e8], R13 ;  /* 0x0002e80d01007387 */ /* 0x0001e20000100800 */
[----:B------:R-:W-:-:S02]  /*4830*/  IMAD.MOV R7, RZ, RZ, -R7 ;  /* 0x000000ffff077224 */ /* 0x000fc400078e0a07 */
[--C-:B------:R-:W-:Y:S01]  /*4840*/  @!P0 IMAD.IADD R8, R8, 0x1, -R2.reuse ;  /* 0x0000000108088824 */ /* 0x100fe200078e0a02 */
[----:B------:R-:W-:Y:S01]  /*4850*/  ISETP.GE.AND P0, PT, R4, RZ, PT ;  /* 0x000000ff0400720c */ /* 0x000fe20003f06270 */
[--C-:B------:R-:W-:Y:S01]  /*4860*/  @!P6 IMAD.IADD R5, R5, 0x1, -R2.reuse ;  /* 0x000000010505e824 */ /* 0x100fe200078e0a02 */
[----:B------:R-:W-:Y:S01]  /*4870*/  ISETP.GT.U32.AND P6, PT, R2, R10, PT ;  /* 0x0000000a0200720c */ /* 0x000fe20003fc4070 */
[----:B------:R-:W-:Y:S01]  /*4880*/  @!P4 IMAD.IADD R0, R0, 0x1, -R2 ;  /* 0x000000010000c824 */ /* 0x000fe200078e0a02 */
[C---:B------:R-:W-:Y:S01]  /*4890*/  ISETP.GT.U32.AND P1, PT, R2.reuse, R8, PT ;  /* 0x000000080200720c */ /* 0x040fe20003f24070 */
[----:B------:R-:W-:Y:S01]  /*48a0*/  IMAD R6, R2, R7, R6 ;  /* 0x0000000702067224 */ /* 0x000fe200078e0206 */
[----:B------:R-:W-:Y:S01]  /*48b0*/  ISETP.GE.AND P4, PT, R3, RZ, PT ;  /* 0x000000ff0300720c */ /* 0x000fe20003f86270 */
[----:B------:R-:W-:-:S04]  /*48c0*/  IMAD.HI.U32 R7, R14, R15, RZ ;  /* 0x0000000f0e077227 */ /* 0x000fc800078e00ff */
[----:B0-----:R-:W-:Y:S02]  /*48d0*/  IMAD.MOV.U32 R13, RZ, RZ, R0 ;  /* 0x000000ffff0d7224 */ /* 0x001fe400078e0000 */
[----:B------:R-:W-:Y:S02]  /*48e0*/  IMAD.MOV R7, RZ, RZ, -R7 ;  /* 0x000000ffff077224 */ /* 0x000fe400078e0a07 */
[----:B------:R-:W-:Y:S01]  /*48f0*/  @!P2 IMAD.MOV R13, RZ, RZ, -R13 ;  /* 0x000000ffff0da224 */ /* 0x000fe200078e0a0d */
[C---:B------:R-:W-:Y:S01]  /*4900*/  ISETP.GT.U32.AND P2, PT, R2.reuse, R5, PT ;  /* 0x000000050200720c */ /* 0x040fe20003f44070 */
[----:B------:R-:W-:Y:S02]  /*4910*/  IMAD R15, R2, R7, R15 ;  /* 0x00000007020f7224 */ /* 0x000fe400078e020f */
[----:B------:R-:W-:Y:S01]  /*4920*/  @!P6 IMAD.IADD R10, R10, 0x1, -R2 ;  /* 0x000000010a0ae824 */ /* 0x000fe200078e0a02 */
[----:B------:R0:W-:Y:S01]  /*4930*/  STL [R1+0x2ec], R13 ;  /* 0x0002ec0d01007387 */ /* 0x0001e20000100800 */
[C---:B------:R-:W-:Y:S01]  /*4940*/  VIADD R4, R11.reuse, 0x154 ;  /* 0x000001540b047836 */ /* 0x040fe20000000000 */
[----:B------:R-:W-:Y:S01]  /*4950*/  ISETP.GT.U32.AND P6, PT, R2, R15, PT ;  /* 0x0000000f0200720c */ /* 0x000fe20003fc4070 */
[----:B------:R-:W-:-:S02]  /*4960*/  VIADD R3, R11, 0x158 ;  /* 0x000001580b037836 */ /* 0x000fc40000000000 */
[--C-:B------:R-:W-:Y:S01]  /*4970*/  @!P1 IMAD.IADD R8, R8, 0x1, -R2.reuse ;  /* 0x0000000108089824 */ /* 0x100fe200078e0a02 */
[----:B------:R-:W-:Y:S01]  /*4980*/  ISETP.GT.U32.AND P1, PT, R2, R6, PT ;  /* 0x000000060200720c */ /* 0x000fe20003f24070 */
[----:B------:R-:W-:Y:S01]  /*4990*/  VIADD R0, R11, 0x156 ;  /* 0x000001560b007836 */ /* 0x000fe20000000000 */
[----:B------:R-:W-:Y:S01]  /*49a0*/  IABS R17, R4 ;  /* 0x0000000400117213 */ /* 0x000fe20000000000 */
[----:B------:R-:W-:Y:S01]  /*49b0*/  @!P2 IMAD.IADD R5, R5, 0x1, -R2 ;  /* 0x000000010505a824 */ /* 0x000fe200078e0a02 */
[----:B------:R-:W-:Y:S01]  /*49c0*/  IABS R16, R3 ;  /* 0x0000000300107213 */ /* 0x000fe20000000000 */
[----:B0-----:R-:W-:Y:S01]  /*49d0*/  IMAD.MOV.U32 R13, RZ, RZ, R8 ;  /* 0x000000ffff0d7224 */ /* 0x001fe200078e0008 */
[----:B------:R-:W-:Y:S01]  /*49e0*/  ISETP.GE.AND P2, PT, R9, RZ, PT ;  /* 0x000000ff0900720c */ /* 0x000fe20003f46270 */
[----:B------:R-:W-:Y:S01]  /*49f0*/  IMAD.MOV.U32 R9, RZ, RZ, R17 ;  /* 0x000000ffff097224 */ /* 0x000fe200078e0011 */
[----:B------:R-:W-:Y:S01]  /*4a00*/  IABS R7, R0 ;  /* 0x0000000000077213 */ /* 0x000fe20000000000 */
[----:B------:R-:W-:-:S04]  /*4a10*/  IMAD.HI.U32 R17, R14, R16, RZ ;  /* 0x000000100e117227 */ /* 0x000fc800078e00ff */
[----:B------:R-:W-:Y:S02]  /*4a20*/  @!P6 IMAD.IADD R15, R15, 0x1, -R2 ;  /* 0x000000010f0fe824 */ /* 0x000fe400078e0a02 */
[----:B------:R-:W-:-:S03]  /*4a30*/  IMAD.HI.U32 R18, R14, R7, RZ ;  /* 0x000000070e127227 */ /* 0x000fc600078e00ff */
[----:B------:R-:W-:Y:S01]  /*4a40*/  ISETP.GT.U32.AND P6, PT, R2, R15, PT ;  /* 0x0000000f0200720c */ /* 0x000fe20003fc4070 */
[----:B------:R-:W-:Y:S02]  /*4a50*/  IMAD.MOV R17, RZ, RZ, -R17 ;  /* 0x000000ffff117224 */ /* 0x000fe400078e0a11 */
[----:B------:R-:W-:Y:S01]  /*4a60*/  @!P1 IMAD.IADD R6, R6, 0x1, -R2 ;  /* 0x0000000106069824 */ /* 0x000fe200078e0a02 */
[----:B------:R-:W-:Y:S01]  /*4a70*/  ISETP.GE.AND P1, PT, R3, RZ, PT ;  /* 0x000000ff0300720c */ /* 0x000fe20003f26270 */
[----:B------:R-:W-:-:S04]  /*4a80*/  IMAD.HI.U32 R3, R14, R9, RZ ;  /* 0x000000090e037227 */ /* 0x000fc800078e00ff */
[----:B------:R-:W-:Y:S02]  /*4a90*/  IMAD.MOV R8, RZ, RZ, -R18 ;  /* 0x000000ffff087224 */ /* 0x000fe400078e0a12 */
[C---:B------:R-:W-:Y:S02]  /*4aa0*/  IMAD R16, R2.reuse, R17, R16 ;  /* 0x0000001102107224 */ /* 0x040fe400078e0210 */
[----:B------:R-:W-:Y:S01]  /*4ab0*/  @!P5 IMAD.MOV R13, RZ, RZ, -R13 ;  /* 0x000000ffff0dd224 */ /* 0x000fe200078e0a0d */
[C---:B------:R-:W-:Y:S01]  /*4ac0*/  ISETP.GT.U32.AND P5, PT, R2.reuse, R6, PT ;  /* 0x000000060200720c */ /* 0x040fe20003fa4070 */
[----:B------:R-:W-:Y:S02]  /*4ad0*/  IMAD.MOV R3, RZ, RZ, -R3 ;  /* 0x000000ffff037224 */ /* 0x000fe400078e0a03 */
[C---:B------:R-:W-:Y:S01]  /*4ae0*/  IMAD R7, R2.reuse, R8, R7 ;  /* 0x0000000802077224 */ /* 0x040fe200078e0207 */
[----:B------:R-:W-:Y:S01]  /*4af0*/  STL [R1+0x2f0], R13 ;  /* 0x0002f00d01007387 */ /* 0x000fe20000100800 */
[----:B------:R-:W-:Y:S01]  /*4b00*/  @!P3 IMAD.MOV R10, RZ, RZ, -R10 ;  /* 0x000000ffff0ab224 */ /* 0x000fe200078e0a0a */
[C---:B------:R-:W-:Y:S01]  /*4b10*/  ISETP.GT.U32.AND P3, PT, R2.reuse, R16, PT ;  /* 0x000000100200720c */ /* 0x040fe20003f64070 */
[----:B------:R-:W-:-:S02]  /*4b20*/  IMAD R9, R2, R3, R9 ;  /* 0x0000000302097224 */ /* 0x000fc400078e0209 */
[----:B------:R-:W-:Y:S01]  /*4b30*/  @!P4 IMAD.MOV R5, RZ, RZ, -R5 ;  /* 0x000000ffff05c224 */ /* 0x000fe200078e0a05 */
[C---:B------:R-:W-:Y:S01]  /*4b40*/  ISETP.GT.U32.AND P4, PT, R2.reuse, R7, PT ;  /* 0x000000070200720c */ /* 0x040fe20003f84070 */
[--C-:B------:R-:W-:Y:S01]  /*4b50*/  @!P6 IMAD.IADD R15, R15, 0x1, -R2.reuse ;  /* 0x000000010f0fe824 */ /* 0x100fe200078e0a02 */
[----:B------:R-:W-:Y:S01]  /*4b60*/  ISETP.GT.U32.AND P6, PT, R2, R9, PT ;  /* 0x000000090200720c */ /* 0x000fe20003fc4070 */
[C---:B------:R-:W-:Y:S01]  /*4b70*/  VIADD R17, R11.reuse, 0x152 ;  /* 0x000001520b117836 */ /* 0x040fe20000000000 */
[----:B------:R-:W-:Y:S01]  /*4b80*/  STL [R1+0x2f4], R10 ;  /* 0x0002f40a01007387 */ /* 0x000fe20000100800 */
[--C-:B------:R-:W-:Y:S01]  /*4b90*/  @!P5 IMAD.IADD R6, R6, 0x1, -R2.reuse ;  /* 0x000000010606d824 */ /* 0x100fe200078e0a02 */
[----:B------:R-:W-:Y:S01]  /*4ba0*/  ISETP.GE.AND P5, PT, R0, RZ, PT ;  /* 0x000000ff0000720c */ /* 0x000fe20003fa6270 */
[C---:B------:R-:W-:Y:S01]  /*4bb0*/  VIADD R0, R11.reuse, 0x150 ;  /* 0x000001500b007836 */ /* 0x040fe20000000000 */
[----:B------:R-:W-:Y:S01]  /*4bc0*/  IABS R3, R17 ;  /* 0x0000001100037213 */ /* 0x000fe20000000000 */
[----:B------:R-:W-:Y:S01]  /*4bd0*/  @!P3 IMAD.IADD R16, R16, 0x1, -R2 ;  /* 0x000000011010b824 */ /* 0x000fe200078e0a02 */
[----:B------:R0:W-:Y:S01]  /*4be0*/  STL [R1+0x2fc], R5 ;  /* 0x0002fc0501007387 */ /* 0x0001e20000100800 */
[----:B------:R-:W-:Y:S01]  /*4bf0*/  ISETP.GE.AND P3, PT, R4, RZ, PT ;  /* 0x000000ff0400720c */ /* 0x000fe20003f66270 */
[----:B------:R-:W-:-:S02]  /*4c00*/  VIADD R8, R11, 0x14e ;  /* 0x0000014e0b087836 */ /* 0x000fc40000000000 */
[--C-:B------:R-:W-:Y:S01]  /*4c10*/  @!P4 IMAD.IADD R7, R7, 0x1, -R2.reuse ;  /* 0x000000010707c824 */ /* 0x100fe200078e0a02 */
[----:B------:R-:W-:Y:S01]  /*4c20*/  ISETP.GT.U32.AND P4, PT, R2, R16, PT ;  /* 0x000000100200720c */ /* 0x000fe20003f84070 */
[----:B------:R-:W-:Y:S01]  /*4c30*/  IMAD.HI.U32 R4, R14, R3, RZ ;  /* 0x000000030e047227 */ /* 0x000fe200078e00ff */
[----:B------:R-:W-:Y:S02]  /*4c40*/  IABS R19, R8 ;  /* 0x0000000800137213 */ /* 0x000fe40000000000 */
[----:B0-----:R-:W-:Y:S01]  /*4c50*/  IABS R5, R0 ;  /* 0x0000000000057213 */ /* 0x001fe20000000000 */
[----:B------:R-:W-:Y:S01]  /*4c60*/  @!P6 IMAD.IADD R9, R9, 0x1, -R2 ;  /* 0x000000010909e824 */ /* 0x000fe200078e0a02 */
[----:B------:R-:W-:Y:S01]  /*4c70*/  ISETP.GT.U32.AND P6, PT, R2, R7, PT ;  /* 0x000000070200720c */ /* 0x000fe20003fc4070 */
[----:B------:R-:W-:Y:S02]  /*4c80*/  IMAD.MOV.U32 R10, RZ, RZ, R6 ;  /* 0x000000ffff0a7224 */ /* 0x000fe400078e0006 */
[----:B------:R-:W-:-:S02]  /*4c90*/  IMAD.MOV R4, RZ, RZ, -R4 ;  /* 0x000000ffff047224 */ /* 0x000fc400078e0a04 */
[----:B------:R-:W-:-:S04]  /*4ca0*/  IMAD.HI.U32 R6, R14, R5, RZ ;  /* 0x000000050e067227 */ /* 0x000fc800078e00ff */
[----:B------:R-:W-:Y:S02]  /*4cb0*/  IMAD R3, R2, R4, R3 ;  /* 0x0000000402037224 */ /* 0x000fe400078e0203 */
[----:B------:R-:W-:Y:S02]  /*4cc0*/  IMAD.MOV R6, RZ, RZ, -R6 ;  /* 0x000000ffff067224 */ /* 0x000fe400078e0a06 */
[--C-:B------:R-:W-:Y:S01]  /*4cd0*/  @!P4 IMAD.IADD R16, R16, 0x1, -R2.reuse ;  /* 0x000000011010c824 */ /* 0x100fe200078e0a02 */
[C---:B------:R-:W-:Y:S01]  /*4ce0*/  ISETP.GT.U32.AND P4, PT, R2.reuse, R3, PT ;  /* 0x000000030200720c */ /* 0x040fe20003f84070 */
[C---:B------:R-:W-:Y:S02]  /*4cf0*/  IMAD R5, R2.reuse, R6, R5 ;  /* 0x0000000602057224 */ /* 0x040fe400078e0205 */
[----:B------:R-:W-:Y:S02]  /*4d00*/  @!P6 IMAD.IADD R7, R7, 0x1, -R2 ;  /* 0x000000010707e824 */ /* 0x000fe400078e0a02 */
[----:B------:R-:W-:Y:S01]  /*4d10*/  VIADD R4, R11, 0x14c ;  /* 0x0000014c0b047836 */ /* 0x000fe20000000000 */
[----:B------:R-:W-:Y:S01]  /*4d20*/  ISETP.GT.U32.AND P6, PT, R2, R5, PT ;  /* 0x000000050200720c */ /* 0x000fe20003fc4070 */
[----:B------:R-:W-:-:S03]  /*4d30*/  IMAD.HI.U32 R20, R14, R19, RZ ;  /* 0x000000130e147227 */ /* 0x000fc600078e00ff */
[----:B------:R-:W-:Y:S01]  /*4d40*/  IABS R6, R4 ;  /* 0x0000000400067213 */ /* 0x000fe20000000000 */
[----:B------:R-:W-:Y:S01]  /*4d50*/  @!P0 IMAD.MOV R10, RZ, RZ, -R10 ;  /* 0x000000ffff0a8224 */ /* 0x000fe200078e0a0a */
[----:B------:R-:W-:Y:S01]  /*4d60*/  ISETP.GT.U32.AND P0, PT, R2, R9, PT ;  /* 0x000000090200720c */ /* 0x000fe20003f04070 */
[----:B------:R-:W-:Y:S01]  /*4d70*/  @!P4 IMAD.IADD R3, R3, 0x1, -R2 ;  /* 0x000000010303c824 */ /* 0x000fe200078e0a02 */
[----:B------:R-:W-:Y:S01]  /*4d80*/  ISETP.GE.AND P4, PT, R0, RZ, PT ;  /* 0x000000ff0000720c */ /* 0x000fe20003f86270 */
[----:B------:R-:W-:Y:S01]  /*4d90*/  IMAD.MOV R20, RZ, RZ, -R20 ;  /* 0x000000ffff147224 */ /* 0x000fe200078e0a14 */
[----:B------:R0:W-:Y:S01]  /*4da0*/  STL [R1+0x300], R10 ;  /* 0x0003000a01007387 */ /* 0x0001e20000100800 */
[----:B------:R-:W-:-:S04]  /*4db0*/  IMAD.HI.U32 R18, R14, R6, RZ ;  /* 0x000000060e127227 */ /* 0x000fc800078e00ff */
[----:B------:R-:W-:Y:S01]  /*4dc0*/  @!P6 IMAD.IADD R5, R5, 0x1, -R2 ;  /* 0x000000010505e824 */ /* 0x000fe200078e0a02 */
[C---:B------:R-:W-:Y:S01]  /*4dd0*/  ISETP.GT.U32.AND P6, PT, R2.reuse, R3, PT ;  /* 0x000000030200720c */ /* 0x040fe20003fc4070 */
[C---:B------:R-:W-:Y:S02]  /*4de0*/  IMAD R0, R2.reuse, R20, R19 ;  /* 0x0000001402007224 */ /* 0x040fe400078e0213 */
[----:B------:R-:W-:Y:S02]  /*4df0*/  IMAD.MOV R18, RZ, RZ, -R18 ;  /* 0x000000ffff127224 */ /* 0x000fe400078e0a12 */
[----:B------:R-:W-:Y:S02]  /*4e00*/  IMAD.MOV.U32 R13, RZ, RZ, R16 ;  /* 0x000000ffff0d7224 */ /* 0x000fe400078e0010 */
[----:B0-----:R-:W-:Y:S02]  /*4e10*/  VIADD R10, R11, 0x14a ;  /* 0x0000014a0b0a7836 */ /* 0x001fe40000000000 */
[----:B------:R-:W-:Y:S01]  /*4e20*/  @!P1 IMAD.MOV R13, RZ, RZ, -R13 ;  /* 0x000000ffff0d9224 */ /* 0x000fe200078e0a0d */
[C---:B------:R-:W-:Y:S01]  /*4e30*/  ISETP.GT.U32.AND P1, PT, R2.reuse, R0, PT ;  /* 0x000000000200720c */ /* 0x040fe20003f24070 */
[----:B------:R-:W-:-:S02]  /*4e40*/  IMAD R6, R2, R18, R6 ;  /* 0x0000001202067224 */ /* 0x000fc400078e0206 */
[----:B------:R-:W-:Y:S01]  /*4e50*/  @!P2 IMAD.MOV R15, RZ, RZ, -R15 ;  /* 0x000000ffff0fa224 */ /* 0x000fe200078e0a0f */
[C---:B------:R-:W-:Y:S01]  /*4e60*/  ISETP.GT.U32.AND P2, PT, R2.reuse, R5, PT ;  /* 0x000000050200720c */ /* 0x040fe20003f44070 */
[--C-:B------:R-:W-:Y:S01]  /*4e70*/  @!P0 IMAD.IADD R9, R9, 0x1, -R2.reuse ;  /* 0x0000000109098824 */ /* 0x100fe200078e0a02 */
[----:B------:R-:W-:Y:S01]  /*4e80*/  ISETP.GE.AND P0, PT, R17, RZ, PT ;  /* 0x000000ff1100720c */ /* 0x000fe20003f06270 */
[----:B------:R-:W-:Y:S01]  /*4e90*/  @!P5 IMAD.MOV R7, RZ, RZ, -R7 ;  /* 0x000000ffff07d224 */ /* 0x000fe200078e0a07 */
[----:B------:R-:W-:Y:S01]  /*4ea0*/  IABS R17, R10 ;  /* 0x0000000a00117213 */ /* 0x000fe20000000000 */
[--C-:B------:R-:W-:Y:S01]  /*4eb0*/  @!P6 IMAD.IADD R3, R3, 0x1, -R2.reuse ;  /* 0x000000010303e824 */ /* 0x100fe200078e0a02 */
[----:B------:R-:W-:Y:S01]  /*4ec0*/  ISETP.GT.U32.AND P6, PT, R2, R6, PT ;  /* 0x000000060200720c */ /* 0x000fe20003fc4070 */
[----:B------:R0:W-:Y:S01]  /*4ed0*/  STL [R1+0x308], R15 ;  /* 0x0003080f01007387 */ /* 0x0001e20000100800 */
[----:B------:R-:W-:Y:S01]  /*4ee0*/  @!P3 IMAD.MOV R9, RZ, RZ, -R9 ;  /* 0x000000ffff09b224 */ /* 0x000fe200078e0a09 */
[----:B------:R-:W-:Y:S01]  /*4ef0*/  ISETP.GE.AND P3, PT, R4, RZ, PT ;  /* 0x000000ff0400720c */ /* 0x000fe20003f66270 */
[----:B------:R-:W-:Y:S01]  /*4f00*/  VIADD R4, R11, 0x148 ;  /* 0x000001480b047836 */ /* 0x000fe20000000000 */
[----:B------:R-:W-:Y:S01]  /*4f10*/  STL [R1+0x304], R13 ;  /* 0x0003040d01007387 */ /* 0x000fe20000100800 */
[--C-:B------:R-:W-:Y:S01]  /*4f20*/  @!P1 IMAD.IADD R0, R0, 0x1, -R2.reuse ;  /* 0x0000000100009824 */ /* 0x100fe200078e0a02 */
[----:B------:R-:W-:Y:S01]  /*4f30*/  ISETP.GE.AND P5, PT, R8, RZ, PT ;  /* 0x000000ff0800720c */ /* 0x000fe20003fa6270 */
[--C-:B------:R-:W-:Y:S01]  /*4f40*/  @!P2 IMAD.IADD R5, R5, 0x1, -R2.reuse ;  /* 0x000000010505a824 */ /* 0x100fe200078e0a02 */
[----:B------:R1:W-:Y:S01]  /*4f50*/  STL [R1+0x324], R7 ;  /* 0x0003240701007387 */ /* 0x0003e20000100800 */
[----:B------:R-:W-:Y:S01]  /*4f60*/  IABS R19, R4 ;  /* 0x0000000400137213 */ /* 0x000fe20000000000 */
[C---:B------:R-:W-:Y:S01]  /*4f70*/  VIADD R8, R11.reuse, 0x146 ;  /* 0x000001460b087836 */ /* 0x040fe20000000000 */
[----:B------:R-:W-:Y:S01]  /*4f80*/  ISETP.GE.AND P1, PT, R4, RZ, PT ;  /* 0x000000ff0400720c */ /* 0x000fe20003f26270 */
[----:B------:R-:W-:Y:S01]  /*4f90*/  @!P6 IMAD.IADD R6, R6, 0x1, -R2 ;  /* 0x000000010606e824 */ /* 0x000fe200078e0a02 */
[----:B------:R-:W-:Y:S01]  /*4fa0*/  ISETP.GT.U32.AND P6, PT, R2, R0, PT ;  /* 0x000000000200720c */ /* 0x000fe20003fc4070 */
[----:B------:R2:W-:Y:S01]  /*4fb0*/  STL [R1+0x320], R9 ;  /* 0x0003200901007387 */ /* 0x0005e20000100800 */
[----:B------:R-:W-:Y:S01]  /*4fc0*/  @!P4 IMAD.MOV R5, RZ, RZ, -R5 ;  /* 0x000000ffff05c224 */ /* 0x000fe200078e0a05 */
[----:B0-----:R-:W-:Y:S01]  /*4fd0*/  IABS R15, R8 ;  /* 0x00000008000f7213 */ /* 0x001fe20000000000 */
[----:B------:R-:W-:Y:S01]  /*4fe0*/  VIADD R4, R11, 0x142 ;  /* 0x000001420b047836 */ /* 0x000fe20000000000 */
[----:B------:R-:W-:Y:S01]  /*4ff0*/  ISETP.GE.AND P2, PT, R10, RZ, PT ;  /* 0x000000ff0a00720c */ /* 0x000fe20003f46270 */
[----:B-1----:R-:W-:-:S04]  /*5000*/  IMAD.HI.U32 R7, R14, R17, RZ ;  /* 0x000000110e077227 */ /* 0x002fc800078e00ff */
[----:B------:R-:W-:Y:S02]  /*5010*/  IMAD.MOV R7, RZ, RZ, -R7 ;  /* 0x000000ffff077224 */ /* 0x000fe400078e0a07 */
[----:B--2---:R-:W-:Y:S02]  /*5020*/  IMAD.MOV.U32 R9, RZ, RZ, R3 ;  /* 0x000000ffff097224 */ /* 0x004fe400078e0003 */
[----:B------:R-:W-:Y:S01]  /*5030*/  IMAD R20, R2, R7, R17 ;  /* 0x0000000702147224 */ /* 0x000fe200078e0211 */
[----:B------:R-:W-:Y:S01]  /*5040*/  IABS R17, R4 ;  /* 0x0000000400117213 */ /* 0x000fe20000000000 */
[----:B------:R-:W-:-:S03]  /*5050*/  IMAD.HI.U32 R3, R14, R19, RZ ;  /* 0x000000130e037227 */ /* 0x000fc600078e00ff */
[C---:B------:R-:W-:Y:S01]  /*5060*/  ISETP.GT.U32.AND P4, PT, R2.reuse, R20, PT ;  /* 0x000000140200720c */ /* 0x040fe20003f84070 */
[----:B------:R-:W-:Y:S01]  /*5070*/  @!P0 IMAD.MOV R9, RZ, RZ, -R9 ;  /* 0x000000ffff098224 */ /* 0x000fe200078e0a09 */
[C---:B------:R-:W-:Y:S01]  /*5080*/  ISETP.GT.U32.AND P0, PT, R2.reuse, R6, PT ;  /* 0x000000060200720c */ /* 0x040fe20003f04070 */
[----:B------:R-:W-:Y:S02]  /*5090*/  IMAD.MOV R3, RZ, RZ, -R3 ;  /* 0x000000ffff037224 */ /* 0x000fe400078e0a03 */
[----:B------:R-:W-:Y:S01]  /*50a0*/  VIADD R7, R11, 0x144 ;  /* 0x000001440b077836 */ /* 0x000fe20000000000 */
[----:B------:R0:W-:Y:S01]  /*50b0*/  STL [R1+0x364], R9 ;  /* 0x0003640901007387 */ /* 0x0001e20000100800 */
[----:B------:R-:W-:Y:S02]  /*50c0*/  IMAD R19, R2, R3, R19 ;  /* 0x0000000302137224 */ /* 0x000fe400078e0213 */
[--C-:B------:R-:W-:Y:S01]  /*50d0*/  @!P6 IMAD.IADD R0, R0, 0x1, -R2.reuse ;  /* 0x000000010000e824 */ /* 0x100fe200078e0a02 */
[----:B------:R-:W-:Y:S01]  /*50e0*/  IABS R18, R7 ;  /* 0x0000000700127213 */ /* 0x000fe20000000000 */
[----:B------:R-:W-:Y:S01]  /*50f0*/  IMAD.HI.U32 R3, R14, R15, RZ ;  /* 0x0000000f0e037227 */ /* 0x000fe200078e00ff */
[----:B------:R-:W-:Y:S01]  /*5100*/  ISETP.GT.U32.AND P6, PT, R2, R19, PT ;  /* 0x000000130200720c */ /* 0x000fe20003fc4070 */
[----:B------:R1:W-:Y:S02]  /*5110*/  STL [R1+0x360], R5 ;  /* 0x0003600501007387 */ /* 0x0003e40000100800 */
[----:B------:R-:W-:Y:S01]  /*5120*/  @!P4 IMAD.IADD R20, R20, 0x1, -R2 ;  /* 0x000000011414c824 */ /* 0x000fe200078e0a02 */
[----:B------:R-:W-:Y:S01]  /*5130*/  ISETP.GE.AND P4, PT, R7, RZ, PT ;  /* 0x000000ff0700720c */ /* 0x000fe20003f86270 */
[----:B0-----:R-:W-:-:S02]  /*5140*/  IMAD.MOV.U32 R9, RZ, RZ, R0 ;  /* 0x000000ffff097224 */ /* 0x001fc400078e0000 */
[----:B------:R-:W-:Y:S01]  /*5150*/  @!P0 IMAD.IADD R6, R6, 0x1, -R2 ;  /* 0x0000000106068824 */ /* 0x000fe200078e0a02 */
[----:B------:R-:W-:Y:S01]  /*5160*/  ISETP.GE.AND P0, PT, R8, RZ, PT ;  /* 0x000000ff0800720c */ /* 0x000fe20003f06270 */
[----:B------:R-:W-:Y:S01]  /*5170*/  @!P5 IMAD.MOV R9, RZ, RZ, -R9 ;  /* 0x000000ffff09d224 */ /* 0x000fe200078e0a09 */
[----:B------:R-:W-:Y:S01]  /*5180*/  ISETP.GT.U32.AND P5, PT, R2, R20, PT ;  /* 0x000000140200720c */ /* 0x000fe20003fa4070 */
[----:B-1----:R-:W-:-:S03]  /*5190*/  IMAD.HI.U32 R5, R14, R18, RZ ;  /* 0x000000120e057227 */ /* 0x002fc600078e00ff */
[----:B------:R0:W-:Y:S01]  /*51a0*/  STL [R1+0x36c], R9 ;  /* 0x00036c0901007387 */ /* 0x0001e20000100800 */
[----:B------:R-:W-:Y:S02]  /*51b0*/  IMAD.MOV R8, RZ, RZ, -R3 ;  /* 0x000000ffff087224 */ /* 0x000fe400078e0a03 */
[----:B------:R-:W-:Y:S02]  /*51c0*/  IMAD.MOV R5, RZ, RZ, -R5 ;  /* 0x000000ffff057224 */ /* 0x000fe400078e0a05 */
[C---:B------:R-:W-:Y:S02]  /*51d0*/  IMAD R15, R2.reuse, R8, R15 ;  /* 0x00000008020f7224 */ /* 0x040fe400078e020f */
[----:B------:R-:W-:Y:S02]  /*51e0*/  IMAD.MOV.U32 R0, RZ, RZ, R6 ;  /* 0x000000ffff007224 */ /* 0x000fe400078e0006 */
[----:B------:R-:W-:Y:S02]  /*51f0*/  IMAD R18, R2, R5, R18 ;  /* 0x0000000502127224 */ /* 0x000fe400078e0212 */
[----:B------:R-:W-:-:S02]  /*5200*/  @!P6 IMAD.IADD R19, R19, 0x1, -R2 ;  /* 0x000000011313e824 */ /* 0x000fc400078e0a02 */
[----:B------:R-:W-:Y:S01]  /*5210*/  @!P3 IMAD.MOV R0, RZ, RZ, -R0 ;  /* 0x000000ffff00b224 */ /* 0x000fe200078e0a00 */
[----:B------:R-:W-:Y:S01]  /*5220*/  ISETP.GT.U32.AND P3, PT, R2, R15, PT ;  /* 0x0000000f0200720c */ /* 0x000fe20003f64070 */
[----:B------:R-:W-:Y:S01]  /*5230*/  @!P5 IMAD.IADD R20, R20, 0x1, -R2 ;  /* 0x000000011414d824 */ /* 0x000fe200078e0a02 */
[----:B------:R-:W-:Y:S01]  /*5240*/  ISETP.GT.U32.AND P6, PT, R2, R19, PT ;  /* 0x000000130200720c */ /* 0x000fe20003fc4070 */
[----:B------:R-:W-:Y:S01]  /*5250*/  IMAD.HI.U32 R3, R14, R17, RZ ;  /* 0x000000110e037227 */ /* 0x000fe200078e00ff */
[----:B------:R-:W-:Y:S01]  /*5260*/  ISETP.GT.U32.AND P5, PT, R2, R18, PT ;  /* 0x000000120200720c */ /* 0x000fe20003fa4070 */
[----:B------:R1:W-:Y:S02]  /*5270*/  STL [R1+0x390], R0 ;  /* 0x0003900001007387 */ /* 0x0003e40000100800 */
[----:B------:R-:W-:Y:S02]  /*5280*/  IMAD.MOV R3, RZ, RZ, -R3 ;  /* 0x000000ffff037224 */ /* 0x000fe400078e0a03 */
[----:B------:R-:W-:-:S02]  /*5290*/  VIADD R7, R11, 0x140 ;  /* 0x000001400b077836 */ /* 0x000fc40000000000 */
[C---:B------:R-:W-:Y:S02]  /*52a0*/  IMAD R17, R2.reuse, R3, R17 ;  /* 0x0000000302117224 */ /* 0x040fe400078e0211 */
[--C-:B------:R-:W-:Y:S01]  /*52b0*/  @!P3 IMAD.IADD R15, R15, 0x1, -R2.reuse ;  /* 0x000000010f0fb824 */ /* 0x100fe200078e0a02 */
[----:B0-----:R-:W-:Y:S01]  /*52c0*/  IABS R9, R7 ;  /* 0x0000000700097213 */ /* 0x001fe20000000000 */
[--C-:B------:R-:W-:Y:S01]  /*52d0*/  @!P6 IMAD.IADD R19, R19, 0x1, -R2.reuse ;  /* 0x000000011313e824 */ /* 0x100fe200078e0a02 */
[----:B------:R-:W-:Y:S01]  /*52e0*/  ISETP.GT.U32.AND P6, PT, R2, R17, PT ;  /* 0x000000110200720c */ /* 0x000fe20003fc4070 */
[----:B------:R-:W-:Y:S01]  /*52f0*/  @!P5 IMAD.IADD R18, R18, 0x1, -R2 ;  /* 0x000000011212d824 */ /* 0x000fe200078e0a02 */
[----:B------:R-:W-:Y:S01]  /*5300*/  ISETP.GT.U32.AND P5, PT, R2, R15, PT ;  /* 0x0000000f0200720c */ /* 0x000fe20003fa4070 */
[----:B------:R-:W-:Y:S01]  /*5310*/  IMAD.HI.U32 R16, R14, R9, RZ ;  /* 0x000000090e107227 */ /* 0x000fe200078e00ff */
[----:B------:R-:W-:-:S03]  /*5320*/  ISETP.GE.AND P3, PT, R4, RZ, PT ;  /* 0x000000ff0400720c */ /* 0x000fc60003f66270 */
[C---:B------:R-:W-:Y:S02]  /*5330*/  VIADD R3, R11.reuse, 0x13e ;  /* 0x0000013e0b037836 */ /* 0x040fe40000000000 */
[----:B------:R-:W-:Y:S02]  /*5340*/  IMAD.MOV R16, RZ, RZ, -R16 ;  /* 0x000000ffff107224 */ /* 0x000fe400078e0a10 */
[----:B------:R-:W-:Y:S01]  /*5350*/  VIADD R10, R11, 0x13a ;  /* 0x0000013a0b0a7836 */ /* 0x000fe20000000000 */
[----:B-1----:R-:W-:Y:S01]  /*5360*/  IABS R0, R3 ;  /* 0x0000000300007213 */ /* 0x002fe20000000000 */
[C---:B------:R-:W-:Y:S02]  /*5370*/  IMAD R9, R2.reuse, R16, R9 ;  /* 0x0000001002097224 */ /* 0x040fe400078e0209 */
[--C-:B------:R-:W-:Y:S01]  /*5380*/  @!P6 IMAD.IADD R17, R17, 0x1, -R2.reuse ;  /* 0x000000011111e824 */ /* 0x100fe200078e0a02 */
[C---:B------:R-:W-:Y:S01]  /*5390*/  ISETP.GT.U32.AND P6, PT, R2.reuse, R18, PT ;  /* 0x000000120200720c */ /* 0x040fe20003fc4070 */
[----:B------:R-:W-:Y:S01]  /*53a0*/  @!P5 IMAD.IADD R15, R15, 0x1, -R2 ;  /* 0x000000010f0fd824 */ /* 0x000fe200078e0a02 */
[----:B------:R-:W-:Y:S01]  /*53b0*/  ISETP.GT.U32.AND P5, PT, R2, R9, PT ;  /* 0x000000090200720c */ /* 0x000fe20003fa4070 */
[----:B------:R-:W-:Y:S01]  /*53c0*/  IMAD.HI.U32 R4, R14, R0, RZ ;  /* 0x000000000e047227 */ /* 0x000fe200078e00ff */
[----:B------:R-:W-:-:S03]  /*53d0*/  IABS R5, R10 ;  /* 0x0000000a00057213 */ /* 0x000fc60000000000 */
[----:B------:R-:W-:Y:S02]  /*53e0*/  IMAD.MOV.U32 R21, RZ, RZ, R20 ;  /* 0x000000ffff157224 */ /* 0x000fe400078e0014 */
[----:B------:R-:W-:Y:S02]  /*53f0*/  IMAD.MOV.U32 R13, RZ, RZ, R19 ;  /* 0x000000ffff0d7224 */ /* 0x000fe400078e0013 */
[----:B------:R-:W-:Y:S02]  /*5400*/  IMAD.MOV R4, RZ, RZ, -R4 ;  /* 0x000000ffff047224 */ /* 0x000fe400078e0a04 */
[----:B------:R-:W-:Y:S01]  /*5410*/  @!P2 IMAD.MOV R21, RZ, RZ, -R21 ;  /* 0x000000ffff15a224 */ /* 0x000fe200078e0a15 */
[C---:B------:R-:W-:Y:S01]  /*5420*/  ISETP.GT.U32.AND P2, PT, R2.reuse, R17, PT ;  /* 0x000000110200720c */ /* 0x040fe20003f44070 */
[----:B------:R-:W-:Y:S02]  /*5430*/  VIADD R8, R11, 0x13c ;  /* 0x0000013c0b087836 */ /* 0x000fe40000000000 */
[----:B------:R-:W-:Y:S01]  /*5440*/  @!P1 IMAD.MOV R13, RZ, RZ, -R13 ;  /* 0x000000ffff0d9224 */ /* 0x000fe200078e0a0d */
[----:B------:R-:W-:Y:S01]  /*5450*/  ISETP.GE.AND P1, PT, R7, RZ, PT ;  /* 0x000000ff0700720c */ /* 0x000fe20003f26270 */
[----:B------:R-:W-:Y:S01]  /*5460*/  IMAD R0, R2, R4, R0 ;  /* 0x0000000402007224 */ /* 0x000fe200078e0200 */
[----:B------:R-:W-:Y:S01]  /*5470*/  STL [R1+0x384], R21 ;  /* 0x0003841501007387 */ /* 0x000fe20000100800 */
[----:B------:R-:W-:Y:S01]  /*5480*/  IMAD.HI.U32 R7, R14, R5, RZ ;  /* 0x000000050e077227 */ /* 0x000fe200078e00ff */
[----:B------:R-:W-:-:S02]  /*5490*/  IABS R6, R8 ;  /* 0x0000000800067213 */ /* 0x000fc40000000000 */
[----:B------:R0:W-:Y:S01]  /*54a0*/  STL [R1+0x388], R13 ;  /* 0x0003880d01007387 */ /* 0x0001e20000100800 */
[----:B------:R-:W-:Y:S02]  /*54b0*/  IMAD.MOV R7, RZ, RZ, -R7 ;  /* 0x000000ffff077224 */ /* 0x000fe400078e0a07 */
[--C-:B------:R-:W-:Y:S01]  /*54c0*/  @!P6 IMAD.IADD R18, R18, 0x1, -R2.reuse ;  /* 0x000000011212e824 */ /* 0x100fe200078e0a02 */
[----:B------:R-:W-:Y:S01]  /*54d0*/  ISETP.GT.U32.AND P6, PT, R2, R0, PT ;  /* 0x000000000200720c */ /* 0x000fe20003fc4070 */
[----:B------:R-:W-:Y:S02]  /*54e0*/  @!P5 IMAD.IADD R9, R9, 0x1, -R2 ;  /* 0x000000010909d824 */ /* 0x000fe400078e0a02 */
[----:B------:R-:W-:-:S04]  /*54f0*/  IMAD.HI.U32 R16, R14, R6, RZ ;  /* 0x000000060e107227 */ /* 0x000fc800078e00ff */
[----:B0-----:R-:W-:Y:S02]  /*5500*/  IMAD.MOV.U32 R13, RZ, RZ, R15 ;  /* 0x000000ffff0d7224 */ /* 0x001fe400078e000f */
[C---:B------:R-:W-:Y:S02]  /*5510*/  IMAD R5, R2.reuse, R7, R5 ;  /* 0x0000000702057224 */ /* 0x040fe400078e0205 */
[----:B------:R-:W-:Y:S01]  /*5520*/  @!P0 IMAD.MOV R13, RZ, RZ, -R13 ;  /* 0x000000ffff0d8224 */ /* 0x000fe200078e0a0d */
[C---:B------:R-:W-:Y:S01]  /*5530*/  ISETP.GT.U32.AND P0, PT, R2.reuse, R9, PT ;  /* 0x000000090200720c */ /* 0x040fe20003f04070 */
[----:B------:R-:W-:Y:S02]  /*5540*/  IMAD.MOV R16, RZ, RZ, -R16 ;  /* 0x000000ffff107224 */ /* 0x000fe400078e0a10 */
[----:B------:R-:W-:Y:S01]  /*5550*/  @!P2 IMAD.IADD R17, R17, 0x1, -R2 ;  /* 0x000000011111a824 */ /* 0x000fe200078e0a02 */
[----:B------:R0:W-:Y:S01]  /*5560*/  STL [R1+0x398], R13 ;  /* 0x0003980d01007387 */ /* 0x0001e20000100800 */
[----:B------:R-:W-:Y:S01]  /*5570*/  @!P4 IMAD.MOV R18, RZ, RZ, -R18 ;  /* 0x000000ffff12c224 */ /* 0x000fe200078e0a12 */
[C---:B------:R-:W-:Y:S01]  /*5580*/  ISETP.GT.U32.AND P4, PT, R2.reuse, R5, PT ;  /* 0x000000050200720c */ /* 0x040fe20003f84070 */
[----:B------:R-:W-:Y:S01]  /*5590*/  VIADD R4, R11, 0x138 ;  /* 0x000001380b047836 */ /* 0x000fe20000000000 */
[----:B------:R-:W-:Y:S01]  /*55a0*/  ISETP.GE.AND P2, PT, R3, RZ, PT ;  /* 0x000000ff0300720c */ /* 0x000fe20003f46270 */
[----:B------:R-:W-:Y:S01]  /*55b0*/  IMAD R6, R2, R16, R6 ;  /* 0x0000001002067224 */ /* 0x000fe200078e0206 */
[----:B------:R-:W-:Y:S01]  /*55c0*/  STL [R1+0x38c], R18 ;  /* 0x00038c1201007387 */ /* 0x000fe20000100800 */
[----:B------:R-:W-:Y:S01]  /*55d0*/  VIADD R7, R11, 0x136 ;  /* 0x000001360b077836 */ /* 0x000fe20000000000 */
[----:B------:R-:W-:Y:S01]  /*55e0*/  IABS R3, R4 ;  /* 0x0000000400037213 */ /* 0x000fe20000000000 */
[--C-:B------:R-:W-:Y:S01]  /*55f0*/  @!P6 IMAD.IADD R0, R0, 0x1, -R2.reuse ;  /* 0x000000010000e824 */ /* 0x100fe200078e0a02 */
[C---:B------:R-:W-:Y:S01]  /*5600*/  ISETP.GT.U32.AND P5, PT, R2.reuse, R6, PT ;  /* 0x000000060200720c */ /* 0x040fe20003fa4070 */
[----:B0-----:R-:W-:Y:S01]  /*5610*/  IMAD.MOV.U32 R13, RZ, RZ, R17 ;  /* 0x000000ffff0d7224 */ /* 0x001fe200078e0011 */
[----:B------:R-:W-:Y:S01]  /*5620*/  IABS R16, R7 ;  /* 0x0000000700107213 */ /* 0x000fe20000000000 */
[----:B------:R-:W-:Y:S01]  /*5630*/  @!P0 IMAD.IADD R9, R9, 0x1, -R2 ;  /* 0x0000000109098824 */ /* 0x000fe200078e0a02 */
[----:B------:R-:W-:Y:S01]  /*5640*/  ISETP.GT.U32.AND P6, PT, R2, R0, PT ;  /* 0x000000000200720c */ /* 0x000fe20003fc4070 */
[----:B------:R-:W-:Y:S01]  /*5650*/  @!P3 IMAD.MOV R13, RZ, RZ, -R13 ;  /* 0x000000ffff0db224 */ /* 0x000fe200078e0a0d */
[----:B------:R-:W-:Y:S01]  /*5660*/  ISETP.GE.AND P3, PT, R8, RZ, PT ;  /* 0x000000ff0800720c */ /* 0x000fe20003f66270 */
[----:B------:R-:W-:Y:S01]  /*5670*/  IMAD.HI.U32 R15, R14, R3, RZ ;  /* 0x000000030e0f7227 */ /* 0x000fe200078e00ff */
[----:B------:R-:W-:-:S02]  /*5680*/  ISETP.GE.AND P0, PT, R10, RZ, PT ;  /* 0x000000ff0a00720c */ /* 0x000fc40003f06270 */
[----:B------:R0:W-:Y:S01]  /*5690*/  STL [R1+0x3ac], R13 ;  /* 0x0003ac0d01007387 */ /* 0x0001e20000100800 */
[----:B------:R-:W-:Y:S01]  /*56a0*/  @!P4 IMAD.IADD R5, R5, 0x1, -R2 ;  /* 0x000000010505c824 */ /* 0x000fe200078e0a02 */
[----:B------:R-:W-:Y:S01]  /*56b0*/  ISETP.GE.AND P4, PT, R4, RZ, PT ;  /* 0x000000ff0400720c */ /* 0x000fe20003f86270 */
[----:B------:R-:W-:Y:S02]  /*56c0*/  IMAD.MOV R15, RZ, RZ, -R15 ;  /* 0x000000ffff0f7224 */ /* 0x000fe400078e0a0f */
[----:B------:R-:W-:Y:S02]  /*56d0*/  IMAD.MOV.U32 R8, RZ, RZ, R16 ;  /* 0x000000ffff087224 */ /* 0x000fe400078e0010 */
[----:B------:R-:W-:Y:S02]  /*56e0*/  IMAD R3, R2, R15, R3 ;  /* 0x0000000f02037224 */ /* 0x000fe400078e0203 */
[----:B------:R-:W-:-:S04]  /*56f0*/  IMAD.HI.U32 R10, R14, R8, RZ ;  /* 0x000000080e0a7227 */ /* 0x000fc800078e00ff */
[----:B0-----:R-:W-:Y:S02]  /*5700*/  IMAD.MOV.U32 R13, RZ, RZ, R9 ;  /* 0x000000ffff0d7224 */ /* 0x001fe400078e0009 */
[--C-:B------:R-:W-:Y:S02]  /*5710*/  @!P5 IMAD.IADD R6, R6, 0x1, -R2.reuse ;  /* 0x000000010606d824 */ /* 0x100fe400078e0a02 */
[----:B------:R-:W-:Y:S01]  /*5720*/  @!P1 IMAD.MOV R13, RZ, RZ, -R13 ;  /* 0x000000ffff0d9224 */ /* 0x000fe200078e0a0d */
[----:B------:R-:W-:Y:S01]  /*5730*/  ISETP.GT.U32.AND P1, PT, R2, R5, PT ;  /* 0x000000050200720c */ /* 0x000fe20003f24070 */
[----:B------:R-:W-:Y:S01]  /*5740*/  @!P6 IMAD.IADD R0, R0, 0x1, -R2 ;  /* 0x000000010000e824 */ /* 0x000fe200078e0a02 */
[C---:B------:R-:W-:Y:S01]  /*5750*/  ISETP.GT.U32.AND P6, PT, R2.reuse, R3, PT ;  /* 0x000000030200720c */ /* 0x040fe20003fc4070 */
[----:B------:R-:W-:Y:S01]  /*5760*/  IMAD.MOV R10, RZ, RZ, -R10 ;  /* 0x000000ffff0a7224 */ /* 0x000fe200078e0a0a */
[----:B------:R-:W-:Y:S01]  /*5770*/  ISETP.GT.U32.AND P5, PT, R2, R6, PT ;  /* 0x000000060200720c */ /* 0x000fe20003fa4070 */
[----:B------:R0:W-:Y:S01]  /*5780*/  STL [R1+0x3b0], R13 ;  /* 0x0003b00d01007387 */ /* 0x0001e20000100800 */
[----:B------:R-:W-:-:S02]  /*5790*/  VIADD R16, R11, 0x134 ;  /* 0x000001340b107836 */ /* 0x000fc40000000000 */
[C---:B------:R-:W-:Y:S02]  /*57a0*/  IMAD R4, R2.reuse, R10, R8 ;  /* 0x0000000a02047224 */ /* 0x040fe400078e0208 */
[C---:B------:R-:W-:Y:S02]  /*57b0*/  VIADD R9, R11.reuse, 0x132 ;  /* 0x000001320b097836 */ /* 0x040fe40000000000 */
[----:B------:R-:W-:Y:S02]  /*57c0*/  VIADD R8, R11, 0x12e ;  /* 0x0000012e0b087836 */ /* 0x000fe40000000000 */
[--C-:B------:R-:W-:Y:S01]  /*57d0*/  @!P1 IMAD.IADD R5, R5, 0x1, -R2.reuse ;  /* 0x0000000105059824 */ /* 0x100fe200078e0a02 */
[----:B------:R-:W-:Y:S01]  /*57e0*/  ISETP.GT.U32.AND P1, PT, R2, R4, PT ;  /* 0x000000040200720c */ /* 0x000fe20003f24070 */
[--C-:B------:R-:W-:Y:S02]  /*57f0*/  @!P6 IMAD.IADD R3, R3, 0x1, -R2.reuse ;  /* 0x000000010303e824 */ /* 0x100fe400078e0a02 */
[----:B------:R-:W-:Y:S01]  /*5800*/  @!P5 IMAD.IADD R6, R6, 0x1, -R2 ;  /* 0x000000010606d824 */ /* 0x000fe200078e0a02 */
[----:B------:R-:W-:Y:S01]  /*5810*/  ISETP.GE.AND P5, PT, R7, RZ, PT ;  /* 0x000000ff0700720c */ /* 0x000fe20003fa6270 */
[----:B0-----:R-:W-:Y:S01]  /*5820*/  IMAD.MOV.U32 R13, RZ, RZ, R0 ;  /* 0x000000ffff0d7224 */ /* 0x001fe200078e0000 */
[----:B------:R-:W-:Y:S01]  /*5830*/  ISETP.GT.U32.AND P6, PT, R2, R3, PT ;  /* 0x000000030200720c */ /* 0x000fe20003fc4070 */
[----:B------:R-:W-:-:S02]  /*5840*/  IMAD.MOV.U32 R7, RZ, RZ, R5 ;  /* 0x000000ffff077224 */ /* 0x000fc400078e0005 */
[----:B------:R-:W-:Y:S01]  /*5850*/  @!P2 IMAD.MOV R13, RZ, RZ, -R13 ;  /* 0x000000ffff0da224 */ /* 0x000fe200078e0a0d */
[----:B------:R-:W-:Y:S01]  /*5860*/  ISETP.GE.AND P2, PT, R16, RZ, PT ;  /* 0x000000ff1000720c */ /* 0x000fe20003f46270 */
[----:B------:R-:W-:Y:S01]  /*5870*/  @!P3 IMAD.MOV R6, RZ, RZ, -R6 ;  /* 0x000000ffff06b224 */ /* 0x000fe200078e0a06 */
[----:B------:R-:W-:Y:S01]  /*5880*/  IABS R16, R16 ;  /* 0x0000001000107213 */ /* 0x000fe20000000000 */
[----:B------:R-:W-:Y:S01]  /*5890*/  @!P0 IMAD.MOV R7, RZ, RZ, -R7 ;  /* 0x000000ffff078224 */ /* 0x000fe200078e0a07 */
[----:B------:R-:W-:Y:S01]  /*58a0*/  STL [R1+0x3b4], R13 ;  /* 0x0003b40d01007387 */ /* 0x000fe20000100800 */
[--C-:B------:R-:W-:Y:S01]  /*58b0*/  @!P1 IMAD.IADD R4, R4, 0x1, -R2.reuse ;  /* 0x0000000104049824 */ /* 0x100fe200078e0a02 */
[----:B------:R-:W-:Y:S01]  /*58c0*/  ISETP.GE.AND P3, PT, R9, RZ, PT ;  /* 0x000000ff0900720c */ /* 0x000fe20003f66270 */
[----:B------:R-:W-:Y:S01]  /*58d0*/  VIADD R0, R11, 0x130 ;  /* 0x000001300b007836 */ /* 0x000fe20000000000 */
[----:B------:R-:W-:Y:S01]  /*58e0*/  STL [R1+0x3c0], R6 ;  /* 0x0003c00601007387 */ /* 0x000fe20000100800 */
[----:B------:R-:W-:Y:S01]  /*58f0*/  @!P6 IMAD.IADD R3, R3, 0x1, -R2 ;  /* 0x000000010303e824 */ /* 0x000fe200078e0a02 */
[----:B------:R-:W-:Y:S01]  /*5900*/  ISETP.GT.U32.AND P1, PT, R2, R4, PT ;  /* 0x000000040200720c */ /* 0x000fe20003f24070 */
[C---:B------:R-:W-:Y:S01]  /*5910*/  VIADD R15, R11.reuse, 0x12a ;  /* 0x0000012a0b0f7836 */ /* 0x040fe20000000000 */
[----:B------:R0:W-:Y:S01]  /*5920*/  STL [R1+0x3d0], R7 ;  /* 0x0003d00701007387 */ /* 0x0001e20000100800 */
[----:B------:R-:W-:Y:S01]  /*5930*/  ISETP.GE.AND P0, PT, R0, RZ, PT ;  /* 0x000000ff0000720c */ /* 0x000fe20003f06270 */
[----:B------:R-:W-:Y:S01]  /*5940*/  IMAD.MOV.U32 R10, RZ, RZ, R3 ;  /* 0x000000ffff0a7224 */ /* 0x000fe200078e0003 */
[----:B------:R-:W-:Y:S01]  /*5950*/  IABS R0, R0 ;  /* 0x0000000000007213 */ /* 0x000fe20000000000 */
[----:B------:R-:W-:Y:S01]  /*5960*/  VIADD R20, R11, 0x12c ;  /* 0x0000012c0b147836 */ /* 0x000fe20000000000 */
[----:B------:R-:W-:Y:S01]  /*5970*/  IABS R9, R9 ;  /* 0x0000000900097213 */ /* 0x000fe20000000000 */
[----:B------:R-:W-:Y:S01]  /*5980*/  @!P4 IMAD.MOV R10, RZ, RZ, -R10 ;  /* 0x000000ffff0ac224 */ /* 0x000fe200078e0a0a */
[----:B------:R-:W-:Y:S01]  /*5990*/  ISETP.GE.AND P6, PT, R8, RZ, PT ;  /* 0x000000ff0800720c */ /* 0x000fe20003fc6270 */
[----:B------:R-:W-:Y:S01]  /*59a0*/  IMAD.HI.U32 R5, R14, R0, RZ ;  /* 0x000000000e057227 */ /* 0x000fe200078e00ff */
[----:B------:R-:W-:-:S02]  /*59b0*/  IABS R8, R8 ;  /* 0x0000000800087213 */ /* 0x000fc40000000000 */
[----:B------:R-:W-:Y:S01]  /*59c0*/  IABS R18, R15 ;  /* 0x0000000f00127213 */ /* 0x000fe20000000000 */
[----:B0-----:R-:W-:Y:S01]  /*59d0*/  IMAD.HI.U32 R7, R14, R16, RZ ;  /* 0x000000100e077227 */ /* 0x001fe200078e00ff */
[----:B------:R0:W-:Y:S03]  /*59e0*/  STL [R1+0x3bc], R10 ;  /* 0x0003bc0a01007387 */ /* 0x0001e60000100800 */
[----:B------:R-:W-:Y:S02]  /*59f0*/  IMAD.MOV R7, RZ, RZ, -R7 ;  /* 0x000000ffff077224 */ /* 0x000fe400078e0a07 */
[----:B------:R-:W-:Y:S02]  /*5a00*/  IMAD.MOV R5, RZ, RZ, -R5 ;  /* 0x000000ffff057224 */ /* 0x000fe400078e0a05 */
[----:B------:R-:W-:Y:S02]  /*5a10*/  IMAD R16, R2, R7, R16 ;  /* 0x0000000702107224 */ /* 0x000fe400078e0210 */
[----:B------:R-:W-:-:S02]  /*5a20*/  @!P1 IMAD.IADD R4, R4, 0x1, -R2 ;  /* 0x0000000104049824 */ /* 0x000fc400078e0a02 */
[C---:B------:R-:W-:Y:S01]  /*5a30*/  IMAD R0, R2.reuse, R5, R0 ;  /* 0x0000000502007224 */ /* 0x040fe200078e0200 */
[----:B------:R-:W-:Y:S01]  /*5a40*/  ISETP.GT.U32.AND P4, PT, R2, R16, PT ;  /* 0x000000100200720c */ /* 0x000fe20003f84070 */
[----:B------:R-:W-:Y:S02]  /*5a50*/  IMAD.MOV.U32 R7, RZ, RZ, R4 ;  /* 0x000000ffff077224 */ /* 0x000fe400078e0004 */
[----:B------:R-:W-:-:S04]  /*5a60*/  IMAD.HI.U32 R6, R14, R9, RZ ;  /* 0x000000090e067227 */ /* 0x000fc800078e00ff */
[----:B------:R-:W-:Y:S01]  /*5a70*/  @!P5 IMAD.MOV R7, RZ, RZ, -R7 ;  /* 0x000000ffff07d224 */ /* 0x000fe200078e0a07 */
[----:B------:R-:W-:Y:S01]  /*5a80*/  ISETP.GT.U32.AND P5, PT, R2, R0, PT ;  /* 0x000000000200720c */ /* 0x000fe20003fa4070 */
[----:B------:R-:W-:Y:S02]  /*5a90*/  IMAD.MOV R6, RZ, RZ, -R6 ;  /* 0x000000ffff067224 */ /* 0x000fe400078e0a06 */
[----:B------:R-:W-:Y:S01]  /*5aa0*/  IMAD.HI.U32 R3, R14, R8, RZ ;  /* 0x000000080e037227 */ /* 0x000fe200078e00ff */
[----:B------:R1:W-:Y:S03]  /*5ab0*/  STL [R1+0x3cc], R7 ;  /* 0x0003cc0701007387 */ /* 0x0003e60000100800 */
[----:B------:R-:W-:Y:S02]  /*5ac0*/  @!P4 IMAD.IADD R16, R16, 0x1, -R2 ;  /* 0x000000011010c824 */ /* 0x000fe400078e0a02 */
[----:B------:R-:W-:-:S02]  /*5ad0*/  IMAD R9, R2, R6, R9 ;  /* 0x0000000602097224 */ /* 0x000fc400078e0209 */
[----:B------:R-:W-:Y:S01]  /*5ae0*/  IMAD.MOV R3, RZ, RZ, -R3 ;  /* 0x000000ffff037224 */ /* 0x000fe200078e0a03 */
[----:B------:R-:W-:Y:S01]  /*5af0*/  ISETP.GT.U32.AND P4, PT, R2, R16, PT ;  /* 0x000000100200720c */ /* 0x000fe20003f84070 */
[----:B------:R-:W-:Y:S01]  /*5b00*/  @!P5 IMAD.IADD R0, R0, 0x1, -R2 ;  /* 0x000000010000d824 */ /* 0x000fe200078e0a02 */
[C---:B------:R-:W-:Y:S01]  /*5b10*/  ISETP.GT.U32.AND P1, PT, R2.reuse, R9, PT ;  /* 0x000000090200720c */ /* 0x040fe20003f24070 */
[----:B------:R-:W-:Y:S01]  /*5b20*/  IMAD R8, R2, R3, R8 ;  /* 0x0000000302087224 */ /* 0x000fe200078e0208 */
[----:B------:R-:W-:Y:S01]  /*5b30*/  IABS R3, R20 ;  /* 0x0000001400037213 */ /* 0x000fe20000000000 */
[----:B------:R-:W-:Y:S01]  /*5b40*/  IMAD.HI.U32 R4, R14, R18, RZ ;  /* 0x000000120e047227 */ /* 0x000fe200078e00ff */
[----:B------:R-:W-:-:S03]  /*5b50*/  ISETP.GT.U32.AND P5, PT, R2, R0, PT ;  /* 0x000000000200720c */ /* 0x000fc60003fa4070 */
[----:B------:R-:W-:Y:S02]  /*5b60*/  IMAD.MOV R4, RZ, RZ, -R4 ;  /* 0x000000ffff047224 */ /* 0x000fe400078e0a04 */
[----:B0-----:R-:W-:-:S04]  /*5b70*/  IMAD.HI.U32 R10, R14, R3, RZ ;  /* 0x000000030e0a7227 */ /* 0x001fc800078e00ff */
[--C-:B------:R-:W-:Y:S01]  /*5b80*/  @!P4 IMAD.IADD R16, R16, 0x1, -R2.reuse ;  /* 0x000000011010c824 */ /* 0x100fe200078e0a02 */
[C---:B------:R-:W-:Y:S01]  /*5b90*/  ISETP.GT.U32.AND P4, PT, R2.reuse, R8, PT ;  /* 0x000000080200720c */ /* 0x040fe20003f84070 */
[----:B------:R-:W-:Y:S02]  /*5ba0*/  @!P1 IMAD.IADD R9, R9, 0x1, -R2 ;  /* 0x0000000109099824 */ /* 0x000fe400078e0a02 */
[----:B------:R-:W-:Y:S02]  /*5bb0*/  IMAD R18, R2, R4, R18 ;  /* 0x0000000402127224 */ /* 0x000fe400078e0212 */
[----:B------:R-:W-:Y:S01]  /*5bc0*/  @!P5 IMAD.IADD R0, R0, 0x1, -R2 ;  /* 0x000000010000d824 */ /* 0x000fe200078e0a02 */
[C---:B------:R-:W-:Y:S01]  /*5bd0*/  ISETP.GT.U32.AND P1, PT, R2.reuse, R9, PT ;  /* 0x000000090200720c */ /* 0x040fe20003f24070 */
[----:B-1----:R-:W-:Y:S01]  /*5be0*/  VIADD R7, R11, 0x128 ;  /* 0x000001280b077836 */ /* 0x002fe20000000000 */
[----:B------:R-:W-:Y:S01]  /*5bf0*/  ISETP.GT.U32.AND P5, PT, R2, R18, PT ;  /* 0x000000120200720c */ /* 0x000fe20003fa4070 */
[----:B------:R-:W-:-:S02]  /*5c00*/  IMAD.MOV R10, RZ, RZ, -R10 ;  /* 0x000000ffff0a7224 */ /* 0x000fc400078e0a0a */
[----:B------:R-:W-:Y:S01]  /*5c10*/  IMAD.MOV.U32 R13, RZ, RZ, R16 ;  /* 0x000000ffff0d7224 */ /* 0x000fe200078e0010 */
[----:B------:R-:W-:Y:S01]  /*5c20*/  IABS R5, R7 ;  /* 0x0000000700057213 */ /* 0x000fe20000000000 */
[--C-:B------:R-:W-:Y:S01]  /*5c30*/  @!P4 IMAD.IADD R8, R8, 0x1, -R2.reuse ;  /* 0x000000010808c824 */ /* 0x100fe200078e0a02 */
[----:B------:R-:W-:Y:S01]  /*5c40*/  ISETP.GE.AND P4, PT, R20, RZ, PT ;  /* 0x000000ff1400720c */ /* 0x000fe20003f86270 */
[C---:B------:R-:W-:Y:S02]  /*5c50*/  VIADD R6, R11.reuse, 0x126 ;  /* 0x000001260b067836 */ /* 0x040fe40000000000 */
[C---:B------:R-:W-:Y:S02]  /*5c60*/  IMAD R3, R2.reuse, R10, R3 ;  /* 0x0000000a02037224 */ /* 0x040fe400078e0203 */
[----:B------:R-:W-:Y:S01]  /*5c70*/  VIADD R4, R11, 0x124 ;  /* 0x000001240b047836 */ /* 0x000fe20000000000 */
[----:B------:R-:W-:Y:S01]  /*5c80*/  IABS R17, R6 ;  /* 0x0000000600117213 */ /* 0x000fe20000000000 */
[----:B------:R-:W-:Y:S01]  /*5c90*/  @!P2 IMAD.MOV R13, RZ, RZ, -R13 ;  /* 0x000000ffff0da224 */ /* 0x000fe200078e0a0d */
[C---:B------:R-:W-:Y:S01]  /*5ca0*/  ISETP.GT.U32.AND P2, PT, R2.reuse, R8, PT ;  /* 0x000000080200720c */ /* 0x040fe20003f44070 */
[--C-:B------:R-:W-:Y:S01]  /*5cb0*/  @!P1 IMAD.IADD R9, R9, 0x1, -R2.reuse ;  /* 0x0000000109099824 */ /* 0x100fe200078e0a02 */
[----:B------:R-:W-:Y:S01]  /*5cc0*/  ISETP.GT.U32.AND P1, PT, R2, R3, PT ;  /* 0x000000030200720c */ /* 0x000fe20003f24070 */
[----:B------:R-:W-:Y:S01]  /*5cd0*/  @!P5 IMAD.IADD R18, R18, 0x1, -R2 ;  /* 0x000000011212d824 */ /* 0x000fe200078e0a02 */
[----:B------:R-:W-:Y:S01]  /*5ce0*/  IABS R16, R4 ;  /* 0x0000000400107213 */ /* 0x000fe20000000000 */
[----:B------:R-:W-:Y:S01]  /*5cf0*/  IMAD.HI.U32 R19, R14, R5, RZ ;  /* 0x000000050e137227 */ /* 0x000fe200078e00ff */
[----:B------:R0:W-:Y:S02]  /*5d00*/  STL [R1+0x3a8], R13 ;  /* 0x0003a80d01007387 */ /* 0x0001e40000100800 */
[----:B------:R-:W-:Y:S01]  /*5d10*/  ISETP.GT.U32.AND P5, PT, R2, R18, PT ;  /* 0x000000120200720c */ /* 0x000fe20003fa4070 */
[----:B------:R-:W-:-:S04]  /*5d20*/  IMAD.HI.U32 R10, R14, R17, RZ ;  /* 0x000000110e0a7227 */ /* 0x000fc800078e00ff */
[----:B------:R-:W-:Y:S02]  /*5d30*/  IMAD.MOV R19, RZ, RZ, -R19 ;  /* 0x000000ffff137224 */ /* 0x000fe400078e0a13 */
[----:B------:R-:W-:Y:S02]  /*5d40*/  IMAD.MOV R10, RZ, RZ, -R10 ;  /* 0x000000ffff0a7224 */ /* 0x000fe400078e0a0a */
[----:B0-----:R-:W-:Y:S02]  /*5d50*/  IMAD.MOV.U32 R13, RZ, RZ, R9 ;  /* 0x000000ffff0d7224 */ /* 0x001fe400078e0009 */
[----:B------:R-:W-:-:S04]  /*5d60*/  IMAD.HI.U32 R9, R14, R16, RZ ;  /* 0x000000100e097227 */ /* 0x000fc800078e00ff */
[----:B------:R-:W-:Y:S02]  /*5d70*/  IMAD R5, R2, R19, R5 ;  /* 0x0000001302057224 */ /* 0x000fe400078e0205 */
[--C-:B------:R-:W-:Y:S02]  /*5d80*/  @!P2 IMAD.IADD R8, R8, 0x1, -R2.reuse ;  /* 0x000000010808a824 */ /* 0x100fe400078e0a02 */
[----:B------:R-:W-:Y:S01]  /*5d90*/  IMAD.MOV R9, RZ, RZ, -R9 ;  /* 0x000000ffff097224 */ /* 0x000fe200078e0a09 */
[C---:B------:R-:W-:Y:S01]  /*5da0*/  ISETP.GT.U32.AND P2, PT, R2.reuse, R5, PT ;  /* 0x000000050200720c */ /* 0x040fe20003f44070 */
[----:B------:R-:W-:Y:S02]  /*5db0*/  IMAD R17, R2, R10, R17 ;  /* 0x0000000a02117224 */ /* 0x000fe400078e0211 */
[----:B------:R-:W-:Y:S01]  /*5dc0*/  @!P1 IMAD.IADD R3, R3, 0x1, -R2 ;  /* 0x0000000103039824 */ /* 0x000fe200078e0a02 */
[----:B------:R-:W-:Y:S01]  /*5dd0*/  ISETP.GE.AND P1, PT, R15, RZ, PT ;  /* 0x000000ff0f00720c */ /* 0x000fe20003f26270 */
[----:B------:R-:W-:-:S02]  /*5de0*/  IMAD.MOV.U32 R10, RZ, RZ, R8 ;  /* 0x000000ffff0a7224 */ /* 0x000fc400078e0008 */
[C---:B------:R-:W-:Y:S02]  /*5df0*/  IMAD R16, R2.reuse, R9, R16 ;  /* 0x0000000902107224 */ /* 0x040fe400078e0210 */
[----:B------:R-:W-:Y:S01]  /*5e00*/  @!P3 IMAD.MOV R13, RZ, RZ, -R13 ;  /* 0x000000ffff0db224 */ /* 0x000fe200078e0a0d */
[C---:B------:R-:W-:Y:S01]  /*5e10*/  ISETP.GT.U32.AND P3, PT, R2.reuse, R3, PT ;  /* 0x000000030200720c */ /* 0x040fe20003f64070 */
[----:B------:R-:W-:Y:S01]  /*5e20*/  @!P0 IMAD.MOV R0, RZ, RZ, -R0 ;  /* 0x000000ffff008224 */ /* 0x000fe200078e0a00 */
[----:B------:R-:W-:Y:S01]  /*5e30*/  ISETP.GE.AND P0, PT, R7, RZ, PT ;  /* 0x000000ff0700720c */ /* 0x000fe20003f06270 */
[----:B------:R-:W-:Y:S01]  /*5e40*/  @!P6 IMAD.MOV R10, RZ, RZ, -R10 ;  /* 0x000000ffff0ae224 */ /* 0x000fe200078e0a0a */
[----:B------:R-:W-:Y:S01]  /*5e50*/  ISETP.GT.U32.AND P6, PT, R2, R17, PT ;  /* 0x000000110200720c */ /* 0x000fe20003fc4070 */
[----:B------:R-:W-:Y:S01]  /*5e60*/  @!P5 IMAD.IADD R18, R18, 0x1, -R2 ;  /* 0x000000011212d824 */ /* 0x000fe200078e0a02 */
[----:B------:R-:W-:Y:S01]  /*5e70*/  ISETP.GT.U32.AND P5, PT, R2, R16, PT ;  /* 0x000000100200720c */ /* 0x000fe20003fa4070 */
[----:B------:R-:W-:Y:S01]  /*5e80*/  STL [R1+0x3a4], R13 ;  /* 0x0003a40d01007387 */ /* 0x000fe20000100800 */
[----:B------:R-:W-:-:S02]  /*5e90*/  VIADD R7, R11, 0x120 ;  /* 0x000001200b077836 */ /* 0x000fc40000000000 */
[--C-:B------:R-:W-:Y:S01]  /*5ea0*/  @!P2 IMAD.IADD R5, R5, 0x1, -R2.reuse ;  /* 0x000000010505a824 */ /* 0x100fe200078e0a02 */
[----:B------:R0:W-:Y:S01]  /*5eb0*/  STL [R1+0x3a0], R0 ;  /* 0x0003a00001007387 */ /* 0x0001e20000100800 */
[----:B------:R-:W-:Y:S01]  /*5ec0*/  ISETP.GE.AND P2, PT, R4, RZ, PT ;  /* 0x000000ff0400720c */ /* 0x000fe20003f46270 */
[--C-:B------:R-:W-:Y:S01]  /*5ed0*/  @!P3 IMAD.IADD R3, R3, 0x1, -R2.reuse ;  /* 0x000000010303b824 */ /* 0x100fe200078e0a02 */
[----:B------:R-:W-:Y:S01]  /*5ee0*/  ISETP.GE.AND P3, PT, R6, RZ, PT ;  /* 0x000000ff0600720c */ /* 0x000fe20003f66270 */
[----:B------:R-:W-:Y:S01]  /*5ef0*/  VIADD R15, R11, 0x11e ;  /* 0x0000011e0b0f7836 */ /* 0x000fe20000000000 */
[----:B------:R-:W-:Y:S01]  /*5f00*/  IABS R4, R7 ;  /* 0x0000000700047213 */ /* 0x000fe20000000000 */
[--C-:B------:R-:W-:Y:S01]  /*5f10*/  @!P6 IMAD.IADD R17, R17, 0x1, -R2.reuse ;  /* 0x000000011111e824 */ /* 0x100fe200078e0a02 */
[----:B------:R-:W-:Y:S01]  /*5f20*/  ISETP.GT.U32.AND P6, PT, R2, R5, PT ;  /* 0x000000050200720c */ /* 0x000fe20003fc4070 */
[----:B------:R-:W-:Y:S01]  /*5f30*/  @!P5 IMAD.IADD R16, R16, 0x1, -R2 ;  /* 0x000000011010d824 */ /* 0x000fe200078e0a02 */
[----:B------:R1:W-:Y:S01]  /*5f40*/  STL [R1+0x39c], R10 ;  /* 0x00039c0a01007387 */ /* 0x0003e20000100800 */
[----:B0-----:R-:W-:-:S02]  /*5f50*/  VIADD R0, R11, 0x122 ;  /* 0x000001220b007836 */ /* 0x001fc40000000000 */
[----:B------:R-:W-:Y:S01]  /*5f60*/  IMAD.MOV.U32 R9, RZ, RZ, R3 ;  /* 0x000000ffff097224 */ /* 0x000fe200078e0003 */
[----:B------:R-:W-:Y:S01]  /*5f70*/  ISETP.GT.U32.AND P5, PT, R2, R16, PT ;  /* 0x000000100200720c */ /* 0x000fe20003fa4070 */
[----:B------:R-:W-:Y:S01]  /*5f80*/  IMAD.HI.U32 R3, R14, R4, RZ ;  /* 0x000000040e037227 */ /* 0x000fe200078e00ff */
[----:B------:R-:W-:-:S03]  /*5f90*/  IABS R8, R0 ;  /* 0x0000000000087213 */ /* 0x000fc60000000000 */
[----:B------:R-:W-:Y:S01]  /*5fa0*/  IMAD.MOV R3, RZ, RZ, -R3 ;  /* 0x000000ffff037224 */ /* 0x000fe200078e0a03 */
[----:B-1----:R-:W-:Y:S01]  /*5fb0*/  IABS R10, R15 ;  /* 0x0000000f000a7213 */ /* 0x002fe20000000000 */
[----:B------:R-:W-:-:S04]  /*5fc0*/  IMAD.HI.U32 R6, R14, R8, RZ ;  /* 0x000000080e067227 */ /* 0x000fc800078e00ff */
[----:B------:R-:W-:Y:S02]  /*5fd0*/  IMAD.MOV R6, RZ, RZ, -R6 ;  /* 0x000000ffff067224 */ /* 0x000fe400078e0a06 */
[----:B------:R-:W-:Y:S02]  /*5fe0*/  @!P6 IMAD.IADD R5, R5, 0x1, -R2 ;  /* 0x000000010505e824 */ /* 0x000fe400078e0a02 */
[C---:B------:R-:W-:Y:S02]  /*5ff0*/  IMAD R8, R2.reuse, R6, R8 ;  /* 0x0000000602087224 */ /* 0x040fe400078e0208 */
[C---:B------:R-:W-:Y:S02]  /*6000*/  IMAD R4, R2.reuse, R3, R4 ;  /* 0x0000000302047224 */ /* 0x040fe400078e0204 */
[----:B------:R-:W-:Y:S01]  /*6010*/  @!P4 IMAD.MOV R9, RZ, RZ, -R9 ;  /* 0x000000ffff09c224 */ /* 0x000fe200078e0a09 */
[----:B------:R-:W-:Y:S01]  /*6020*/  ISETP.GT.U32.AND P6, PT, R2, R8, PT ;  /* 0x000000080200720c */ /* 0x000fe20003fc4070 */
[----:B------:R-:W-:Y:S01]  /*6030*/  @!P5 IMAD.IADD R16, R16, 0x1, -R2 ;  /* 0x000000011010d824 */ /* 0x000fe200078e0a02 */
[----:B------:R-:W-:Y:S01]  /*6040*/  ISETP.GT.U32.AND P4, PT, R2, R17, PT ;  /* 0x000000110200720c */ /* 0x000fe20003f84070 */
[----:B------:R-:W-:Y:S01]  /*6050*/  IMAD.HI.U32 R3, R14, R10, RZ ;  /* 0x0000000a0e037227 */ /* 0x000fe200078e00ff */
[----:B------:R-:W-:Y:S01]  /*6060*/  ISETP.GT.U32.AND P5, PT, R2, R4, PT ;  /* 0x000000040200720c */ /* 0x000fe20003fa4070 */
[----:B------:R0:W-:Y:S02]  /*6070*/  STL [R1+0x350], R9 ;  /* 0x0003500901007387 */ /* 0x0001e40000100800 */
[----:B------:R-:W-:-:S02]  /*6080*/  IMAD.MOV R3, RZ, RZ, -R3 ;  /* 0x000000ffff037224 */ /* 0x000fc400078e0a03 */
[----:B------:R-:W-:Y:S02]  /*6090*/  IMAD.MOV.U32 R13, RZ, RZ, R5 ;  /* 0x000000ffff0d7224 */ /* 0x000fe400078e0005 */
[----:B------:R-:W-:Y:S02]  /*60a0*/  IMAD R10, R2, R3, R10 ;  /* 0x00000003020a7224 */ /* 0x000fe400078e020a */
[--C-:B------:R-:W-:Y:S01]  /*60b0*/  @!P6 IMAD.IADD R8, R8, 0x1, -R2.reuse ;  /* 0x000000010808e824 */ /* 0x100fe200078e0a02 */
[----:B------:R-:W-:Y:S01]  /*60c0*/  ISETP.GE.AND P6, PT, R7, RZ, PT ;  /* 0x000000ff0700720c */ /* 0x000fe20003fc6270 */
[----:B0-----:R-:W-:Y:S02]  /*60d0*/  VIADD R9, R11, 0x11c ;  /* 0x0000011c0b097836 */ /* 0x001fe40000000000 */
[--C-:B------:R-:W-:Y:S01]  /*60e0*/  @!P4 IMAD.IADD R17, R17, 0x1, -R2.reuse ;  /* 0x000000011111c824 */ /* 0x100fe200078e0a02 */
[----:B------:R-:W-:Y:S01]  /*60f0*/  ISETP.GE.AND P4, PT, R0, RZ, PT ;  /* 0x000000ff0000720c */ /* 0x000fe20003f86270 */
[C---:B------:R-:W-:Y:S01]  /*6100*/  VIADD R0, R11.reuse, 0x11a ;  /* 0x0000011a0b007836 */ /* 0x040fe20000000000 */
[----:B------:R-:W-:Y:S01]  /*6110*/  IABS R20, R9 ;  /* 0x0000000900147213 */ /* 0x000fe20000000000 */
[----:B------:R-:W-:Y:S01]  /*6120*/  @!P5 IMAD.IADD R4, R4, 0x1, -R2 ;  /* 0x000000010404d824 */ /* 0x000fe200078e0a02 */
[----:B------:R-:W-:Y:S01]  /*6130*/  ISETP.GT.U32.AND P5, PT, R2, R8, PT ;  /* 0x000000080200720c */ /* 0x000fe20003fa4070 */
[----:B------:R-:W-:Y:S01]  /*6140*/  VIADD R7, R11, 0x118 ;  /* 0x000001180b077836 */ /* 0x000fe20000000000 */
[----:B------:R-:W-:Y:S01]  /*6150*/  IABS R3, R0 ;  /* 0x0000000000037213 */ /* 0x000fe20000000000 */
[----:B------:R-:W-:-:S04]  /*6160*/  IMAD.HI.U32 R6, R14, R20, RZ ;  /* 0x000000140e067227 */ /* 0x000fc800078e00ff */
[----:B------:R-:W-:Y:S02]  /*6170*/  IMAD.MOV R6, RZ, RZ, -R6 ;  /* 0x000000ffff067224 */ /* 0x000fe400078e0a06 */
[----:B------:R-:W-:Y:S01]  /*6180*/  @!P1 IMAD.MOV R18, RZ, RZ, -R18 ;  /* 0x000000ffff129224 */ /* 0x000fe200078e0a12 */
[C---:B------:R-:W-:Y:S01]  /*6190*/  ISETP.GT.U32.AND P1, PT, R2.reuse, R4, PT ;  /* 0x000000040200720c */ /* 0x040fe20003f24070 */
[----:B------:R-:W-:Y:S01]  /*61a0*/  @!P0 IMAD.MOV R13, RZ, RZ, -R13 ;  /* 0x000000ffff0d8224 */ /* 0x000fe200078e0a0d */
[C---:B------:R-:W-:Y:S01]  /*61b0*/  ISETP.GT.U32.AND P0, PT, R2.reuse, R10, PT ;  /* 0x0000000a0200720c */ /* 0x040fe20003f04070 */
[----:B------:R-:W-:Y:S01]  /*61c0*/  IMAD R20, R2, R6, R20 ;  /* 0x0000000602147224 */ /* 0x000fe200078e0214 */
[----:B------:R-:W-:Y:S01]  /*61d0*/  IABS R6, R7 ;  /* 0x0000000700067213 */ /* 0x000fe20000000000 */
[----:B------:R-:W-:Y:S01]  /*61e0*/  IMAD.HI.U32 R5, R14, R3, RZ ;  /* 0x000000030e057227 */ /* 0x000fe200078e00ff */
[----:B------:R-:W-:Y:S03]  /*61f0*/  STL [R1+0x354], R18 ;  /* 0x0003541201007387 */ /* 0x000fe60000100800 */
[----:B------:R-:W-:Y:S01]  /*6200*/  @!P3 IMAD.MOV R17, RZ, RZ, -R17 ;  /* 0x000000ffff11b224 */ /* 0x000fe200078e0a11 */
[----:B------:R0:W-:Y:S01]  /*6210*/  STL [R1+0x380], R13 ;  /* 0x0003800d01007387 */ /* 0x0001e20000100800 */
[----:B------:R-:W-:Y:S01]  /*6220*/  ISETP.GT.U32.AND P3, PT, R2, R20, PT ;  /* 0x000000140200720c */ /* 0x000fe20003f64070 */
[--C-:B------:R-:W-:Y:S01]  /*6230*/  @!P5 IMAD.IADD R8, R8, 0x1, -R2.reuse ;  /* 0x000000010808d824 */ /* 0x100fe200078e0a02 */
[----:B------:R-:W-:Y:S01]  /*6240*/  ISETP.GE.AND P5, PT, R9, RZ, PT ;  /* 0x000000ff0900720c */ /* 0x000fe20003fa6270 */
[----:B------:R-:W-:Y:S01]  /*6250*/  IMAD.MOV R5, RZ, RZ, -R5 ;  /* 0x000000ffff057224 */ /* 0x000fe200078e0a05 */
[----:B------:R1:W-:Y:S01]  /*6260*/  STL [R1+0x35c], R17 ;  /* 0x00035c1101007387 */ /* 0x0003e20000100800 */
[----:B------:R-:W-:Y:S01]  /*6270*/  @!P1 IMAD.IADD R4, R4, 0x1, -R2 ;  /* 0x0000000104049824 */ /* 0x000fe200078e0a02 */
[----:B------:R-:W-:Y:S01]  /*6280*/  ISETP.GE.AND P1, PT, R0, RZ, PT ;  /* 0x000000ff0000720c */ /* 0x000fe20003f26270 */
[----:B------:R-:W-:-:S02]  /*6290*/  IMAD R3, R2, R5, R3 ;  /* 0x0000000502037224 */ /* 0x000fc400078e0203 */
[----:B0-----:R-:W-:Y:S02]  /*62a0*/  IMAD.MOV.U32 R13, RZ, RZ, R16 ;  /* 0x000000ffff0d7224 */ /* 0x001fe400078e0010 */
[----:B------:R-:W-:-:S04]  /*62b0*/  IMAD.HI.U32 R16, R14, R6, RZ ;  /* 0x000000060e107227 */ /* 0x000fc800078e00ff */
[----:B------:R-:W-:Y:S01]  /*62c0*/  @!P2 IMAD.MOV R13, RZ, RZ, -R13 ;  /* 0x000000ffff0da224 */ /* 0x000fe200078e0a0d */
[----:B------:R-:W-:Y:S01]  /*62d0*/  ISETP.GE.AND P2, PT, R15, RZ, PT ;  /* 0x000000ff0f00720c */ /* 0x000fe20003f46270 */
[----:B------:R-:W-:Y:S02]  /*62e0*/  IMAD.MOV R16, RZ, RZ, -R16 ;  /* 0x000000ffff107224 */ /* 0x000fe400078e0a10 */
[----:B-1----:R-:W-:Y:S01]  /*62f0*/  IMAD.MOV.U32 R17, RZ, RZ, R8 ;  /* 0x000000ffff117224 */ /* 0x002fe200078e0008 */
[----:B------:R0:W-:Y:S01]  /*6300*/  STL [R1+0x37c], R13 ;  /* 0x00037c0d01007387 */ /* 0x0001e20000100800 */
[C---:B------:R-:W-:Y:S02]  /*6310*/  IMAD R6, R2.reuse, R16, R6 ;  /* 0x0000001002067224 */ /* 0x040fe400078e0206 */
[----:B------:R-:W-:Y:S01]  /*6320*/  @!P4 IMAD.MOV R17, RZ, RZ, -R17 ;  /* 0x000000ffff11c224 */ /* 0x000fe200078e0a11 */
[----:B------:R-:W-:Y:S01]  /*6330*/  ISETP.GT.U32.AND P4, PT, R2, R3, PT ;  /* 0x000000030200720c */ /* 0x000fe20003f84070 */
[----:B------:R-:W-:-:S02]  /*6340*/  @!P3 IMAD.IADD R20, R20, 0x1, -R2 ;  /* 0x000000011414b824 */ /* 0x000fc400078e0a02 */
[C---:B------:R-:W-:Y:S01]  /*6350*/  VIADD R0, R11.reuse, 0x116 ;  /* 0x000001160b007836 */ /* 0x040fe20000000000 */
[----:B------:R-:W-:Y:S01]  /*6360*/  STL [R1+0x368], R17 ;  /* 0x0003681101007387 */ /* 0x000fe20000100800 */
[----:B------:R-:W-:Y:S01]  /*6370*/  VIADD R5, R11, 0x114 ;  /* 0x000001140b057836 */ /* 0x000fe20000000000 */
[----:B------:R-:W-:Y:S01]  /*6380*/  ISETP.GT.U32.AND P3, PT, R2, R20, PT ;  /* 0x000000140200720c */ /* 0x000fe20003f64070 */
[----:B0-----:R-:W-:Y:S01]  /*6390*/  IMAD.MOV.U32 R13, RZ, RZ, R4 ;  /* 0x000000ffff0d7224 */ /* 0x001fe200078e0004 */
[----:B------:R-:W-:Y:S01]  /*63a0*/  IABS R8, R0 ;  /* 0x0000000000087213 */ /* 0x000fe20000000000 */
[--C-:B------:R-:W-:Y:S01]  /*63b0*/  @!P0 IMAD.IADD R10, R10, 0x1, -R2.reuse ;  /* 0x000000010a0a8824 */ /* 0x100fe200078e0a02 */
[----:B------:R-:W-:Y:S01]  /*63c0*/  IABS R4, R5 ;  /* 0x0000000500047213 */ /* 0x000fe20000000000 */
[----:B------:R-:W-:Y:S01]  /*63d0*/  @!P6 IMAD.MOV R13, RZ, RZ, -R13 ;  /* 0x000000ffff0de224 */ /* 0x000fe200078e0a0d */
[C---:B------:R-:W-:Y:S01]  /*63e0*/  ISETP.GT.U32.AND P6, PT, R2.reuse, R6, PT ;  /* 0x000000060200720c */ /* 0x040fe20003fc4070 */
[--C-:B------:R-:W-:Y:S01]  /*63f0*/  @!P4 IMAD.IADD R3, R3, 0x1, -R2.reuse ;  /* 0x000000010303c824 */ /* 0x100fe200078e0a02 */
[----:B------:R-:W-:Y:S01]  /*6400*/  ISETP.GT.U32.AND P0, PT, R2, R10, PT ;  /* 0x0000000a0200720c */ /* 0x000fe20003f04070 */
[----:B------:R-:W-:Y:S01]  /*6410*/  IMAD.HI.U32 R9, R14, R8, RZ ;  /* 0x000000080e097227 */ /* 0x000fe200078e00ff */
[----:B------:R0:W-:Y:S02]  /*6420*/  STL [R1+0x378], R13 ;  /* 0x0003780d01007387 */ /* 0x0001e40000100800 */
[----:B------:R-:W-:Y:S01]  /*6430*/  ISETP.GT.U32.AND P4, PT, R2, R3, PT ;  /* 0x000000030200720c */ /* 0x000fe20003f84070 */
[----:B------:R-:W-:Y:S01]  /*6440*/  @!P3 IMAD.IADD R20, R20, 0x1, -R2 ;  /* 0x000000011414b824 */ /* 0x000fe200078e0a02 */
[----:B------:R-:W-:Y:S01]  /*6450*/  ISETP.GE.AND P3, PT, R0, RZ, PT ;  /* 0x000000ff0000720c */ /* 0x000fe20003f66270 */
[----:B------:R-:W-:-:S04]  /*6460*/  IMAD.HI.U32 R0, R14, R4, RZ ;  /* 0x000000040e007227 */ /* 0x000fc800078e00ff */
[----:B------:R-:W-:Y:S02]  /*6470*/  @!P6 IMAD.IADD R6, R6, 0x1, -R2 ;  /* 0x000000010606e824 */ /* 0x000fe400078e0a02 */
[----:B------:R-:W-:Y:S02]  /*6480*/  IMAD.MOV R9, RZ, RZ, -R9 ;  /* 0x000000ffff097224 */ /* 0x000fe400078e0a09 */
[----:B------:R-:W-:Y:S01]  /*6490*/  IMAD.MOV R0, RZ, RZ, -R0 ;  /* 0x000000ffff007224 */ /* 0x000fe200078e0a00 */
[C---:B------:R-:W-:Y:S01]  /*64a0*/  ISETP.GT.U32.AND P6, PT, R2.reuse, R6, PT ;  /* 0x000000060200720c */ /* 0x040fe20003fc4070 */
[C---:B------:R-:W-:Y:S02]  /*64b0*/  IMAD R8, R2.reuse, R9, R8 ;  /* 0x0000000902087224 */ /* 0x040fe400078e0208 */
[C---:B------:R-:W-:Y:S02]  /*64c0*/  IMAD R4, R2.reuse, R0, R4 ;  /* 0x0000000002047224 */ /* 0x040fe400078e0204 */
[--C-:B------:R-:W-:Y:S01]  /*64d0*/  @!P4 IMAD.IADD R3, R3, 0x1, -R2.reuse ;  /* 0x000000010303c824 */ /* 0x100fe200078e0a02 */
[----:B------:R-:W-:Y:S01]  /*64e0*/  ISETP.GT.U32.AND P4, PT, R2, R8, PT ;  /* 0x000000080200720c */ /* 0x000fe20003f84070 */
[----:B------:R-:W-:Y:S01]  /*64f0*/  @!P0 IMAD.IADD R10, R10, 0x1, -R2 ;  /* 0x000000010a0a8824 */ /* 0x000fe200078e0a02 */
[----:B------:R-:W-:Y:S01]  /*6500*/  ISETP.GE.AND P0, PT, R7, RZ, PT ;  /* 0x000000ff0700720c */ /* 0x000fe20003f06270 */
[----:B------:R-:W-:-:S02]  /*6510*/  VIADD R7, R11, 0x112 ;  /* 0x000001120b077836 */ /* 0x000fc40000000000 */
[----:B0-----:R-:W-:Y:S02]  /*6520*/  IMAD.MOV.U32 R13, RZ, RZ, R10 ;  /* 0x000000ffff0d7224 */ /* 0x001fe400078e000a */
[--C-:B------:R-:W-:Y:S01]  /*6530*/  @!P6 IMAD.IADD R6, R6, 0x1, -R2.reuse ;  /* 0x000000010606e824 */ /* 0x100fe200078e0a02 */
[----:B------:R-:W-:Y:S01]  /*6540*/  ISETP.GT.U32.AND P6, PT, R2, R4, PT ;  /* 0x000000040200720c */ /* 0x000fe20003fc4070 */
[----:B------:R-:W-:Y:S01]  /*6550*/  @!P2 IMAD.MOV R13, RZ, RZ, -R13 ;  /* 0x000000ffff0da224 */ /* 0x000fe200078e0a0d */
[----:B------:R-:W-:Y:S01]  /*6560*/  IABS R16, R7 ;  /* 0x0000000700107213 */ /* 0x000fe20000000000 */
[----:B------:R-:W-:Y:S01]  /*6570*/  VIADD R10, R11, 0x110 ;  /* 0x000001100b0a7836 */ /* 0x000fe20000000000 */
[----:B------:R-:W-:Y:S01]  /*6580*/  ISETP.GE.AND P2, PT, R5, RZ, PT ;  /* 0x000000ff0500720c */ /* 0x000fe20003f46270 */
[----:B------:R-:W-:Y:S01]  /*6590*/  @!P4 IMAD.IADD R8, R8, 0x1, -R2 ;  /* 0x000000010808c824 */ /* 0x000fe200078e0a02 */
[----:B------:R0:W-:Y:S01]  /*65a0*/  STL [R1+0x374], R13 ;  /* 0x0003740d01007387 */ /* 0x0001e20000100800 */
[----:B------:R-:W-:Y:S01]  /*65b0*/  IMAD.HI.U32 R5, R14, R16, RZ ;  /* 0x000000100e057227 */ /* 0x000fe200078e00ff */
[----:B------:R-:W-:-:S03]  /*65c0*/  IABS R18, R10 ;  /* 0x0000000a00127213 */ /* 0x000fc60000000000 */
[C---:B------:R-:W-:Y:S02]  /*65d0*/  VIADD R15, R11.reuse, 0x10e ;  /* 0x0000010e0b0f7836 */ /* 0x040fe40000000000 */
[----:B------:R-:W-:Y:S02]  /*65e0*/  IMAD.MOV R5, RZ, RZ, -R5 ;  /* 0x000000ffff057224 */ /* 0x000fe400078e0a05 */
[----:B------:R-:W-:Y:S01]  /*65f0*/  @!P6 IMAD.IADD R4, R4, 0x1, -R2 ;  /* 0x000000010404e824 */ /* 0x000fe200078e0a02 */
[----:B------:R-:W-:Y:S01]  /*6600*/  ISETP.GT.U32.AND P6, PT, R2, R8, PT ;  /* 0x000000080200720c */ /* 0x000fe20003fc4070 */
[----:B0-----:R-:W-:Y:S01]  /*6610*/  IMAD.MOV.U32 R13, RZ, RZ, R20 ;  /* 0x000000ffff0d7224 */ /* 0x001fe200078e0014 */
[----:B------:R-:W-:Y:S01]  /*6620*/  IABS R17, R15 ;  /* 0x0000000f00117213 */ /* 0x000fe20000000000 */
[----:B------:R-:W-:Y:S02]  /*6630*/  VIADD R0, R11, 0x10c ;  /* 0x0000010c0b007836 */ /* 0x000fe40000000000 */
[----:B------:R-:W-:-:S03]  /*6640*/  IMAD.HI.U32 R21, R14, R18, RZ ;  /* 0x000000120e157227 */ /* 0x000fc600078e00ff */
[----:B------:R-:W-:Y:S01]  /*6650*/  IABS R9, R0 ;  /* 0x0000000000097213 */ /* 0x000fe20000000000 */
[----:B------:R-:W-:Y:S01]  /*6660*/  @!P5 IMAD.MOV R13, RZ, RZ, -R13 ;  /* 0x000000ffff0dd224 */ /* 0x000fe200078e0a0d */
[----:B------:R-:W-:Y:S01]  /*6670*/  ISETP.GE.AND P5, PT, R7, RZ, PT ;  /* 0x000000ff0700720c */ /* 0x000fe20003fa6270 */
[----:B------:R-:W-:Y:S02]  /*6680*/  IMAD R16, R2, R5, R16 ;  /* 0x0000000502107224 */ /* 0x000fe400078e0210 */
[----:B------:R-:W-:Y:S01]  /*6690*/  IMAD.MOV R21, RZ, RZ, -R21 ;  /* 0x000000ffff157224 */ /* 0x000fe200078e0a15 */
[----:B------:R0:W-:Y:S01]  /*66a0*/  STL [R1+0x358], R13 ;  /* 0x0003580d01007387 */ /* 0x0001e20000100800 */
[----:B------:R-:W-:Y:S01]  /*66b0*/  IMAD.HI.U32 R19, R14, R17, RZ ;  /* 0x000000110e137227 */ /* 0x000fe200078e00ff */
[----:B------:R-:W-:-:S03]  /*66c0*/  ISETP.GT.U32.AND P4, PT, R2, R16, PT ;  /* 0x000000100200720c */ /* 0x000fc60003f84070 */
[----:B------:R-:W-:Y:S02]  /*66d0*/  IMAD R7, R2, R21, R18 ;  /* 0x0000001502077224 */ /* 0x000fe400078e0212 */
[----:B------:R-:W-:Y:S02]  /*66e0*/  IMAD.MOV.U32 R20, RZ, RZ, R9 ;  /* 0x000000ffff147224 */ /* 0x000fe400078e0009 */
[----:B------:R-:W-:Y:S02]  /*66f0*/  IMAD.MOV R19, RZ, RZ, -R19 ;  /* 0x000000ffff137224 */ /* 0x000fe400078e0a13 */
[----:B0-----:R-:W-:Y:S02]  /*6700*/  IMAD.MOV.U32 R13, RZ, RZ, R3 ;  /* 0x000000ffff0d7224 */ /* 0x001fe400078e0003 */
[----:B------:R-:W-:Y:S01]  /*6710*/  @!P6 IMAD.IADD R8, R8, 0x1, -R2 ;  /* 0x000000010808e824 */ /* 0x000fe200078e0a02 */
[C---:B------:R-:W-:Y:S01]  /*6720*/  ISETP.GT.U32.AND P6, PT, R2.reuse, R7, PT ;  /* 0x000000070200720c */ /* 0x040fe20003fc4070 */
[----:B------:R-:W-:Y:S01]  /*6730*/  @!P1 IMAD.MOV R13, RZ, RZ, -R13 ;  /* 0x000000ffff0d9224 */ /* 0x000fe200078e0a0d */
[----:B------:R-:W-:Y:S01]  /*6740*/  ISETP.GT.U32.AND P1, PT, R2, R4, PT ;  /* 0x000000040200720c */ /* 0x000fe20003f24070 */
[----:B------:R-:W-:-:S03]  /*6750*/  IMAD.HI.U32 R3, R14, R20, RZ ;  /* 0x000000140e037227 */ /* 0x000fc600078e00ff */
[----:B------:R0:W-:Y:S01]  /*6760*/  STL [R1+0x34c], R13 ;  /* 0x00034c0d01007387 */ /* 0x0001e20000100800 */
[----:B------:R-:W-:Y:S02]  /*6770*/  IMAD R9, R2, R19, R17 ;  /* 0x0000001302097224 */ /* 0x000fe400078e0211 */
[----:B------:R-:W-:Y:S02]  /*6780*/  IMAD.MOV R3, RZ, RZ, -R3 ;  /* 0x000000ffff037224 */ /* 0x000fe400078e0a03 */
[----:B------:R-:W-:Y:S02]  /*6790*/  @!P4 IMAD.IADD R16, R16, 0x1, -R2 ;  /* 0x000000011010c824 */ /* 0x000fe400078e0a02 */
[----:B------:R-:W-:Y:S02]  /*67a0*/  VIADD R5, R11, 0x10a ;  /* 0x0000010a0b057836 */ /* 0x000fe40000000000 */
[C---:B------:R-:W-:Y:S01]  /*67b0*/  IMAD R3, R2.reuse, R3, R20 ;  /* 0x0000000302037224 */ /* 0x040fe200078e0214 */
[----:B------:R-:W-:Y:S01]  /*67c0*/  ISETP.GT.U32.AND P4, PT, R2, R16, PT ;  /* 0x000000100200720c */ /* 0x000fe20003f84070 */
[----:B0-----:R-:W-:Y:S01]  /*67d0*/  IMAD.MOV.U32 R13, RZ, RZ, R8 ;  /* 0x000000ffff0d7224 */ /* 0x001fe200078e0008 */
[----:B------:R-:W-:Y:S01]  /*67e0*/  IABS R18, R5 ;  /* 0x0000000500127213 */ /* 0x000fe20000000000 */
[----:B------:R-:W-:-:S02]  /*67f0*/  IMAD.MOV.U32 R17, RZ, RZ, R6 ;  /* 0x000000ffff117224 */ /* 0x000fc400078e0006 */
[----:B------:R-:W-:Y:S01]  /*6800*/  @!P3 IMAD.MOV R13, RZ, RZ, -R13 ;  /* 0x000000ffff0db224 */ /* 0x000fe200078e0a0d */
[C---:B------:R-:W-:Y:S01]  /*6810*/  ISETP.GT.U32.AND P3, PT, R2.reuse, R9, PT ;  /* 0x000000090200720c */ /* 0x040fe20003f64070 */
[--C-:B------:R-:W-:Y:S01]  /*6820*/  @!P6 IMAD.IADD R7, R7, 0x1, -R2.reuse ;  /* 0x000000010707e824 */ /* 0x100fe200078e0a02 */
[----:B------:R-:W-:Y:S01]  /*6830*/  ISETP.GT.U32.AND P6, PT, R2, R3, PT ;  /* 0x000000030200720c */ /* 0x000fe20003fc4070 */
[----:B------:R-:W-:Y:S01]  /*6840*/  @!P0 IMAD.MOV R17, RZ, RZ, -R17 ;  /* 0x000000ffff118224 */ /* 0x000fe200078e0a11 */
[----:B------:R-:W-:Y:S01]  /*6850*/  ISETP.GE.AND P0, PT, R10, RZ, PT ;  /* 0x000000ff0a00720c */ /* 0x000fe20003f06270 */
[----:B------:R-:W-:Y:S01]  /*6860*/  @!P1 IMAD.IADD R4, R4, 0x1, -R2 ;  /* 0x0000000104049824 */ /* 0x000fe200078e0a02 */
[----:B------:R-:W-:Y:S01]  /*6870*/  ISETP.GE.AND P1, PT, R15, RZ, PT ;  /* 0x000000ff0f00720c */ /* 0x000fe20003f26270 */
[----:B------:R-:W-:Y:S01]  /*6880*/  IMAD.HI.U32 R6, R14, R18, RZ ;  /* 0x000000120e067227 */ /* 0x000fe200078e00ff */
[----:B------:R-:W-:Y:S03]  /*6890*/  STL [R1+0x348], R17 ;  /* 0x0003481101007387 */ /* 0x000fe60000100800 */
[----:B------:R-:W-:Y:S01]  /*68a0*/  IMAD.MOV R6, RZ, RZ, -R6 ;  /* 0x000000ffff067224 */ /* 0x000fe200078e0a06 */
[----:B------:R0:W-:Y:S01]  /*68b0*/  STL [R1+0x344], R13 ;  /* 0x0003440d01007387 */ /* 0x0001e20000100800 */
[----:B------:R-:W-:Y:S01]  /*68c0*/  @!P3 IMAD.IADD R9, R9, 0x1, -R2 ;  /* 0x000000010909b824 */ /* 0x000fe200078e0a02 */
[----:B------:R-:W-:Y:S01]  /*68d0*/  ISETP.GT.U32.AND P3, PT, R2, R7, PT ;  /* 0x000000070200720c */ /* 0x000fe20003f64070 */
[----:B------:R-:W-:-:S02]  /*68e0*/  VIADD R8, R11, 0x108 ;  /* 0x000001080b087836 */ /* 0x000fc40000000000 */
[----:B------:R-:W-:Y:S01]  /*68f0*/  @!P4 IMAD.IADD R16, R16, 0x1, -R2 ;  /* 0x000000011010c824 */ /* 0x000fe200078e0a02 */
[----:B------:R-:W-:Y:S01]  /*6900*/  ISETP.GE.AND P4, PT, R0, RZ, PT ;  /* 0x000000ff0000720c */ /* 0x000fe20003f86270 */
[----:B------:R-:W-:Y:S01]  /*6910*/  IMAD R0, R2, R6, R18 ;  /* 0x0000000602007224 */ /* 0x000fe200078e0212 */
[----:B------:R-:W-:Y:S01]  /*6920*/  IABS R18, R8 ;  /* 0x0000000800127213 */ /* 0x000fe20000000000 */
[----:B------:R-:W-:Y:S02]  /*6930*/  @!P6 IMAD.IADD R3, R3, 0x1, -R2 ;  /* 0x000000010303e824 */ /* 0x000fe400078e0a02 */
[----:B0-----:R-:W-:Y:S02]  /*6940*/  IMAD.MOV.U32 R13, RZ, RZ, R4 ;  /* 0x000000ffff0d7224 */ /* 0x001fe400078e0004 */
[----:B------:R-:W-:Y:S01]  /*6950*/  IMAD.HI.U32 R20, R14, R18, RZ ;  /* 0x000000120e147227 */ /* 0x000fe200078e00ff */
[----:B------:R-:W-:-:S03]  /*6960*/  ISETP.GT.U32.AND P6, PT, R2, R3, PT ;  /* 0x000000030200720c */ /* 0x000fc60003fc4070 */
[----:B------:R-:W-:Y:S01]  /*6970*/  @!P2 IMAD.MOV R13, RZ, RZ, -R13 ;  /* 0x000000ffff0da224 */ /* 0x000fe200078e0a0d */
[C---:B------:R-:W-:Y:S01]  /*6980*/  ISETP.GT.U32.AND P2, PT, R2.reuse, R9, PT ;  /* 0x000000090200720c */ /* 0x040fe20003f44070 */
[----:B------:R-:W-:Y:S02]  /*6990*/  IMAD.MOV R20, RZ, RZ, -R20 ;  /* 0x000000ffff147224 */ /* 0x000fe400078e0a14 */
[--C-:B------:R-:W-:Y:S01]  /*69a0*/  @!P3 IMAD.IADD R7, R7, 0x1, -R2.reuse ;  /* 0x000000010707b824 */ /* 0x100fe200078e0a02 */
[C---:B------:R-:W-:Y:S01]  /*69b0*/  ISETP.GT.U32.AND P3, PT, R2.reuse, R0, PT ;  /* 0x000000000200720c */ /* 0x040fe20003f64070 */
[C---:B------:R-:W-:Y:S01]  /*69c0*/  VIADD R10, R11.reuse, 0x106 ;  /* 0x000001060b0a7836 */ /* 0x040fe20000000000 */
[----:B------:R0:W-:Y:S01]  /*69d0*/  STL [R1+0x340], R13 ;  /* 0x0003400d01007387 */ /* 0x0001e20000100800 */
[C---:B------:R-:W-:Y:S02]  /*69e0*/  VIADD R4, R11.reuse, 0x104 ;  /* 0x000001040b047836 */ /* 0x040fe40000000000 */
[----:B------:R-:W-:Y:S01]  /*69f0*/  VIADD R6, R11, 0x102 ;  /* 0x000001020b067836 */ /* 0x000fe20000000000 */
[----:B------:R-:W-:Y:S01]  /*6a00*/  IABS R19, R10 ;  /* 0x0000000a00137213 */ /* 0x000fe20000000000 */
[--C-:B------:R-:W-:Y:S01]  /*6a10*/  @!P6 IMAD.IADD R3, R3, 0x1, -R2.reuse ;  /* 0x000000010303e824 */ /* 0x100fe200078e0a02 */
[----:B------:R-:W-:Y:S01]  /*6a20*/  IABS R15, R4 ;  /* 0x00000004000f7213 */ /* 0x000fe20000000000 */
[----:B------:R-:W-:Y:S01]  /*6a30*/  @!P2 IMAD.IADD R9, R9, 0x1, -R2 ;  /* 0x000000010909a824 */ /* 0x000fe200078e0a02 */
[----:B------:R-:W-:Y:S01]  /*6a40*/  ISETP.GE.AND P2, PT, R5, RZ, PT ;  /* 0x000000ff0500720c */ /* 0x000fe20003f46270 */
[----:B------:R-:W-:Y:S01]  /*6a50*/  IMAD R5, R2, R20, R18 ;  /* 0x0000001402057224 */ /* 0x000fe200078e0212 */
[----:B------:R-:W-:Y:S01]  /*6a60*/  IABS R17, R6 ;  /* 0x0000000600117213 */ /* 0x000fe20000000000 */
[----:B------:R-:W-:-:S03]  /*6a70*/  IMAD.HI.U32 R18, R14, R19, RZ ;  /* 0x000000130e127227 */ /* 0x000fc600078e00ff */
[----:B------:R-:W-:Y:S01]  /*6a80*/  ISETP.GT.U32.AND P6, PT, R2, R5, PT ;  /* 0x000000050200720c */ /* 0x000fe20003fc4070 */
[----:B------:R-:W-:Y:S01]  /*6a90*/  @!P3 IMAD.IADD R0, R0, 0x1, -R2 ;  /* 0x000000010000b824 */ /* 0x000fe200078e0a02 */
[----:B------:R-:W-:Y:S01]  /*6aa0*/  ISETP.GE.AND P3, PT, R8, RZ, PT ;  /* 0x000000ff0800720c */ /* 0x000fe20003f66270 */
[----:B0-----:R-:W-:Y:S02]  /*6ab0*/  IMAD.MOV.U32 R13, RZ, RZ, R7 ;  /* 0x000000ffff0d7224 */ /* 0x001fe400078e0007 */
[----:B------:R-:W-:-:S04]  /*6ac0*/  IMAD.HI.U32 R21, R14, R15, RZ ;  /* 0x0000000f0e157227 */ /* 0x000fc800078e00ff */
[----:B------:R-:W-:-:S04]  /*6ad0*/  IMAD.HI.U32 R20, R14, R17, RZ ;  /* 0x000000110e147227 */ /* 0x000fc800078e00ff */
[----:B------:R-:W-:Y:S01]  /*6ae0*/  @!P5 IMAD.MOV R16, RZ, RZ, -R16 ;  /* 0x000000ffff10d224 */ /* 0x000fe200078e0a10 */
[----:B------:R-:W-:Y:S01]  /*6af0*/  ISETP.GT.U32.AND P5, PT, R2, R0, PT ;  /* 0x000000000200720c */ /* 0x000fe20003fa4070 */
[----:B------:R-:W-:Y:S02]  /*6b00*/  IMAD.MOV R18, RZ, RZ, -R18 ;  /* 0x000000ffff127224 */ /* 0x000fe400078e0a12 */
[----:B------:R-:W-:Y:S01]  /*6b10*/  @!P0 IMAD.MOV R13, RZ, RZ, -R13 ;  /* 0x000000ffff0d8224 */ /* 0x000fe200078e0a0d */
[----:B------:R-:W-:Y:S01]  /*6b20*/  STL [R1+0x33c], R16 ;  /* 0x00033c1001007387 */ /* 0x000fe20000100800 */
[----:B------:R-:W-:Y:S02]  /*6b30*/  IMAD.MOV R21, RZ, RZ, -R21 ;  /* 0x000000ffff157224 */ /* 0x000fe400078e0a15 */
[----:B------:R-:W-:Y:S01]  /*6b40*/  IMAD.MOV R20, RZ, RZ, -R20 ;  /* 0x000000ffff147224 */ /* 0x000fe200078e0a14 */
[----:B------:R0:W-:Y:S01]  /*6b50*/  STL [R1+0x338], R13 ;  /* 0x0003380d01007387 */ /* 0x0001e20000100800 */
[----:B------:R-:W-:-:S02]  /*6b60*/  VIADD R8, R11, 0x100 ;  /* 0x000001000b087836 */ /* 0x000fc40000000000 */
[C---:B------:R-:W-:Y:S02]  /*6b70*/  IMAD R18, R2.reuse, R18, R19 ;  /* 0x0000001202127224 */ /* 0x040fe400078e0213 */
[----:B------:R-:W-:Y:S02]  /*6b80*/  @!P6 IMAD.IADD R5, R5, 0x1, -R2 ;  /* 0x000000010505e824 */ /* 0x000fe400078e0a02 */
[C---:B------:R-:W-:Y:S01]  /*6b90*/  IMAD R15, R2.reuse, R21, R15 ;  /* 0x00000015020f7224 */ /* 0x040fe200078e020f */
[C---:B------:R-:W-:Y:S01]  /*6ba0*/  ISETP.GT.U32.AND P0, PT, R2.reuse, R18, PT ;  /* 0x000000120200720c */ /* 0x040fe20003f04070 */
[C---:B------:R-:W-:Y:S01]  /*6bb0*/  IMAD R17, R2.reuse, R20, R17 ;  /* 0x0000001402117224 */ /* 0x040fe200078e0211 */
[----:B------:R-:W-:Y:S01]  /*6bc0*/  IABS R20, R8 ;  /* 0x0000000800147213 */ /* 0x000fe20000000000 */
[----:B0-----:R-:W-:Y:S01]  /*6bd0*/  IMAD.MOV.U32 R13, RZ, RZ, R9 ;  /* 0x000000ffff0d7224 */ /* 0x001fe200078e0009 */
[----:B------:R-:W-:Y:S01]  /*6be0*/  ISETP.GT.U32.AND P6, PT, R2, R5, PT ;  /* 0x000000050200720c */ /* 0x000fe20003fc4070 */
[----:B------:R-:W-:-:S02]  /*6bf0*/  VIADD R19, R11, 0xfe ;  /* 0x000000fe0b137836 */ /* 0x000fc40000000000 */
[----:B------:R-:W-:Y:S01]  /*6c00*/  @!P1 IMAD.MOV R13, RZ, RZ, -R13 ;  /* 0x000000ffff0d9224 */ /* 0x000fe200078e0a0d */
[----:B------:R-:W-:Y:S01]  /*6c10*/  ISETP.GT.U32.AND P1, PT, R2, R15, PT ;  /* 0x0000000f0200720c */ /* 0x000fe20003f24070 */
[----:B------:R-:W-:Y:S01]  /*6c20*/  IMAD.MOV.U32 R7, RZ, RZ, R20 ;  /* 0x000000ffff077224 */ /* 0x000fe200078e0014 */
[----:B------:R-:W-:Y:S01]  /*6c30*/  IABS R16, R19 ;  /* 0x0000001300107213 */ /* 0x000fe20000000000 */
[----:B------:R-:W-:Y:S01]  /*6c40*/  @!P5 IMAD.IADD R0, R0, 0x1, -R2 ;  /* 0x000000010000d824 */ /* 0x000fe200078e0a02 */
[----:B------:R-:W-:Y:S01]  /*6c50*/  ISETP.GT.U32.AND P5, PT, R2, R17, PT ;  /* 0x000000110200720c */ /* 0x000fe20003fa4070 */
[----:B------:R-:W-:Y:S01]  /*6c60*/  IMAD.HI.U32 R9, R14, R7, RZ ;  /* 0x000000070e097227 */ /* 0x000fe200078e00ff */
[----:B------:R-:W-:Y:S03]  /*6c70*/  STL [R1+0x334], R13 ;  /* 0x0003340d01007387 */ /* 0x000fe60000100800 */
[----:B------:R-:W-:Y:S01]  /*6c80*/  @!P4 IMAD.MOV R3, RZ, RZ, -R3 ;  /* 0x000000ffff03c224 */ /* 0x000fe200078e0a03 */
[----:B------:R-:W-:Y:S01]  /*6c90*/  ISETP.GE.AND P4, PT, R10, RZ, PT ;  /* 0x000000ff0a00720c */ /* 0x000fe20003f86270 */
[----:B------:R-:W-:-:S02]  /*6ca0*/  IMAD.MOV R9, RZ, RZ, -R9 ;  /* 0x000000ffff097224 */ /* 0x000fc400078e0a09 */
[--C-:B------:R-:W-:Y:S01]  /*6cb0*/  @!P6 IMAD.IADD R5, R5, 0x1, -R2.reuse ;  /* 0x000000010505e824 */ /* 0x100fe200078e0a02 */
[----:B------:R0:W-:Y:S01]  /*6cc0*/  STL [R1+0x330], R3 ;  /* 0x0003300301007387 */ /* 0x0001e20000100800 */
[--C-:B------:R-:W-:Y:S01]  /*6cd0*/  @!P0 IMAD.IADD R18, R18, 0x1, -R2.reuse ;  /* 0x0000000112128824 */ /* 0x100fe200078e0a02 */
[----:B------:R-:W-:Y:S01]  /*6ce0*/  ISETP.GE.AND P6, PT, R4, RZ, PT ;  /* 0x000000ff0400720c */ /* 0x000fe20003fc6270 */
[--C-:B------:R-:W-:Y:S01]  /*6cf0*/  @!P1 IMAD.IADD R15, R15, 0x1, -R2.reuse ;  /* 0x000000010f0f9824 */ /* 0x100fe200078e0a02 */
[----:B------:R-:W-:Y:S01]  /*6d00*/  ISETP.GE.AND P0, PT, R6, RZ, PT ;  /* 0x000000ff0600720c */ /* 0x000fe20003f06270 */
[C---:B------:R-:W-:Y:S01]  /*6d10*/  IMAD R7, R2.reuse, R9, R7 ;  /* 0x0000000902077224 */ /* 0x040fe200078e0207 */
[C---:B------:R-:W-:Y:S01]  /*6d20*/  ISETP.GT.U32.AND P1, PT, R2.reuse, R18, PT ;  /* 0x000000120200720c */ /* 0x040fe20003f24070 */
[----:B------:R-:W-:Y:S02]  /*6d30*/  IMAD.MOV.U32 R9, RZ, RZ, R5 ;  /* 0x000000ffff097224 */ /* 0x000fe400078e0005 */
[----:B------:R-:W-:Y:S01]  /*6d40*/  @!P5 IMAD.IADD R17, R17, 0x1, -R2 ;  /* 0x000000011111d824 */ /* 0x000fe200078e0a02 */
[----:B------:R-:W-:Y:S01]  /*6d50*/  ISETP.GT.U32.AND P5, PT, R2, R15, PT ;  /* 0x0000000f0200720c */ /* 0x000fe20003fa4070 */
[----:B0-----:R-:W-:-:S02]  /*6d60*/  IMAD.MOV.U32 R3, RZ, RZ, R16 ;  /* 0x000000ffff037224 */ /* 0x001fc400078e0010 */
[----:B------:R-:W-:Y:S01]  /*6d70*/  @!P3 IMAD.MOV R9, RZ, RZ, -R9 ;  /* 0x000000ffff09b224 */ /* 0x000fe200078e0a09 */
[----:B------:R-:W-:Y:S01]  /*6d80*/  ISETP.GT.U32.AND P3, PT, R2, R7, PT ;  /* 0x000000070200720c */ /* 0x000fe20003f64070 */
[----:B------:R-:W-:-:S04]  /*6d90*/  IMAD.HI.U32 R4, R14, R3, RZ ;  /* 0x000000030e047227 */ /* 0x000fc800078e00ff */
[----:B------:R-:W-:Y:S02]  /*6da0*/  IMAD.MOV R4, RZ, RZ, -R4 ;  /* 0x000000ffff047224 */ /* 0x000fe400078e0a04 */
[C---:B------:R-:W-:Y:S02]  /*6db0*/  VIADD R6, R11.reuse, 0xfc ;  /* 0x000000fc0b067836 */ /* 0x040fe40000000000 */
[----:B------:R-:W-:Y:S02]  /*6dc0*/  IMAD.MOV.U32 R13, RZ, RZ, R0 ;  /* 0x000000ffff0d7224 */ /* 0x000fe400078e0000 */
[C---:B------:R-:W-:Y:S01]  /*6dd0*/  IMAD R0, R2.reuse, R4, R3 ;  /* 0x0000000402007224 */ /* 0x040fe200078e0203 */
[----:B------:R-:W-:Y:S01]  /*6de0*/  IABS R3, R6 ;  /* 0x0000000600037213 */ /* 0x000fe20000000000 */
[----:B------:R-:W-:Y:S01]  /*6df0*/  @!P2 IMAD.MOV R13, RZ, RZ, -R13 ;  /* 0x000000ffff0da224 */ /* 0x000fe200078e0a0d */
[----:B------:R-:W-:Y:S01]  /*6e00*/  ISETP.GT.U32.AND P2, PT, R2, R17, PT ;  /* 0x000000110200720c */ /* 0x000fe20003f44070 */
[----:B------:R-:W-:-:S02]  /*6e10*/  VIADD R5, R11, 0xfa ;  /* 0x000000fa0b057836 */ /* 0x000fc40000000000 */
[--C-:B------:R-:W-:Y:S01]  /*6e20*/  @!P1 IMAD.IADD R18, R18, 0x1, -R2.reuse ;  /* 0x0000000112129824 */ /* 0x100fe200078e0a02 */
[----:B------:R0:W-:Y:S01]  /*6e30*/  STL [R1+0x32c], R13 ;  /* 0x00032c0d01007387 */ /* 0x0001e20000100800 */
[--C-:B------:R-:W-:Y:S01]  /*6e40*/  @!P5 IMAD.IADD R15, R15, 0x1, -R2.reuse ;  /* 0x000000010f0fd824 */ /* 0x100fe200078e0a02 */
[----:B------:R-:W-:Y:S01]  /*6e50*/  ISETP.GT.U32.AND P5, PT, R2, R0, PT ;  /* 0x000000000200720c */ /* 0x000fe20003fa4070 */
[----:B------:R-:W-:Y:S01]  /*6e60*/  IMAD.HI.U32 R10, R14, R3, RZ ;  /* 0x000000030e0a7227 */ /* 0x000fe200078e00ff */
[----:B------:R-:W-:Y:S01]  /*6e70*/  IABS R4, R5 ;  /* 0x0000000500047213 */ /* 0x000fe20000000000 */
[----:B------:R1:W-:Y:S01]  /*6e80*/  STL [R1+0x328], R9 ;  /* 0x0003280901007387 */ /* 0x0003e20000100800 */
[----:B------:R-:W-:Y:S01]  /*6e90*/  ISETP.GE.AND P1, PT, R8, RZ, PT ;  /* 0x000000ff0800720c */ /* 0x000fe20003f26270 */
[----:B------:R-:W-:Y:S01]  /*6ea0*/  @!P3 IMAD.IADD R7, R7, 0x1, -R2 ;  /* 0x000000010707b824 */ /* 0x000fe200078e0a02 */
[----:B------:R-:W-:Y:S01]  /*6eb0*/  ISETP.GE.AND P3, PT, R6, RZ, PT ;  /* 0x000000ff0600720c */ /* 0x000fe20003f66270 */
[----:B------:R-:W-:-:S02]  /*6ec0*/  IMAD.MOV R10, RZ, RZ, -R10 ;  /* 0x000000ffff0a7224 */ /* 0x000fc400078e0a0a */
[----:B0-----:R-:W-:Y:S02]  /*6ed0*/  IMAD.MOV.U32 R13, RZ, RZ, R18 ;  /* 0x000000ffff0d7224 */ /* 0x001fe400078e0012 */
[----:B------:R-:W-:Y:S02]  /*6ee0*/  VIADD R8, R11, 0xf8 ;  /* 0x000000f80b087836 */ /* 0x000fe40000000000 */
[----:B------:R-:W-:Y:S01]  /*6ef0*/  @!P4 IMAD.MOV R13, RZ, RZ, -R13 ;  /* 0x000000ffff0dc224 */ /* 0x000fe200078e0a0d */
[----:B------:R-:W-:Y:S01]  /*6f00*/  ISETP.GT.U32.AND P4, PT, R2, R7, PT ;  /* 0x000000070200720c */ /* 0x000fe20003f84070 */
[----:B-1----:R-:W-:Y:S01]  /*6f10*/  IMAD.HI.U32 R9, R14, R4, RZ ;  /* 0x000000040e097227 */ /* 0x002fe200078e00ff */
[----:B------:R-:W-:Y:S02]  /*6f20*/  IABS R6, R8 ;  /* 0x0000000800067213 */ /* 0x000fe40000000000 */
[----:B------:R0:W-:Y:S01]  /*6f30*/  STL [R1+0x31c], R13 ;  /* 0x00031c0d01007387 */ /* 0x0001e20000100800 */
[----:B------:R-:W-:-:S02]  /*6f40*/  IMAD R3, R2, R10, R3 ;  /* 0x0000000a02037224 */ /* 0x000fc400078e0203 */
[--C-:B------:R-:W-:Y:S01]  /*6f50*/  @!P2 IMAD.IADD R17, R17, 0x1, -R2.reuse ;  /* 0x000000011111a824 */ /* 0x100fe200078e0a02 */
[----:B------:R-:W-:Y:S01]  /*6f60*/  ISETP.GE.AND P2, PT, R19, RZ, PT ;  /* 0x000000ff1300720c */ /* 0x000fe20003f46270 */
[----:B------:R-:W-:Y:S02]  /*6f70*/  IMAD.MOV R9, RZ, RZ, -R9 ;  /* 0x000000ffff097224 */ /* 0x000fe400078e0a09 */
[----:B------:R-:W-:Y:S01]  /*6f80*/  @!P6 IMAD.MOV R15, RZ, RZ, -R15 ;  /* 0x000000ffff0fe224 */ /* 0x000fe200078e0a0f */
[----:B------:R-:W-:Y:S01]  /*6f90*/  ISETP.GT.U32.AND P6, PT, R2, R3, PT ;  /* 0x000000030200720c */ /* 0x000fe20003fc4070 */
[----:B------:R-:W-:Y:S02]  /*6fa0*/  @!P5 IMAD.IADD R0, R0, 0x1, -R2 ;  /* 0x000000010000d824 */ /* 0x000fe400078e0a02 */
[----:B0-----:R-:W-:Y:S01]  /*6fb0*/  IMAD.MOV.U32 R13, RZ, RZ, R17 ;  /* 0x000000ffff0d7224 */ /* 0x001fe200078e0011 */
[----:B------:R0:W-:Y:S01]  /*6fc0*/  STL [R1+0x2d4], R15 ;  /* 0x0002d40f01007387 */ /* 0x0001e20000100800 */
[C---:B------:R-:W-:Y:S01]  /*6fd0*/  IMAD R4, R2.reuse, R9, R4 ;  /* 0x0000000902047224 */ /* 0x040fe200078e0204 */
[----:B------:R-:W-:Y:S01]  /*6fe0*/  ISETP.GT.U32.AND P5, PT, R2, R0, PT ;  /* 0x000000000200720c */ /* 0x000fe20003fa4070 */
[----:B------:R-:W-:-:S04]  /*6ff0*/  IMAD.HI.U32 R9, R14, R6, RZ ;  /* 0x000000060e097227 */ /* 0x000fc800078e00ff */
[----:B------:R-:W-:Y:S01]  /*7000*/  @!P0 IMAD.MOV R13, RZ, RZ, -R13 ;  /* 0x000000ffff0d8224 */ /* 0x000fe200078e0a0d */
[----:B------:R-:W-:Y:S01]  /*7010*/  ISETP.GE.AND P0, PT, R5, RZ, PT ;  /* 0x000000ff0500720c */ /* 0x000fe20003f06270 */
[----:B------:R-:W-:Y:S02]  /*7020*/  IMAD.MOV R5, RZ, RZ, -R9 ;  /* 0x000000ffff057224 */ /* 0x000fe400078e0a09 */
[----:B------:R-:W-:Y:S01]  /*7030*/  @!P4 IMAD.IADD R7, R7, 0x1, -R2 ;  /* 0x000000010707c824 */ /* 0x000fe200078e0a02 */
[C---:B------:R-:W-:Y:S01]  /*7040*/  ISETP.GT.U32.AND P4, PT, R2.reuse, R4, PT ;  /* 0x000000040200720c */ /* 0x040fe20003f84070 */
[----:B------:R-:W-:Y:S01]  /*7050*/  IMAD R6, R2, R5, R6 ;  /* 0x0000000502067224 */ /* 0x000fe200078e0206 */
[----:B------:R1:W-:Y:S01]  /*7060*/  STL [R1+0x2d8], R13 ;  /* 0x0002d80d01007387 */ /* 0x0003e20000100800 */
[----:B0-----:R-:W-:Y:S02]  /*7070*/  IMAD.MOV.U32 R15, RZ, RZ, R7 ;  /* 0x000000ffff0f7224 */ /* 0x001fe400078e0007 */
[----:B------:R-:W-:-:S02]  /*7080*/  @!P6 IMAD.IADD R3, R3, 0x1, -R2 ;  /* 0x000000010303e824 */ /* 0x000fc400078e0a02 */
[----:B------:R-:W-:Y:S01]  /*7090*/  @!P1 IMAD.MOV R15, RZ, RZ, -R15 ;  /* 0x000000ffff0f9224 */ /* 0x000fe200078e0a0f */
[----:B------:R-:W-:Y:S01]  /*70a0*/  ISETP.GT.U32.AND P1, PT, R2, R6, PT ;  /* 0x000000060200720c */ /* 0x000fe20003f24070 */
[----:B------:R-:W-:Y:S01]  /*70b0*/  @!P5 IMAD.IADD R0, R0, 0x1, -R2 ;  /* 0x000000010000d824 */ /* 0x000fe200078e0a02 */
[----:B------:R-:W-:Y:S01]  /*70c0*/  ISETP.GT.U32.AND P6, PT, R2, R3, PT ;  /* 0x000000030200720c */ /* 0x000fe20003fc4070 */
[C---:B------:R-:W-:Y:S01]  /*70d0*/  VIADD R10, R11.reuse, 0xf6 ;  /* 0x000000f60b0a7836 */ /* 0x040fe20000000000 */
[----:B------:R0:W-:Y:S01]  /*70e0*/  STL [R1+0x2f8], R15 ;  /* 0x0002f80f01007387 */ /* 0x0001e20000100800 */
[----:B-1----:R-:W-:Y:S01]  /*70f0*/  IMAD.MOV.U32 R13, RZ, RZ, R0 ;  /* 0x000000ffff0d7224 */ /* 0x002fe200078e0000 */
[----:B------:R-:W-:Y:S01]  /*7100*/  ISETP.GE.AND P5, PT, R8, RZ, PT ;  /* 0x000000ff0800720c */ /* 0x000fe20003fa6270 */
[----:B------:R-:W-:Y:S01]  /*7110*/  VIADD R9, R11, 0xf4 ;  /* 0x000000f40b097836 */ /* 0x000fe20000000000 */
[----:B------:R-:W-:Y:S01]  /*7120*/  IABS R21, R10 ;  /* 0x0000000a00157213 */ /* 0x000fe20000000000 */
[----:B------:R-:W-:Y:S01]  /*7130*/  @!P2 IMAD.MOV R13, RZ, RZ, -R13 ;  /* 0x000000ffff0da224 */ /* 0x000fe200078e0a0d */
[----:B------:R-:W-:Y:S01]  /*7140*/  ISETP.GE.AND P2, PT, R10, RZ, PT ;  /* 0x000000ff0a00720c */ /* 0x000fe20003f46270 */
[--C-:B------:R-:W-:Y:S01]  /*7150*/  @!P4 IMAD.IADD R4, R4, 0x1, -R2.reuse ;  /* 0x000000010404c824 */ /* 0x100fe200078e0a02 */
[----:B------:R-:W-:Y:S01]  /*7160*/  IABS R22, R9 ;  /* 0x0000000900167213 */ /* 0x000fe20000000000 */
[----:B------:R-:W-:Y:S01]  /*7170*/  IMAD.HI.U32 R10, R14, R21, RZ ;  /* 0x000000150e0a7227 */ /* 0x000fe200078e00ff */
[----:B------:R1:W-:Y:S02]  /*7180*/  STL [R1+0x310], R13 ;  /* 0x0003100d01007387 */ /* 0x0003e40000100800 */
[----:B------:R-:W-:Y:S01]  /*7190*/  ISETP.GT.U32.AND P4, PT, R2, R4, PT ;  /* 0x000000040200720c */ /* 0x000fe20003f84070 */
[----:B------:R-:W-:-:S02]  /*71a0*/  @!P1 IMAD.IADD R6, R6, 0x1, -R2 ;  /* 0x0000000106069824 */ /* 0x000fc400078e0a02 */
[----:B------:R-:W-:Y:S01]  /*71b0*/  @!P6 IMAD.IADD R3, R3, 0x1, -R2 ;  /* 0x000000010303e824 */ /* 0x000fe200078e0a02 */
[----:B------:R-:W-:Y:S01]  /*71c0*/  ISETP.GE.AND P6, PT, R9, RZ, PT ;  /* 0x000000ff0900720c */ /* 0x000fe20003fc6270 */
[----:B------:R-:W-:Y:S01]  /*71d0*/  IMAD.MOV R9, RZ, RZ, -R10 ;  /* 0x000000ffff097224 */ /* 0x000fe200078e0a0a */
[----:B------:R-:W-:Y:S01]  /*71e0*/  ISETP.GT.U32.AND P1, PT, R2, R6, PT ;  /* 0x000000060200720c */ /* 0x000fe20003f24070 */
[----:B------:R-:W-:-:S04]  /*71f0*/  IMAD.HI.U32 R7, R14, R22, RZ ;  /* 0x000000160e077227 */ /* 0x000fc800078e00ff */
[C---:B------:R-:W-:Y:S02]  /*7200*/  IMAD R21, R2.reuse, R9, R21 ;  /* 0x0000000902157224 */ /* 0x040fe400078e0215 */
[----:B0-----:R-:W-:Y:S02]  /*7210*/  IMAD.MOV.U32 R15, RZ, RZ, R3 ;  /* 0x000000ffff0f7224 */ /* 0x001fe400078e0003 */
[----:B------:R-:W-:Y:S02]  /*7220*/  IMAD.MOV R7, RZ, RZ, -R7 ;  /* 0x000000ffff077224 */ /* 0x000fe400078e0a07 */
[----:B------:R-:W-:Y:S01]  /*7230*/  @!P3 IMAD.MOV R15, RZ, RZ, -R15 ;  /* 0x000000ffff0fb224 */ /* 0x000fe200078e0a0f */
[C---:B------:R-:W-:Y:S01]  /*7240*/  ISETP.GT.U32.AND P3, PT, R2.reuse, R21, PT ;  /* 0x000000150200720c */ /* 0x040fe20003f64070 */
[----:B------:R-:W-:Y:S02]  /*7250*/  VIADD R8, R11, 0xf2 ;  /* 0x000000f20b087836 */ /* 0x000fe40000000000 */
[----:B------:R-:W-:Y:S01]  /*7260*/  IMAD R22, R2, R7, R22 ;  /* 0x0000000702167224 */ /* 0x000fe200078e0216 */
[----:B------:R0:W-:Y:S01]  /*7270*/  STL [R1+0x314], R15 ;  /* 0x0003140f01007387 */ /* 0x0001e20000100800 */
[--C-:B------:R-:W-:Y:S01]  /*7280*/  @!P4 IMAD.IADD R4, R4, 0x1, -R2.reuse ;  /* 0x000000010404c824 */ /* 0x100fe200078e0a02 */
[----:B------:R-:W-:Y:S01]  /*7290*/  IABS R5, R8 ;  /* 0x0000000800057213 */ /* 0x000fe20000000000 */
[----:B------:R-:W-:Y:S01]  /*72a0*/  @!P1 IMAD.IADD R6, R6, 0x1, -R2 ;  /* 0x0000000106069824 */ /* 0x000fe200078e0a02 */
[----:B------:R-:W-:Y:S01]  /*72b0*/  ISETP.GT.U32.AND P1, PT, R2, R22, PT ;  /* 0x000000160200720c */ /* 0x000fe20003f24070 */
[----:B-1----:R-:W-:Y:S01]  /*72c0*/  IMAD.MOV.U32 R13, RZ, RZ, R4 ;  /* 0x000000ffff0d7224 */ /* 0x002fe200078e0004 */
[----:B------:R-:W-:Y:S01]  /*72d0*/  ISETP.GE.AND P4, PT, R8, RZ, PT ;  /* 0x000000ff0800720c */ /* 0x000fe20003f86270 */
[----:B------:R-:W-:-:S04]  /*72e0*/  IMAD.HI.U32 R0, R14, R5, RZ ;  /* 0x000000050e007227 */ /* 0x000fc800078e00ff */
[----:B------:R-:W-:Y:S02]  /*72f0*/  @!P0 IMAD.MOV R13, RZ, RZ, -R13 ;  /* 0x000000ffff0d8224 */ /* 0x000fe400078e0a0d */
[----:B------:R-:W-:Y:S02]  /*7300*/  @!P3 IMAD.IADD R21, R21, 0x1, -R2 ;  /* 0x000000011515b824 */ /* 0x000fe400078e0a02 */
[C---:B------:R-:W-:Y:S01]  /*7310*/  VIADD R8, R11.reuse, 0xf0 ;  /* 0x000000f00b087836 */ /* 0x040fe20000000000 */
[----:B------:R1:W-:Y:S01]  /*7320*/  STL [R1+0x318], R13 ;  /* 0x0003180d01007387 */ /* 0x0003e20000100800 */
[----:B------:R-:W-:Y:S01]  /*7330*/  IMAD.MOV R0, RZ, RZ, -R0 ;  /* 0x000000ffff007224 */ /* 0x000fe200078e0a00 */
[----:B------:R-:W-:Y:S01]  /*7340*/  ISETP.GT.U32.AND P3, PT, R2, R21, PT ;  /* 0x000000150200720c */ /* 0x000fe20003f64070 */
[C---:B------:R-:W-:Y:S01]  /*7350*/  VIADD R3, R11.reuse, 0xee ;  /* 0x000000ee0b037836 */ /* 0x040fe20000000000 */
[----:B------:R-:W-:Y:S01]  /*7360*/  ISETP.GE.AND P0, PT, R8, RZ, PT ;  /* 0x000000ff0800720c */ /* 0x000fe20003f06270 */
[----:B------:R-:W-:Y:S01]  /*7370*/  IMAD R0, R2, R0, R5 ;  /* 0x0000000002007224 */ /* 0x000fe200078e0205 */
[----:B------:R-:W-:Y:S01]  /*7380*/  IABS R8, R8 ;  /* 0x0000000800087213 */ /* 0x000fe20000000000 */
[----:B------:R-:W-:Y:S01]  /*7390*/  @!P1 IMAD.IADD R22, R22, 0x1, -R2 ;  /* 0x0000000116169824 */ /* 0x000fe200078e0a02 */
[----:B------:R-:W-:Y:S01]  /*73a0*/  IABS R4, R3 ;  /* 0x0000000300047213 */ /* 0x000fe20000000000 */
[----:B0-----:R-:W-:-:S02]  /*73b0*/  VIADD R15, R11, 0xea ;  /* 0x000000ea0b0f7836 */ /* 0x001fc40000000000 */
[----:B-1----:R-:W-:Y:S01]  /*73c0*/  IMAD.MOV.U32 R13, RZ, RZ, R6 ;  /* 0x000000ffff0d7224 */ /* 0x002fe200078e0006 */
[----:B------:R-:W-:Y:S01]  /*73d0*/  ISETP.GT.U32.AND P1, PT, R2, R22, PT ;  /* 0x000000160200720c */ /* 0x000fe20003f24070 */
[----:B------:R-:W-:Y:S01]  /*73e0*/  IMAD.HI.U32 R10, R14, R8, RZ ;  /* 0x000000080e0a7227 */ /* 0x000fe200078e00ff */
[----:B------:R-:W-:-:S03]  /*73f0*/  IABS R17, R15 ;  /* 0x0000000f00117213 */ /* 0x000fc60000000000 */
[----:B------:R-:W-:Y:S01]  /*7400*/  @!P5 IMAD.MOV R13, RZ, RZ, -R13 ;  /* 0x000000ffff0dd224 */ /* 0x000fe200078e0a0d */
[----:B------:R-:W-:Y:S01]  /*7410*/  ISETP.GT.U32.AND P5, PT, R2, R0, PT ;  /* 0x000000000200720c */ /* 0x000fe20003fa4070 */
[----:B------:R-:W-:-:S03]  /*7420*/  IMAD.HI.U32 R7, R14, R4, RZ ;  /* 0x000000040e077227 */ /* 0x000fc600078e00ff */
[----:B------:R0:W-:Y:S01]  /*7430*/  STL [R1+0x30c], R13 ;  /* 0x00030c0d01007387 */ /* 0x0001e20000100800 */
[----:B------:R-:W-:Y:S02]  /*7440*/  IMAD.MOV R10, RZ, RZ, -R10 ;  /* 0x000000ffff0a7224 */ /* 0x000fe400078e0a0a */
[----:B------:R-:W-:Y:S02]  /*7450*/  IMAD.MOV R7, RZ, RZ, -R7 ;  /* 0x000000ffff077224 */ /* 0x000fe400078e0a07 */
[----:B------:R-:W-:Y:S01]  /*7460*/  @!P3 IMAD.IADD R21, R21, 0x1, -R2 ;  /* 0x000000011515b824 */ /* 0x000fe200078e0a02 */
[----:B------:R-:W-:Y:S01]  /*7470*/  ISETP.GE.AND P3, PT, R3, RZ, PT ;  /* 0x000000ff0300720c */ /* 0x000fe20003f66270 */
[C---:B------:R-:W-:Y:S02]  /*7480*/  IMAD R3, R2.reuse, R10, R8 ;  /* 0x0000000a02037224 */ /* 0x040fe400078e0208 */
[----:B------:R-:W-:Y:S02]  /*7490*/  IMAD R4, R2, R7, R4 ;  /* 0x0000000702047224 */ /* 0x000fe400078e0204 */
[--C-:B------:R-:W-:Y:S01]  /*74a0*/  @!P1 IMAD.IADD R22, R22, 0x1, -R2.reuse ;  /* 0x0000000116169824 */ /* 0x100fe200078e0a02 */
[----:B------:R-:W-:Y:S01]  /*74b0*/  ISETP.GT.U32.AND P1, PT, R2, R3, PT ;  /* 0x000000030200720c */ /* 0x000fe20003f24070 */
[----:B------:R-:W-:Y:S01]  /*74c0*/  @!P5 IMAD.IADD R0, R0, 0x1, -R2 ;  /* 0x000000010000d824 */ /* 0x000fe200078e0a02 */
[----:B------:R-:W-:Y:S01]  /*74d0*/  ISETP.GT.U32.AND P5, PT, R2, R4, PT ;  /* 0x000000040200720c */ /* 0x000fe20003fa4070 */
[----:B------:R-:W-:-:S02]  /*74e0*/  VIADD R18, R11, 0xec ;  /* 0x000000ec0b127836 */ /* 0x000fc40000000000 */
[C---:B------:R-:W-:Y:S02]  /*74f0*/  VIADD R8, R11.reuse, 0xe6 ;  /* 0x000000e60b087836 */ /* 0x040fe40000000000 */
[----:B------:R-:W-:Y:S01]  /*7500*/  VIADD R7, R11, 0xe8 ;  /* 0x000000e80b077836 */ /* 0x000fe20000000000 */
[----:B------:R-:W-:Y:S01]  /*7510*/  IABS R9, R18 ;  /* 0x0000001200097213 */ /* 0x000fe20000000000 */
[----:B0-----:R-:W-:Y:S01]  /*7520*/  IMAD.MOV.U32 R13, RZ, RZ, R21 ;  /* 0x000000ffff0d7224 */ /* 0x001fe200078e0015 */
[----:B------:R-:W-:Y:S01]  /*7530*/  IABS R19, R8 ;  /* 0x0000000800137213 */ /* 0x000fe20000000000 */
[----:B------:R-:W-:Y:S01]  /*7540*/  IMAD.HI.U32 R5, R14, R17, RZ ;  /* 0x000000110e057227 */ /* 0x000fe200078e00ff */
[----:B------:R-:W-:-:S03]  /*7550*/  IABS R10, R7 ;  /* 0x00000007000a7213 */ /* 0x000fc60000000000 */
[--C-:B------:R-:W-:Y:S01]  /*7560*/  @!P1 IMAD.IADD R3, R3, 0x1, -R2.reuse ;  /* 0x0000000103039824 */ /* 0x100fe200078e0a02 */
[----:B------:R-:W-:Y:S01]  /*7570*/  ISETP.GT.U32.AND P1, PT, R2, R0, PT ;  /* 0x000000000200720c */ /* 0x000fe20003f24070 */
[----:B------:R-:W-:Y:S02]  /*7580*/  @!P5 IMAD.IADD R4, R4, 0x1, -R2 ;  /* 0x000000010404d824 */ /* 0x000fe400078e0a02 */
[----:B------:R-:W-:Y:S01]  /*7590*/  @!P2 IMAD.MOV R13, RZ, RZ, -R13 ;  /* 0x000000ffff0da224 */ /* 0x000fe200078e0a0d */
[----:B------:R-:W-:Y:S01]  /*75a0*/  ISETP.GT.U32.AND P5, PT, R2, R3, PT ;  /* 0x000000030200720c */ /* 0x000fe20003fa4070 */
[----:B------:R-:W-:Y:S01]  /*75b0*/  IMAD.HI.U32 R16, R14, R9, RZ ;  /* 0x000000090e107227 */ /* 0x000fe200078e00ff */
[----:B------:R-:W-:Y:S02]  /*75c0*/  ISETP.GT.U32.AND P2, PT, R2, R4, PT ;  /* 0x000000040200720c */ /* 0x000fe40003f44070 */
[----:B------:R0:W-:Y:S01]  /*75d0*/  STL [R1+0x2d0], R13 ;  /* 0x0002d00d01007387 */ /* 0x0001e20000100800 */
[----:B------:R-:W-:-:S02]  /*75e0*/  IMAD.MOV R5, RZ, RZ, -R5 ;  /* 0x000000ffff057224 */ /* 0x000fc400078e0a05 */
[----:B------:R-:W-:-:S04]  /*75f0*/  IMAD.HI.U32 R21, R14, R19, RZ ;  /* 0x000000130e157227 */ /* 0x000fc800078e00ff */
[----:B------:R-:W-:Y:S02]  /*7600*/  IMAD.MOV R6, RZ, RZ, -R16 ;  /* 0x000000ffff067224 */ /* 0x000fe400078e0a10 */
[----:B------:R-:W-:Y:S02]  /*7610*/  IMAD R17, R2, R5, R17 ;  /* 0x0000000502117224 */ /* 0x000fe400078e0211 */
[----:B------:R-:W-:-:S04]  /*7620*/  IMAD.HI.U32 R23, R14, R10, RZ ;  /* 0x0000000a0e177227 */ /* 0x000fc800078e00ff */
[----:B------:R-:W-:Y:S02]  /*7630*/  IMAD.MOV R21, RZ, RZ, -R21 ;  /* 0x000000ffff157224 */ /* 0x000fe400078e0a15 */
[----:B------:R-:W-:Y:S02]  /*7640*/  IMAD R9, R2, R6, R9 ;  /* 0x0000000602097224 */ /* 0x000fe400078e0209 */
[----:B0-----:R-:W-:Y:S02]  /*7650*/  IMAD.MOV.U32 R13, RZ, RZ, R22 ;  /* 0x000000ffff0d7224 */ /* 0x001fe400078e0016 */
[----:B------:R-:W-:Y:S02]  /*7660*/  IMAD.MOV R23, RZ, RZ, -R23 ;  /* 0x000000ffff177224 */ /* 0x000fe400078e0a17 */
[----:B------:R-:W-:Y:S01]  /*7670*/  @!P1 IMAD.IADD R0, R0, 0x1, -R2 ;  /* 0x0000000100009824 */ /* 0x000fe200078e0a02 */
[C---:B------:R-:W-:Y:S01]  /*7680*/  ISETP.GT.U32.AND P1, PT, R2.reuse, R17, PT ;  /* 0x000000110200720c */ /* 0x040fe20003f24070 */
[----:B------:R-:W-:-:S02]  /*7690*/  IMAD R19, R2, R21, R19 ;  /* 0x0000001502137224 */ /* 0x000fc400078e0213 */
[----:B------:R-:W-:Y:S01]  /*76a0*/  @!P6 IMAD.MOV R13, RZ, RZ, -R13 ;  /* 0x000000ffff0de224 */ /* 0x000fe200078e0a0d */
[C---:B------:R-:W-:Y:S01]  /*76b0*/  ISETP.GT.U32.AND P6, PT, R2.reuse, R9, PT ;  /* 0x000000090200720c */ /* 0x040fe20003fc4070 */
[----:B------:R-:W-:Y:S02]  /*76c0*/  IMAD R10, R2, R23, R10 ;  /* 0x00000017020a7224 */ /* 0x000fe400078e020a */
[--C-:B------:R-:W-:Y:S01]  /*76d0*/  @!P2 IMAD.IADD R4, R4, 0x1, -R2.reuse ;  /* 0x000000010404a824 */ /* 0x100fe200078e0a02 */
[C---:B------:R-:W-:Y:S01]  /*76e0*/  ISETP.GT.U32.AND P2, PT, R2.reuse, R19, PT ;  /* 0x000000130200720c */ /* 0x040fe20003f44070 */
[----:B------:R-:W-:Y:S01]  /*76f0*/  VIADD R5, R11, 0xe4 ;  /* 0x000000e40b057836 */ /* 0x000fe20000000000 */
[----:B------:R0:W-:Y:S01]  /*7700*/  STL [R1+0x2cc], R13 ;  /* 0x0002cc0d01007387 */ /* 0x0001e20000100800 */
[--C-:B------:R-:W-:Y:S01]  /*7710*/  @!P5 IMAD.IADD R3, R3, 0x1, -R2.reuse ;  /* 0x000000010303d824 */ /* 0x100fe200078e0a02 */
[----:B------:R-:W-:Y:S01]  /*7720*/  ISETP.GT.U32.AND P5, PT, R2, R10, PT ;  /* 0x0000000a0200720c */ /* 0x000fe20003fa4070 */
[----:B------:R-:W-:Y:S01]  /*7730*/  VIADD R6, R11, 0xe2 ;  /* 0x000000e20b067836 */ /* 0x000fe20000000000 */
[----:B------:R-:W-:Y:S01]  /*7740*/  IABS R20, R5 ;  /* 0x0000000500147213 */ /* 0x000fe20000000000 */
[--C-:B------:R-:W-:Y:S01]  /*7750*/  @!P1 IMAD.IADD R17, R17, 0x1, -R2.reuse ;  /* 0x0000000111119824 */ /* 0x100fe200078e0a02 */
[----:B------:R-:W-:Y:S01]  /*7760*/  ISETP.GE.AND P1, PT, R15, RZ, PT ;  /* 0x000000ff0f00720c */ /* 0x000fe20003f26270 */
[----:B------:R-:W-:Y:S01]  /*7770*/  @!P6 IMAD.IADD R9, R9, 0x1, -R2 ;  /* 0x000000010909e824 */ /* 0x000fe200078e0a02 */
[----:B------:R-:W-:Y:S01]  /*7780*/  IABS R16, R6 ;  /* 0x0000000600107213 */ /* 0x000fe20000000000 */
[----:B------:R-:W-:Y:S01]  /*7790*/  IMAD.HI.U32 R22, R14, R20, RZ ;  /* 0x000000140e167227 */ /* 0x000fe200078e00ff */
[----:B------:R-:W-:-:S03]  /*77a0*/  ISETP.GE.AND P6, PT, R18, RZ, PT ;  /* 0x000000ff1200720c */ /* 0x000fc60003fc6270 */
[----:B------:R-:W-:Y:S01]  /*77b0*/  @!P2 IMAD.IADD R19, R19, 0x1, -R2 ;  /* 0x000000011313a824 */ /* 0x000fe200078e0a02 */
[----:B------:R-:W-:Y:S01]  /*77c0*/  ISETP.GT.U32.AND P2, PT, R2, R17, PT ;  /* 0x000000110200720c */ /* 0x000fe20003f44070 */
[----:B------:R-:W-:-:S04]  /*77d0*/  IMAD.HI.U32 R23, R14, R16, RZ ;  /* 0x000000100e177227 */ /* 0x000fc800078e00ff */
[----:B------:R-:W-:Y:S02]  /*77e0*/  IMAD.MOV R22, RZ, RZ, -R22 ;  /* 0x000000ffff167224 */ /* 0x000fe400078e0a16 */
[----:B------:R-:W-:Y:S01]  /*77f0*/  @!P5 IMAD.IADD R10, R10, 0x1, -R2 ;  /* 0x000000010a0ad824 */ /* 0x000fe200078e0a02 */
[C---:B------:R-:W-:Y:S01]  /*7800*/  ISETP.GT.U32.AND P5, PT, R2.reuse, R9, PT ;  /* 0x000000090200720c */ /* 0x040fe20003fa4070 */
[----:B------:R-:W-:Y:S02]  /*7810*/  IMAD.MOV.U32 R24, RZ, RZ, R0 ;  /* 0x000000ffff187224 */ /* 0x000fe400078e0000 */
[----:B0-----:R-:W-:Y:S02]  /*7820*/  IMAD.MOV.U32 R13, RZ, RZ, R3 ;  /* 0x000000ffff0d7224 */ /* 0x001fe400078e0003 */
[----:B------:R-:W-:Y:S02]  /*7830*/  IMAD.MOV R23, RZ, RZ, -R23 ;  /* 0x000000ffff177224 */ /* 0x000fe400078e0a17 */
[----:B------:R-:W-:-:S02]  /*7840*/  IMAD R20, R2, R22, R20 ;  /* 0x0000001602147224 */ /* 0x000fc400078e0214 */
[----:B------:R-:W-:Y:S02]  /*7850*/  IMAD.MOV.U32 R3, RZ, RZ, R4 ;  /* 0x000000ffff037224 */ /* 0x000fe400078e0004 */
[----:B------:R-:W-:Y:S01]  /*7860*/  @!P4 IMAD.MOV R24, RZ, RZ, -R24 ;  /* 0x000000ffff18c224 */ /* 0x000fe200078e0a18 */
[C---:B------:R-:W-:Y:S01]  /*7870*/  ISETP.GT.U32.AND P4, PT, R2.reuse, R19, PT ;  /* 0x000000130200720c */ /* 0x040fe20003f84070 */
[C---:B------:R-:W-:Y:S02]  /*7880*/  IMAD R16, R2.reuse, R23, R16 ;  /* 0x0000001702107224 */ /* 0x040fe400078e0210 */
[----:B------:R-:W-:Y:S01]  /*7890*/  VIADD R18, R11, 0xe0 ;  /* 0x000000e00b127836 */ /* 0x000fe20000000000 */
[----:B------:R-:W-:Y:S01]  /*78a0*/  STL [R1+0x2c8], R24 ;  /* 0x0002c81801007387 */ /* 0x000fe20000100800 */
[----:B------:R-:W-:Y:S01]  /*78b0*/  @!P0 IMAD.MOV R13, RZ, RZ, -R13 ;  /* 0x000000ffff0d8224 */ /* 0x000fe200078e0a0d */
[C---:B------:R-:W-:Y:S01]  /*78c0*/  ISETP.GT.U32.AND P0, PT, R2.reuse, R10, PT ;  /* 0x0000000a0200720c */ /* 0x040fe20003f04070 */
[----:B------:R-:W-:Y:S01]  /*78d0*/  @!P3 IMAD.MOV R3, RZ, RZ, -R3 ;  /* 0x000000ffff03b224 */ /* 0x000fe200078e0a03 */
[C---:B------:R-:W-:Y:S01]  /*78e0*/  ISETP.GT.U32.AND P3, PT, R2.reuse, R20, PT ;  /* 0x000000140200720c */ /* 0x040fe20003f64070 */
[--C-:B------:R-:W-:Y:S01]  /*78f0*/  @!P2 IMAD.IADD R17, R17, 0x1, -R2.reuse ;  /* 0x000000011111a824 */ /* 0x100fe200078e0a02 */
[----:B------:R-:W-:Y:S01]  /*7900*/  IABS R4, R18 ;  /* 0x0000001200047213 */ /* 0x000fe20000000000 */
[--C-:B------:R-:W-:Y:S01]  /*7910*/  @!P5 IMAD.IADD R9, R9, 0x1, -R2.reuse ;  /* 0x000000010909d824 */ /* 0x100fe200078e0a02 */
[----:B------:R-:W-:Y:S01]  /*7920*/  ISETP.GT.U32.AND P2, PT, R2, R16, PT ;  /* 0x000000100200720c */ /* 0x000fe20003f44070 */
[----:B------:R-:W-:Y:S01]  /*7930*/  @!P4 IMAD.IADD R19, R19, 0x1, -R2 ;  /* 0x000000011313c824 */ /* 0x000fe200078e0a02 */
[----:B------:R-:W-:Y:S01]  /*7940*/  ISETP.GE.AND P5, PT, R7, RZ, PT ;  /* 0x000000ff0700720c */ /* 0x000fe20003fa6270 */
[----:B------:R-:W-:Y:S01]  /*7950*/  IMAD.HI.U32 R7, R14, R4, RZ ;  /* 0x000000040e077227 */ /* 0x000fe200078e00ff */
[----:B------:R-:W-:Y:S01]  /*7960*/  ISETP.GE.AND P4, PT, R5, RZ, PT ;  /* 0x000000ff0500720c */ /* 0x000fe20003f86270 */
[----:B------:R-:W-:Y:S02]  /*7970*/  STL [R1+0x2c4], R13 ;  /* 0x0002c40d01007387 */ /* 0x000fe40000100800 */
[----:B------:R-:W-:-:S02]  /*7980*/  VIADD R15, R11, 0xde ;  /* 0x000000de0b0f7836 */ /* 0x000fc40000000000 */
[--C-:B------:R-:W-:Y:S01]  /*7990*/  @!P0 IMAD.IADD R10, R10, 0x1, -R2.reuse ;  /* 0x000000010a0a8824 */ /* 0x100fe200078e0a02 */
[----:B------:R-:W-:Y:S01]  /*79a0*/  ISETP.GE.AND P0, PT, R8, RZ, PT ;  /* 0x000000ff0800720c */ /* 0x000fe20003f06270 */
[--C-:B------:R-:W-:Y:S01]  /*79b0*/  @!P3 IMAD.IADD R20, R20, 0x1, -R2.reuse ;  /* 0x000000011414b824 */ /* 0x100fe200078e0a02 */
[----:B------:R-:W-:Y:S01]  /*79c0*/  IABS R0, R15 ;  /* 0x0000000f00007213 */ /* 0x000fe20000000000 */
[----:B------:R-:W-:Y:S01]  /*79d0*/  IMAD.MOV R5, RZ, RZ, -R7 ;  /* 0x000000ffff057224 */ /* 0x000fe200078e0a07 */
[----:B------:R0:W-:Y:S01]  /*79e0*/  STL [R1+0x2c0], R3 ;  /* 0x0002c00301007387 */ /* 0x0001e20000100800 */
[----:B------:R-:W-:Y:S01]  /*79f0*/  @!P2 IMAD.IADD R16, R16, 0x1, -R2 ;  /* 0x000000011010a824 */ /* 0x000fe200078e0a02 */
[C---:B------:R-:W-:Y:S01]  /*7a00*/  ISETP.GT.U32.AND P2, PT, R2.reuse, R20, PT ;  /* 0x000000140200720c */ /* 0x040fe20003f44070 */
[----:B------:R-:W-:Y:S01]  /*7a10*/  IMAD R4, R2, R5, R4 ;  /* 0x0000000502047224 */ /* 0x000fe200078e0204 */
[----:B------:R-:W-:Y:S01]  /*7a20*/  ISETP.GE.AND P3, PT, R6, RZ, PT ;  /* 0x000000ff0600720c */ /* 0x000fe20003f66270 */
[----:B------:R-:W-:-:S02]  /*7a30*/  IMAD.MOV.U32 R7, RZ, RZ, R10 ;  /* 0x000000ffff077224 */ /* 0x000fc400078e000a */
[----:B------:R-:W-:Y:S02]  /*7a40*/  IMAD.MOV.U32 R21, RZ, RZ, R9 ;  /* 0x000000ffff157224 */ /* 0x000fe400078e0009 */
[----:B------:R-:W-:Y:S01]  /*7a50*/  @!P5 IMAD.MOV R7, RZ, RZ, -R7 ;  /* 0x000000ffff07d224 */ /* 0x000fe200078e0a07 */
[----:B------:R-:W-:Y:S01]  /*7a60*/  ISETP.GT.U32.AND P5, PT, R2, R4, PT ;  /* 0x000000040200720c */ /* 0x000fe20003fa4070 */
[----:B0-----:R-:W-:-:S04]  /*7a70*/  IMAD.HI.U32 R3, R14, R0, RZ ;  /* 0x000000000e037227 */ /* 0x001fc800078e00ff */
[----:B------:R-:W-:Y:S02]  /*7a80*/  IMAD.MOV.U32 R13, RZ, RZ, R17 ;  /* 0x000000ffff0d7224 */ /* 0x000fe400078e0011 */
[----:B------:R-:W-:Y:S02]  /*7a90*/  IMAD.MOV R3, RZ, RZ, -R3 ;  /* 0x000000ffff037224 */ /* 0x000fe400078e0a03 */
[----:B------:R-:W-:Y:S01]  /*7aa0*/  @!P6 IMAD.MOV R21, RZ, RZ, -R21 ;  /* 0x000000ffff15e224 */ /* 0x000fe200078e0a15 */
[----:B------:R-:W-:Y:S01]  /*7ab0*/  ISETP.GT.U32.AND P6, PT, R2, R16, PT ;  /* 0x000000100200720c */ /* 0x000fe20003fc4070 */
[----:B------:R-:W-:Y:S01]  /*7ac0*/  @!P1 IMAD.MOV R13, RZ, RZ, -R13 ;  /* 0x000000ffff0d9224 */ /* 0x000fe200078e0a0d */
[----:B------:R-:W-:Y:S01]  /*7ad0*/  ISETP.GE.AND P1, PT, R18, RZ, PT ;  /* 0x000000ff1200720c */ /* 0x000fe20003f26270 */
[----:B------:R-:W-:Y:S01]  /*7ae0*/  IMAD.MOV.U32 R6, RZ, RZ, R19 ;  /* 0x000000ffff067224 */ /* 0x000fe200078e0013 */
[----:B------:R-:W-:Y:S01]  /*7af0*/  STL [R1+0x2bc], R21 ;  /* 0x0002bc1501007387 */ /* 0x000fe20000100800 */
[----:B------:R-:W-:-:S02]  /*7b00*/  IMAD R0, R2, R3, R0 ;  /* 0x0000000302007224 */ /* 0x000fc400078e0200 */
[----:B------:R-:W-:Y:S01]  /*7b10*/  @!P2 IMAD.IADD R20, R20, 0x1, -R2 ;  /* 0x000000011414a824 */ /* 0x000fe200078e0a02 */
[----:B------:R-:W-:Y:S01]  /*7b20*/  STL [R1+0x2b8], R13 ;  /* 0x0002b80d01007387 */ /* 0x000fe20000100800 */
[----:B------:R-:W-:Y:S01]  /*7b30*/  @!P0 IMAD.MOV R6, RZ, RZ, -R6 ;  /* 0x000000ffff068224 */ /* 0x000fe200078e0a06 */
[----:B------:R-:W-:Y:S01]  /*7b40*/  ISETP.GT.U32.AND P0, PT, R2, R0, PT ;  /* 0x000000000200720c */ /* 0x000fe20003f04070 */
[C---:B------:R-:W-:Y:S01]  /*7b50*/  VIADD R3, R11.reuse, 0xda ;  /* 0x000000da0b037836 */ /* 0x040fe20000000000 */
[----:B------:R0:W-:Y:S01]  /*7b60*/  STL [R1+0x2b4], R7 ;  /* 0x0002b40701007387 */ /* 0x0001e20000100800 */
[----:B------:R-:W-:Y:S01]  /*7b70*/  VIADD R5, R11, 0xdc ;  /* 0x000000dc0b057836 */ /* 0x000fe20000000000 */
[----:B------:R-:W-:Y:S01]  /*7b80*/  ISETP.GE.AND P2, PT, R15, RZ, PT ;  /* 0x000000ff0f00720c */ /* 0x000fe20003f46270 */
[--C-:B------:R-:W-:Y:S01]  /*7b90*/  @!P5 IMAD.IADD R4, R4, 0x1, -R2.reuse ;  /* 0x000000010404d824 */ /* 0x100fe200078e0a02 */
[----:B------:R1:W-:Y:S01]  /*7ba0*/  STL [R1+0x184], R6 ;  /* 0x0001840601007387 */ /* 0x0003e20000100800 */
[----:B------:R-:W-:Y:S01]  /*7bb0*/  @!P6 IMAD.IADD R16, R16, 0x1, -R2 ;  /* 0x000000011010e824 */ /* 0x000fe200078e0a02 */
[----:B------:R-:W-:Y:S01]  /*7bc0*/  IABS R15, R5 ;  /* 0x00000005000f7213 */ /* 0x000fe20000000000 */
[----:B------:R-:W-:Y:S01]  /*7bd0*/  VIADD R10, R11, 0xd8 ;  /* 0x000000d80b0a7836 */ /* 0x000fe20000000000 */
[----:B------:R-:W-:Y:S01]  /*7be0*/  ISETP.GE.AND P6, PT, R5, RZ, PT ;  /* 0x000000ff0500720c */ /* 0x000fe20003fc6270 */
[----:B------:R-:W-:Y:S01]  /*7bf0*/  VIADD R9, R11, 0xd4 ;  /* 0x000000d40b097836 */ /* 0x000fe20000000000 */
[----:B------:R-:W-:Y:S01]  /*7c00*/  ISETP.GE.AND P5, PT, R3, RZ, PT ;  /* 0x000000ff0300720c */ /* 0x000fe20003fa6270 */
[----:B0-----:R-:W-:-:S02]  /*7c10*/  IMAD.MOV.U32 R7, RZ, RZ, R20 ;  /* 0x000000ffff077224 */ /* 0x001fc400078e0014 */
[----:B------:R-:W-:Y:S01]  /*7c20*/  @!P0 IMAD.IADD R0, R0, 0x1, -R2 ;  /* 0x0000000100008824 */ /* 0x000fe200078e0a02 */
[----:B-1----:R-:W-:Y:S01]  /*7c30*/  IABS R6, R3 ;  /* 0x0000000300067213 */ /* 0x002fe20000000000 */
[----:B------:R-:W-:Y:S01]  /*7c40*/  @!P4 IMAD.MOV R7, RZ, RZ, -R7 ;  /* 0x000000ffff07c224 */ /* 0x000fe200078e0a07 */
[C---:B------:R-:W-:Y:S01]  /*7c50*/  ISETP.GT.U32.AND P4, PT, R2.reuse, R4, PT ;  /* 0x000000040200720c */ /* 0x040fe20003f84070 */
[----:B------:R-:W-:Y:S01]  /*7c60*/  VIADD R20, R11, 0xd0 ;  /* 0x000000d00b147836 */ /* 0x000fe20000000000 */
[----:B------:R-:W-:Y:S01]  /*7c70*/  ISETP.GT.U32.AND P0, PT, R2, R0, PT ;  /* 0x000000000200720c */ /* 0x000fe20003f04070 */
[----:B------:R-:W-:Y:S01]  /*7c80*/  IMAD.MOV.U32 R5, RZ, RZ, R6 ;  /* 0x000000ffff057224 */ /* 0x000fe200078e0006 */
[----:B------:R0:W-:Y:S01]  /*7c90*/  STL [R1+0x268], R7 ;  /* 0x0002680701007387 */ /* 0x0001e20000100800 */
[----:B------:R-:W-:-:S04]  /*7ca0*/  IMAD.HI.U32 R6, R14, R15, RZ ;  /* 0x0000000f0e067227 */ /* 0x000fc800078e00ff */
[----:B------:R-:W-:Y:S02]  /*7cb0*/  IMAD.MOV R6, RZ, RZ, -R6 ;  /* 0x000000ffff067224 */ /* 0x000fe400078e0a06 */
[----:B------:R-:W-:-:S04]  /*7cc0*/  IMAD.HI.U32 R3, R14, R5, RZ ;  /* 0x000000050e037227 */ /* 0x000fc800078e00ff */
[----:B------:R-:W-:Y:S02]  /*7cd0*/  IMAD R15, R2, R6, R15 ;  /* 0x00000006020f7224 */ /* 0x000fe400078e020f */
[----:B------:R-:W-:Y:S02]  /*7ce0*/  IMAD.MOV R3, RZ, RZ, -R3 ;  /* 0x000000ffff037224 */ /* 0x000fe400078e0a03 */
[----:B------:R-:W-:Y:S01]  /*7cf0*/  @!P4 IMAD.IADD R4, R4, 0x1, -R2 ;  /* 0x000000010404c824 */ /* 0x000fe200078e0a02 */
[C---:B------:R-:W-:Y:S01]  /*7d00*/  ISETP.GT.U32.AND P4, PT, R2.reuse, R15, PT ;  /* 0x0000000f0200720c */ /* 0x040fe20003f84070 */
[----:B------:R-:W-:Y:S02]  /*7d10*/  IMAD R5, R2, R3, R5 ;  /* 0x0000000302057224 */ /* 0x000fe400078e0205 */
[----:B------:R-:W-:Y:S02]  /*7d20*/  IMAD.MOV.U32 R13, RZ, RZ, R4 ;  /* 0x000000ffff0d7224 */ /* 0x000fe400078e0004 */
[----:B0-----:R-:W-:-:S02]  /*7d30*/  IMAD.MOV.U32 R7, RZ, RZ, R16 ;  /* 0x000000ffff077224 */ /* 0x001fc400078e0010 */
        /* <DEDUP_REMOVED lines=10> */
[C---:B------:R-:W-:Y:S01]  /*7de0*/  ISETP.GT.U32.AND P4, PT, R2.reuse, R15, PT ;  /* 0x0000000f0200720c */ /* 0x040fe20003f84070 */
[----:B------:R-:W-:Y:S02]  /*7df0*/  STL [R1+0x270], R13 ;  /* 0x0002700d01007387 */ /* 0x000fe40000100800 */
[----:B------:R-:W-:Y:S01]  /*7e00*/  @!P2 IMAD.MOV R8, RZ, RZ, -R8 ;  /* 0x000000ffff08a224 */ /* 0x000fe200078e0a08 */
[----:B------:R-:W-:Y:S01]  /*7e10*/  ISETP.GE.AND P2, PT, R9, RZ, PT ;  /* 0x000000ff0900720c */ /* 0x000fe20003f46270 */
[----:B------:R-:W-:Y:S01]  /*7e20*/  @!P1 IMAD.IADD R5, R5, 0x1, -R2 ;  /* 0x0000000105059824 */ /* 0x000fe200078e0a02 */
[----:B------:R-:W-:Y:S01]  /*7e30*/  IABS R9, R9 ;  /* 0x0000000900097213 */ /* 0x000fe20000000000 */
[C---:B0-----:R-:W-:Y:S01]  /*7e40*/  VIADD R7, R11.reuse, 0xd6 ;  /* 0x000000d60b077836 */ /* 0x041fe20000000000 */
[----:B------:R0:W-:Y:S01]  /*7e50*/  STL [R1+0x2a8], R8 ;  /* 0x0002a80801007387 */ /* 0x0001e20000100800 */
[----:B------:R-:W-:Y:S01]  /*7e60*/  IMAD.MOV R4, RZ, RZ, -R6 ;  /* 0x000000ffff047224 */ /* 0x000fe200078e0a06 */
[C---:B------:R-:W-:Y:S01]  /*7e70*/  ISETP.GT.U32.AND P1, PT, R2.reuse, R5, PT ;  /* 0x000000050200720c */ /* 0x040fe20003f24070 */
[----:B------:R-:W-:Y:S01]  /*7e80*/  VIADD R3, R11, 0xd2 ;  /* 0x000000d20b037836 */ /* 0x000fe20000000000 */
[----:B------:R-:W-:Y:S01]  /*7e90*/  ISETP.GE.AND P0, PT, R7, RZ, PT ;  /* 0x000000ff0700720c */ /* 0x000fe20003f06270 */
[----:B------:R-:W-:Y:S01]  /*7ea0*/  IMAD R10, R2, R4, R10 ;  /* 0x00000004020a7224 */ /* 0x000fe200078e020a */
[----:B------:R-:W-:Y:S01]  /*7eb0*/  IABS R7, R7 ;  /* 0x0000000700077213 */ /* 0x000fe20000000000 */
[----:B------:R-:W-:Y:S01]  /*7ec0*/  IMAD.HI.U32 R4, R14, R9, RZ ;  /* 0x000000090e047227 */ /* 0x000fe200078e00ff */
[----:B0-----:R-:W-:-:S03]  /*7ed0*/  IABS R8, R3 ;  /* 0x0000000300087213 */ /* 0x001fc60000000000 */
[----:B------:R-:W-:-:S04]  /*7ee0*/  IMAD.HI.U32 R0, R14, R7, RZ ;  /* 0x000000070e007227 */ /* 0x000fc800078e00ff */
[----:B------:R-:W-:Y:S02]  /*7ef0*/  IMAD.MOV R4, RZ, RZ, -R4 ;  /* 0x000000ffff047224 */ /* 0x000fe400078e0a04 */
[----:B------:R-:W-:Y:S01]  /*7f00*/  @!P4 IMAD.IADD R15, R15, 0x1, -R2 ;  /* 0x000000010f0fc824 */ /* 0x000fe200078e0a02 */
[C---:B------:R-:W-:Y:S01]  /*7f10*/  ISETP.GT.U32.AND P4, PT, R2.reuse, R10, PT ;  /* 0x0000000a0200720c */ /* 0x040fe20003f84070 */
[----:B------:R-:W-:Y:S02]  /*7f20*/  IMAD.MOV R0, RZ, RZ, -R0 ;  /* 0x000000ffff007224 */ /* 0x000fe400078e0a00 */
[----:B------:R-:W-:Y:S02]  /*7f30*/  IMAD R9, R2, R4, R9 ;  /* 0x0000000402097224 */ /* 0x000fe400078e0209 */
[----:B------:R-:W-:-:S04]  /*7f40*/  IMAD.HI.U32 R6, R14, R8, RZ ;  /* 0x000000080e067227 */ /* 0x000fc800078e00ff */
[C---:B------:R-:W-:Y:S01]  /*7f50*/  IMAD R7, R2.reuse, R0, R7 ;  /* 0x0000000002077224 */ /* 0x040fe200078e0207 */
[----:B------:R-:W-:Y:S01]  /*7f60*/  IABS R0, R20 ;  /* 0x0000001400007213 */ /* 0x000fe20000000000 */
[----:B------:R-:W-:Y:S02]  /*7f70*/  IMAD.MOV.U32 R13, RZ, RZ, R15 ;  /* 0x000000ffff0d7224 */ /* 0x000fe400078e000f */
[----:B------:R-:W-:Y:S01]  /*7f80*/  @!P1 IMAD.IADD R5, R5, 0x1, -R2 ;  /* 0x0000000105059824 */ /* 0x000fe200078e0a02 */
[C---:B------:R-:W-:Y:S01]  /*7f90*/  ISETP.GT.U32.AND P1, PT, R2.reuse, R9, PT ;  /* 0x000000090200720c */ /* 0x040fe20003f24070 */
[----:B------:R-:W-:Y:S02]  /*7fa0*/  IMAD.MOV R6, RZ, RZ, -R6 ;  /* 0x000000ffff067224 */ /* 0x000fe400078e0a06 */
[----:B------:R-:W-:Y:S01]  /*7fb0*/  @!P6 IMAD.MOV R13, RZ, RZ, -R13 ;  /* 0x000000ffff0de224 */ /* 0x000fe200078e0a0d */
[C---:B------:R-:W-:Y:S01]  /*7fc0*/  ISETP.GT.U32.AND P6, PT, R2.reuse, R7, PT ;  /* 0x000000070200720c */ /* 0x040fe20003fc4070 */
[----:B------:R-:W-:-:S02]  /*7fd0*/  IMAD R8, R2, R6, R8 ;  /* 0x0000000602087224 */ /* 0x000fc400078e0208 */
[----:B------:R-:W-:Y:S01]  /*7fe0*/  @!P4 IMAD.IADD R10, R10, 0x1, -R2 ;  /* 0x000000010a0ac824 */ /* 0x000fe200078e0a02 */
[----:B------:R0:W-:Y:S01]  /*7ff0*/  STL [R1+0x29c], R13 ;  /* 0x00029c0d01007387 */ /* 0x0001e20000100800 */
[----:B------:R-:W-:Y:S01]  /*8000*/  VIADD R17, R11, 0xce ;  /* 0x000000ce0b117836 */ /* 0x000fe20000000000 */
[----:B------:R-:W-:Y:S01]  /*8010*/  ISETP.GT.U32.AND P4, PT, R2, R8, PT ;  /* 0x000000080200720c */ /* 0x000fe20003f84070 */
[----:B------:R-:W-:-:S03]  /*8020*/  IMAD.HI.U32 R4, R14, R0, RZ ;  /* 0x000000000e047227 */ /* 0x000fc600078e00ff */
[----:B------:R-:W-:Y:S01]  /*8030*/  IABS R15, R17 ;  /* 0x00000011000f7213 */ /* 0x000fe20000000000 */
[--C-:B------:R-:W-:Y:S02]  /*8040*/  @!P1 IMAD.IADD R9, R9, 0x1, -R2.reuse ;  /* 0x0000000109099824 */ /* 0x100fe400078e0a02 */
[----:B------:R-:W-:Y:S01]  /*8050*/  @!P6 IMAD.IADD R7, R7, 0x1, -R2 ;  /* 0x000000010707e824 */ /* 0x000fe200078e0a02 */
[----:B------:R-:W-:Y:S01]  /*8060*/  ISETP.GT.U32.AND P6, PT, R2, R10, PT ;  /* 0x0000000a0200720c */ /* 0x000fe20003fc4070 */
[----:B0-----:R-:W-:Y:S02]  /*8070*/  IMAD.MOV.U32 R13, RZ, RZ, R5 ;  /* 0x000000ffff0d7224 */ /* 0x001fe400078e0005 */
[----:B------:R-:W-:Y:S01]  /*8080*/  IMAD.HI.U32 R5, R14, R15, RZ ;  /* 0x0000000f0e057227 */ /* 0x000fe200078e00ff */
[----:B------:R-:W-:-:S03]  /*8090*/  ISETP.GT.U32.AND P1, PT, R2, R7, PT ;  /* 0x000000070200720c */ /* 0x000fc60003f24070 */
[----:B------:R-:W-:Y:S01]  /*80a0*/  @!P5 IMAD.MOV R13, RZ, RZ, -R13 ;  /* 0x000000ffff0dd224 */ /* 0x000fe200078e0a0d */
[----:B------:R-:W-:Y:S01]  /*80b0*/  ISETP.GT.U32.AND P5, PT, R2, R9, PT ;  /* 0x000000090200720c */ /* 0x000fe20003fa4070 */
[----:B------:R-:W-:Y:S02]  /*80c0*/  @!P4 IMAD.IADD R8, R8, 0x1, -R2 ;  /* 0x000000010808c824 */ /* 0x000fe400078e0a02 */
[----:B------:R-:W-:Y:S01]  /*80d0*/  IMAD.MOV R4, RZ, RZ, -R4 ;  /* 0x000000ffff047224 */ /* 0x000fe200078e0a04 */
[----:B------:R0:W-:Y:S01]  /*80e0*/  STL [R1+0x274], R13 ;  /* 0x0002740d01007387 */ /* 0x0001e20000100800 */
[----:B------:R-:W-:Y:S01]  /*80f0*/  IMAD.MOV R5, RZ, RZ, -R5 ;  /* 0x000000ffff057224 */ /* 0x000fe200078e0a05 */
[C---:B------:R-:W-:Y:S01]  /*8100*/  ISETP.GT.U32.AND P4, PT, R2.reuse, R8, PT ;  /* 0x000000080200720c */ /* 0x040fe20003f84070 */
[C---:B------:R-:W-:Y:S02]  /*8110*/  IMAD R0, R2.reuse, R4, R0 ;  /* 0x0000000402007224 */ /* 0x040fe400078e0200 */
[----:B------:R-:W-:-:S02]  /*8120*/  IMAD R15, R2, R5, R15 ;  /* 0x00000005020f7224 */ /* 0x000fc400078e020f */
[--C-:B------:R-:W-:Y:S01]  /*8130*/  @!P6 IMAD.IADD R10, R10, 0x1, -R2.reuse ;  /* 0x000000010a0ae824 */ /* 0x100fe200078e0a02 */
[C---:B------:R-:W-:Y:S01]  /*8140*/  ISETP.GT.U32.AND P6, PT, R2.reuse, R0, PT ;  /* 0x000000000200720c */ /* 0x040fe20003fc4070 */
[--C-:B------:R-:W-:Y:S01]  /*8150*/  @!P5 IMAD.IADD R9, R9, 0x1, -R2.reuse ;  /* 0x000000010909d824 */ /* 0x100fe200078e0a02 */
[----:B------:R-:W-:Y:S01]  /*8160*/  ISETP.GT.U32.AND P5, PT, R2, R15, PT ;  /* 0x0000000f0200720c */ /* 0x000fe20003fa4070 */
[C---:B------:R-:W-:Y:S02]  /*8170*/  VIADD R4, R11.reuse, 0xca ;  /* 0x000000ca0b047836 */ /* 0x040fe40000000000 */
[C---:B------:R-:W-:Y:S02]  /*8180*/  VIADD R5, R11.reuse, 0xc8 ;  /* 0x000000c80b057836 */ /* 0x040fe40000000000 */
[----:B------:R-:W-:Y:S01]  /*8190*/  VIADD R6, R11, 0xcc ;  /* 0x000000cc0b067836 */ /* 0x000fe20000000000 */
[----:B------:R-:W-:Y:S01]  /*81a0*/  IABS R18, R4 ;  /* 0x0000000400127213 */ /* 0x000fe20000000000 */
[--C-:B------:R-:W-:Y:S01]  /*81b0*/  @!P4 IMAD.IADD R8, R8, 0x1, -R2.reuse ;  /* 0x000000010808c824 */ /* 0x100fe200078e0a02 */
[----:B------:R-:W-:Y:S01]  /*81c0*/  ISETP.GE.AND P4, PT, R20, RZ, PT ;  /* 0x000000ff1400720c */ /* 0x000fe20003f86270 */
[--C-:B------:R-:W-:Y:S01]  /*81d0*/  @!P1 IMAD.IADD R7, R7, 0x1, -R2.reuse ;  /* 0x0000000107079824 */ /* 0x100fe200078e0a02 */
[----:B------:R-:W-:Y:S01]  /*81e0*/  IABS R20, R5 ;  /* 0x0000000500147213 */ /* 0x000fe20000000000 */
[----:B------:R-:W-:Y:S01]  /*81f0*/  @!P6 IMAD.IADD R0, R0, 0x1, -R2 ;  /* 0x000000010000e824 */ /* 0x000fe200078e0a02 */
[----:B------:R-:W-:Y:S01]  /*8200*/  ISETP.GE.AND P1, PT, R3, RZ, PT ;  /* 0x000000ff0300720c */ /* 0x000fe20003f26270 */
[----:B------:R-:W-:Y:S01]  /*8210*/  IMAD.HI.U32 R3, R14, R18, RZ ;  /* 0x000000120e037227 */ /* 0x000fe200078e00ff */
[----:B------:R-:W-:-:S02]  /*8220*/  IABS R19, R6 ;  /* 0x0000000600137213 */ /* 0x000fc40000000000 */
[----:B------:R-:W-:Y:S01]  /*8230*/  ISETP.GE.AND P6, PT, R17, RZ, PT ;  /* 0x000000ff1100720c */ /* 0x000fe20003fc6270 */
[----:B------:R-:W-:Y:S02]  /*8240*/  @!P5 IMAD.IADD R15, R15, 0x1, -R2 ;  /* 0x000000010f0fd824 */ /* 0x000fe400078e0a02 */
[----:B------:R-:W-:Y:S02]  /*8250*/  IMAD.MOV.U32 R17, RZ, RZ, R20 ;  /* 0x000000ffff117224 */ /* 0x000fe400078e0014 */
[----:B------:R-:W-:Y:S01]  /*8260*/  IMAD.MOV R3, RZ, RZ, -R3 ;  /* 0x000000ffff037224 */ /* 0x000fe200078e0a03 */
[----:B------:R-:W-:Y:S01]  /*8270*/  ISETP.GT.U32.AND P5, PT, R2, R15, PT ;  /* 0x0000000f0200720c */ /* 0x000fe20003fa4070 */
[----:B------:R-:W-:-:S04]  /*8280*/  IMAD.HI.U32 R16, R14, R19, RZ ;  /* 0x000000130e107227 */ /* 0x000fc800078e00ff */
[----:B------:R-:W-:Y:S02]  /*8290*/  IMAD.MOV.U32 R21, RZ, RZ, R10 ;  /* 0x000000ffff157224 */ /* 0x000fe400078e000a */
[----:B------:R-:W-:-:S04]  /*82a0*/  IMAD.HI.U32 R10, R14, R17, RZ ;  /* 0x000000110e0a7227 */ /* 0x000fc800078e00ff */
[C---:B------:R-:W-:Y:S02]  /*82b0*/  IMAD R18, R2.reuse, R3, R18 ;  /* 0x0000000302127224 */ /* 0x040fe400078e0212 */
[----:B------:R-:W-:Y:S02]  /*82c0*/  IMAD.MOV R16, RZ, RZ, -R16 ;  /* 0x000000ffff107224 */ /* 0x000fe400078e0a10 */
[----:B0-----:R-:W-:Y:S02]  /*82d0*/  IMAD.MOV.U32 R13, RZ, RZ, R7 ;  /* 0x000000ffff0d7224 */ /* 0x001fe400078e0007 */
[----:B------:R-:W-:Y:S01]  /*82e0*/  @!P3 IMAD.MOV R21, RZ, RZ, -R21 ;  /* 0x000000ffff15b224 */ /* 0x000fe200078e0a15 */
[C---:B------:R-:W-:Y:S01]  /*82f0*/  ISETP.GT.U32.AND P3, PT, R2.reuse, R0, PT ;  /* 0x000000000200720c */ /* 0x040fe20003f64070 */
[----:B------:R-:W-:Y:S02]  /*8300*/  IMAD.MOV R7, RZ, RZ, -R10 ;  /* 0x000000ffff077224 */ /* 0x000fe400078e0a0a */
[----:B------:R-:W-:Y:S01]  /*8310*/  @!P1 IMAD.MOV R8, RZ, RZ, -R8 ;  /* 0x000000ffff089224 */ /* 0x000fe200078e0a08 */
[C---:B------:R-:W-:Y:S01]  /*8320*/  ISETP.GT.U32.AND P1, PT, R2.reuse, R18, PT ;  /* 0x000000120200720c */ /* 0x040fe20003f24070 */
[C---:B------:R-:W-:Y:S01]  /*8330*/  IMAD R19, R2.reuse, R16, R19 ;  /* 0x0000001002137224 */ /* 0x040fe200078e0213 */
[----:B------:R0:W-:Y:S01]  /*8340*/  STL [R1+0x254], R21 ;  /* 0x0002541501007387 */ /* 0x0001e20000100800 */
[----:B------:R-:W-:-:S02]  /*8350*/  IMAD R17, R2, R7, R17 ;  /* 0x0000000702117224 */ /* 0x000fc400078e0211 */
[----:B------:R-:W-:Y:S01]  /*8360*/  @!P0 IMAD.MOV R13, RZ, RZ, -R13 ;  /* 0x000000ffff0d8224 */ /* 0x000fe200078e0a0d */
[C---:B------:R-:W-:Y:S01]  /*8370*/  ISETP.GT.U32.AND P0, PT, R2.reuse, R19, PT ;  /* 0x000000130200720c */ /* 0x040fe20003f04070 */
[--C-:B------:R-:W-:Y:S01]  /*8380*/  @!P5 IMAD.IADD R15, R15, 0x1, -R2.reuse ;  /* 0x000000010f0fd824 */ /* 0x100fe200078e0a02 */
[----:B------:R-:W-:Y:S01]  /*8390*/  ISETP.GT.U32.AND P5, PT, R2, R17, PT ;  /* 0x000000110200720c */ /* 0x000fe20003fa4070 */
[----:B------:R-:W-:Y:S01]  /*83a0*/  @!P2 IMAD.MOV R9, RZ, RZ, -R9 ;  /* 0x000000ffff09a224 */ /* 0x000fe200078e0a09 */
[----:B------:R-:W-:Y:S01]  /*83b0*/  STL [R1+0x258], R13 ;  /* 0x0002580d01007387 */ /* 0x000fe20000100800 */
[--C-:B------:R-:W-:Y:S01]  /*83c0*/  @!P3 IMAD.IADD R0, R0, 0x1, -R2.reuse ;  /* 0x000000010000b824 */ /* 0x100fe200078e0a02 */
[----:B------:R-:W-:Y:S01]  /*83d0*/  ISETP.GE.AND P3, PT, R4, RZ, PT ;  /* 0x000000ff0400720c */ /* 0x000fe20003f66270 */
[--C-:B------:R-:W-:Y:S01]  /*83e0*/  @!P1 IMAD.IADD R18, R18, 0x1, -R2.reuse ;  /* 0x0000000112129824 */ /* 0x100fe200078e0a02 */
[----:B------:R-:W-:Y:S01]  /*83f0*/  STL [R1+0x25c], R9 ;  /* 0x00025c0901007387 */ /* 0x000fe20000100800 */
[C---:B------:R-:W-:Y:S01]  /*8400*/  VIADD R4, R11.reuse, 0xc4 ;  /* 0x000000c40b047836 */ /* 0x040fe20000000000 */
[----:B------:R-:W-:Y:S01]  /*8410*/  ISETP.GE.AND P2, PT, R6, RZ, PT ;  /* 0x000000ff0600720c */ /* 0x000fe20003f46270 */
[----:B------:R-:W-:Y:S01]  /*8420*/  VIADD R3, R11, 0xc6 ;  /* 0x000000c60b037836 */ /* 0x000fe20000000000 */
[----:B------:R1:W-:Y:S01]  /*8430*/  STL [R1+0x260], R8 ;  /* 0x0002600801007387 */ /* 0x0003e20000100800 */
[--C-:B------:R-:W-:Y:S01]  /*8440*/  @!P0 IMAD.IADD R19, R19, 0x1, -R2.reuse ;  /* 0x0000000113138824 */ /* 0x100fe200078e0a02 */
[C---:B------:R-:W-:Y:S01]  /*8450*/  ISETP.GT.U32.AND P1, PT, R2.reuse, R18, PT ;  /* 0x000000120200720c */ /* 0x040fe20003f24070 */
[----:B------:R-:W-:Y:S01]  /*8460*/  @!P5 IMAD.IADD R17, R17, 0x1, -R2 ;  /* 0x000000011111d824 */ /* 0x000fe200078e0a02 */
[----:B------:R-:W-:Y:S01]  /*8470*/  ISETP.GE.AND P0, PT, R5, RZ, PT ;  /* 0x000000ff0500720c */ /* 0x000fe20003f06270 */
[C---:B------:R-:W-:Y:S01]  /*8480*/  VIADD R7, R11.reuse, 0xc2 ;  /* 0x000000c20b077836 */ /* 0x040fe20000000000 */
[----:B------:R-:W-:Y:S01]  /*8490*/  IABS R5, R4 ;  /* 0x0000000400057213 */ /* 0x000fe20000000000 */
[----:B0-----:R-:W-:Y:S01]  /*84a0*/  IMAD.MOV.U32 R21, RZ, RZ, R15 ;  /* 0x000000ffff157224 */ /* 0x001fe200078e000f */
[C---:B------:R-:W-:Y:S01]  /*84b0*/  ISETP.GT.U32.AND P5, PT, R2.reuse, R17, PT ;  /* 0x000000110200720c */ /* 0x040fe20003fa4070 */
[----:B-1----:R-:W-:Y:S01]  /*84c0*/  IMAD.MOV.U32 R8, RZ, RZ, R0 ;  /* 0x000000ffff087224 */ /* 0x002fe200078e0000 */
[----:B------:R-:W-:Y:S01]  /*84d0*/  IABS R10, R3 ;  /* 0x00000003000a7213 */ /* 0x000fe20000000000 */
[----:B------:R-:W-:Y:S01]  /*84e0*/  VIADD R0, R11, 0xc0 ;  /* 0x000000c00b007836 */ /* 0x000fe20000000000 */
[----:B------:R-:W-:Y:S01]  /*84f0*/  IABS R16, R7 ;  /* 0x0000000700107213 */ /* 0x000fe20000000000 */
[----:B------:R-:W-:Y:S01]  /*8500*/  @!P4 IMAD.MOV R8, RZ, RZ, -R8 ;  /* 0x000000ffff08c224 */ /* 0x000fe200078e0a08 */
[----:B------:R-:W-:Y:S01]  /*8510*/  ISETP.GT.U32.AND P4, PT, R2, R19, PT ;  /* 0x000000130200720c */ /* 0x000fe20003f84070 */
[----:B------:R-:W-:Y:S01]  /*8520*/  @!P1 IMAD.IADD R18, R18, 0x1, -R2 ;  /* 0x0000000112129824 */ /* 0x000fe200078e0a02 */
[----:B------:R-:W-:Y:S01]  /*8530*/  ISETP.GE.AND P1, PT, R3, RZ, PT ;  /* 0x000000ff0300720c */ /* 0x000fe20003f26270 */
[----:B------:R-:W-:Y:S01]  /*8540*/  IMAD.HI.U32 R6, R14, R10, RZ ;  /* 0x0000000a0e067227 */ /* 0x000fe200078e00ff */
[----:B------:R0:W-:Y:S03]  /*8550*/  STL [R1+0x264], R8 ;  /* 0x0002640801007387 */ /* 0x0001e60000100800 */
[----:B------:R-:W-:-:S02]  /*8560*/  IMAD.MOV R6, RZ, RZ, -R6 ;  /* 0x000000ffff067224 */ /* 0x000fc400078e0a06 */
[----:B------:R-:W-:Y:S02]  /*8570*/  @!P5 IMAD.IADD R17, R17, 0x1, -R2 ;  /* 0x000000011111d824 */ /* 0x000fe400078e0a02 */
[----:B------:R-:W-:Y:S01]  /*8580*/  IMAD R10, R2, R6, R10 ;  /* 0x00000006020a7224 */ /* 0x000fe200078e020a */
[----:B------:R-:W-:Y:S01]  /*8590*/  IABS R6, R0 ;  /* 0x0000000000067213 */ /* 0x000fe20000000000 */
[----:B------:R-:W-:Y:S02]  /*85a0*/  @!P4 IMAD.IADD R19, R19, 0x1, -R2 ;  /* 0x000000011313c824 */ /* 0x000fe400078e0a02 */
[----:B0-----:R-:W-:Y:S01]  /*85b0*/  IMAD.HI.U32 R8, R14, R5, RZ ;  /* 0x000000050e087227 */ /* 0x001fe200078e00ff */
[----:B------:R-:W-:-:S03]  /*85c0*/  ISETP.GT.U32.AND P4, PT, R2, R10, PT ;  /* 0x0000000a0200720c */ /* 0x000fc60003f84070 */
[----:B------:R-:W-:Y:S02]  /*85d0*/  IMAD.MOV R8, RZ, RZ, -R8 ;  /* 0x000000ffff087224 */ /* 0x000fe400078e0a08 */
[----:B------:R-:W-:Y:S02]  /*85e0*/  @!P6 IMAD.MOV R21, RZ, RZ, -R21 ;  /* 0x000000ffff15e224 */ /* 0x000fe400078e0a15 */
[----:B------:R-:W-:Y:S02]  /*85f0*/  IMAD R3, R2, R8, R5 ;  /* 0x0000000802037224 */ /* 0x000fe400078e0205 */
[----:B------:R-:W-:Y:S01]  /*8600*/  VIADD R5, R11, 0xbe ;  /* 0x000000be0b057836 */ /* 0x000fe20000000000 */
[----:B------:R-:W-:Y:S01]  /*8610*/  STL [R1+0x17c], R21 ;  /* 0x00017c1501007387 */ /* 0x000fe20000100800 */
[----:B------:R-:W-:Y:S01]  /*8620*/  IMAD.HI.U32 R20, R14, R16, RZ ;  /* 0x000000100e147227 */ /* 0x000fe200078e00ff */
[----:B------:R-:W-:Y:S02]  /*8630*/  ISETP.GT.U32.AND P5, PT, R2, R3, PT ;  /* 0x000000030200720c */ /* 0x000fe40003fa4070 */
[----:B------:R-:W-:Y:S01]  /*8640*/  IABS R9, R5 ;  /* 0x0000000500097213 */ /* 0x000fe20000000000 */
[----:B------:R-:W-:Y:S01]  /*8650*/  @!P4 IMAD.IADD R10, R10, 0x1, -R2 ;  /* 0x000000010a0ac824 */ /* 0x000fe200078e0a02 */
[----:B------:R-:W-:Y:S01]  /*8660*/  ISETP.GE.AND P4, PT, R4, RZ, PT ;  /* 0x000000ff0400720c */ /* 0x000fe20003f86270 */
[----:B------:R-:W-:-:S02]  /*8670*/  IMAD.MOV.U32 R13, RZ, RZ, R19 ;  /* 0x000000ffff0d7224 */ /* 0x000fc400078e0013 */
[----:B------:R-:W-:-:S04]  /*8680*/  IMAD.HI.U32 R15, R14, R9, RZ ;  /* 0x000000090e0f7227 */ /* 0x000fc800078e00ff */
[----:B------:R-:W-:Y:S02]  /*8690*/  IMAD.MOV R15, RZ, RZ, -R15 ;  /* 0x000000ffff0f7224 */ /* 0x000fe400078e0a0f */
[----:B------:R-:W-:Y:S01]  /*86a0*/  @!P5 IMAD.IADD R3, R3, 0x1, -R2 ;  /* 0x000000010303d824 */ /* 0x000fe200078e0a02 */
[----:B------:R-:W-:Y:S01]  /*86b0*/  ISETP.GT.U32.AND P5, PT, R2, R10, PT ;  /* 0x0000000a0200720c */ /* 0x000fe20003fa4070 */
[----:B------:R-:W-:-:S03]  /*86c0*/  IMAD.HI.U32 R8, R14, R6, RZ ;  /* 0x000000060e087227 */ /* 0x000fc600078e00ff */
[C---:B------:R-:W-:Y:S01]  /*86d0*/  ISETP.GT.U32.AND P6, PT, R2.reuse, R3, PT ;  /* 0x000000030200720c */ /* 0x040fe20003fc4070 */
[----:B------:R-:W-:Y:S02]  /*86e0*/  IMAD.MOV R20, RZ, RZ, -R20 ;  /* 0x000000ffff147224 */ /* 0x000fe400078e0a14 */
[----:B------:R-:W-:Y:S01]  /*86f0*/  @!P3 IMAD.MOV R18, RZ, RZ, -R18 ;  /* 0x000000ffff12b224 */ /* 0x000fe200078e0a12 */
[----:B------:R-:W-:Y:S01]  /*8700*/  ISETP.GE.AND P3, PT, R7, RZ, PT ;  /* 0x000000ff0700720c */ /* 0x000fe20003f66270 */
[----:B------:R-:W-:Y:S02]  /*8710*/  @!P2 IMAD.MOV R13, RZ, RZ, -R13 ;  /* 0x000000ffff0da224 */ /* 0x000fe400078e0a0d */
[C---:B------:R-:W-:Y:S02]  /*8720*/  IMAD R7, R2.reuse, R15, R9 ;  /* 0x0000000f02077224 */ /* 0x040fe400078e0209 */
[----:B------:R-:W-:Y:S01]  /*8730*/  IMAD.MOV R8, RZ, RZ, -R8 ;  /* 0x000000ffff087224 */ /* 0x000fe200078e0a08 */
[----:B------:R0:W-:Y:S01]  /*8740*/  STL [R1+0x178], R13 ;  /* 0x0001780d01007387 */ /* 0x0001e20000100800 */
[----:B------:R-:W-:-:S02]  /*8750*/  IMAD R16, R2, R20, R16 ;  /* 0x0000001402107224 */ /* 0x000fc400078e0210 */
[----:B------:R-:W-:Y:S01]  /*8760*/  @!P6 IMAD.IADD R3, R3, 0x1, -R2 ;  /* 0x000000010303e824 */ /* 0x000fe200078e0a02 */
[C---:B------:R-:W-:Y:S01]  /*8770*/  ISETP.GT.U32.AND P6, PT, R2.reuse, R7, PT ;  /* 0x000000070200720c */ /* 0x040fe20003fc4070 */
[C---:B------:R-:W-:Y:S01]  /*8780*/  IMAD R6, R2.reuse, R8, R6 ;  /* 0x0000000802067224 */ /* 0x040fe200078e0206 */
[----:B------:R-:W-:Y:S01]  /*8790*/  ISETP.GT.U32.AND P2, PT, R2, R16, PT ;  /* 0x000000100200720c */ /* 0x000fe20003f44070 */
[--C-:B------:R-:W-:Y:S01]  /*87a0*/  @!P5 IMAD.IADD R10, R10, 0x1, -R2.reuse ;  /* 0x000000010a0ad824 */ /* 0x100fe200078e0a02 */
[----:B------:R-:W-:Y:S01]  /*87b0*/  ISETP.GE.AND P5, PT, R0, RZ, PT ;  /* 0x000000ff0000720c */ /* 0x000fe20003fa6270 */
[C---:B------:R-:W-:Y:S01]  /*87c0*/  VIADD R0, R11.reuse, 0xba ;  /* 0x000000ba0b007836 */ /* 0x040fe20000000000 */
[----:B------:R-:W-:Y:S01]  /*87d0*/  STL [R1+0x188], R18 ;  /* 0x0001881201007387 */ /* 0x000fe20000100800 */
[----:B0-----:R-:W-:Y:S02]  /*87e0*/  IMAD.MOV.U32 R13, RZ, RZ, R17 ;  /* 0x000000ffff0d7224 */ /* 0x001fe400078e0011 */
[----:B------:R-:W-:Y:S01]  /*87f0*/  VIADD R4, R11, 0xbc ;  /* 0x000000bc0b047836 */ /* 0x000fe20000000000 */
[----:B------:R-:W-:Y:S01]  /*8800*/  IABS R15, R0 ;  /* 0x00000000000f7213 */ /* 0x000fe20000000000 */
[----:B------:R-:W-:Y:S01]  /*8810*/  @!P0 IMAD.MOV R13, RZ, RZ, -R13 ;  /* 0x000000ffff0d8224 */ /* 0x000fe200078e0a0d */
[----:B------:R-:W-:Y:S01]  /*8820*/  ISETP.GT.U32.AND P0, PT, R2, R6, PT ;  /* 0x000000060200720c */ /* 0x000fe20003f04070 */
[--C-:B------:R-:W-:Y:S01]  /*8830*/  @!P6 IMAD.IADD R7, R7, 0x1, -R2.reuse ;  /* 0x000000010707e824 */ /* 0x100fe200078e0a02 */
[----:B------:R-:W-:Y:S01]  /*8840*/  IABS R8, R4 ;  /* 0x0000000400087213 */ /* 0x000fe20000000000 */
[----:B------:R-:W-:Y:S01]  /*8850*/  @!P2 IMAD.IADD R16, R16, 0x1, -R2 ;  /* 0x000000011010a824 */ /* 0x000fe200078e0a02 */
[----:B------:R0:W-:Y:S01]  /*8860*/  STL [R1+0x244], R13 ;  /* 0x0002440d01007387 */ /* 0x0001e20000100800 */
[----:B------:R-:W-:Y:S01]  /*8870*/  ISETP.GE.AND P2, PT, R5, RZ, PT ;  /* 0x000000ff0500720c */ /* 0x000fe20003f46270 */
[----:B------:R-:W-:Y:S01]  /*8880*/  VIADD R5, R11, 0xb8 ;  /* 0x000000b80b057836 */ /* 0x000fe20000000000 */
[----:B------:R-:W-:Y:S01]  /*8890*/  ISETP.GT.U32.AND P6, PT, R2, R7, PT ;  /* 0x000000070200720c */ /* 0x000fe20003fc4070 */
[----:B------:R-:W-:-:S04]  /*88a0*/  IMAD.HI.U32 R9, R14, R8, RZ ;  /* 0x000000080e097227 */ /* 0x000fc800078e00ff */
[----:B------:R-:W-:Y:S02]  /*88b0*/  IMAD.MOV R9, RZ, RZ, -R9 ;  /* 0x000000ffff097224 */ /* 0x000fe400078e0a09 */
[----:B0-----:R-:W-:Y:S02]  /*88c0*/  IMAD.MOV.U32 R13, RZ, RZ, R10 ;  /* 0x000000ffff0d7224 */ /* 0x001fe400078e000a */
[----:B------:R-:W-:Y:S02]  /*88d0*/  IMAD.MOV.U32 R10, RZ, RZ, R3 ;  /* 0x000000ffff0a7224 */ /* 0x000fe400078e0003 */
[----:B------:R-:W-:Y:S01]  /*88e0*/  @!P0 IMAD.IADD R6, R6, 0x1, -R2 ;  /* 0x0000000106068824 */ /* 0x000fe200078e0a02 */
[----:B------:R-:W-:Y:S01]  /*88f0*/  ISETP.GT.U32.AND P0, PT, R2, R16, PT ;  /* 0x000000100200720c */ /* 0x000fe20003f04070 */
[----:B------:R-:W-:-:S04]  /*8900*/  IMAD.HI.U32 R3, R14, R15, RZ ;  /* 0x0000000f0e037227 */ /* 0x000fc800078e00ff */
[----:B------:R-:W-:Y:S02]  /*8910*/  IMAD.MOV R3, RZ, RZ, -R3 ;  /* 0x000000ffff037224 */ /* 0x000fe400078e0a03 */
[C---:B------:R-:W-:Y:S01]  /*8920*/  IMAD R8, R2.reuse, R9, R8 ;  /* 0x0000000902087224 */ /* 0x040fe200078e0208 */
[----:B------:R-:W-:Y:S01]  /*8930*/  IABS R9, R5 ;  /* 0x0000000500097213 */ /* 0x000fe20000000000 */
[C---:B------:R-:W-:Y:S02]  /*8940*/  IMAD R15, R2.reuse, R3, R15 ;  /* 0x00000003020f7224 */ /* 0x040fe400078e020f */
[----:B------:R-:W-:Y:S01]  /*8950*/  @!P1 IMAD.MOV R13, RZ, RZ, -R13 ;  /* 0x000000ffff0d9224 */ /* 0x000fe200078e0a0d */
[C---:B------:R-:W-:Y:S01]  /*8960*/  ISETP.GT.U32.AND P1, PT, R2.reuse, R6, PT ;  /* 0x000000060200720c */ /* 0x040fe20003f24070 */
[--C-:B------:R-:W-:Y:S01]  /*8970*/  @!P6 IMAD.IADD R7, R7, 0x1, -R2.reuse ;  /* 0x000000010707e824 */ /* 0x100fe200078e0a02 */
[----:B------:R-:W-:Y:S01]  /*8980*/  ISETP.GT.U32.AND P6, PT, R2, R15, PT ;  /* 0x0000000f0200720c */ /* 0x000fe20003fc4070 */
[----:B------:R-:W-:Y:S01]  /*8990*/  @!P0 IMAD.IADD R16, R16, 0x1, -R2 ;  /* 0x0000000110108824 */ /* 0x000fe200078e0a02 */
[----:B------:R-:W-:Y:S01]  /*89a0*/  ISETP.GT.U32.AND P0, PT, R2, R8, PT ;  /* 0x000000080200720c */ /* 0x000fe20003f04070 */
[----:B------:R-:W-:Y:S01]  /*89b0*/  VIADD R3, R11, 0xb6 ;  /* 0x000000b60b037836 */ /* 0x000fe20000000000 */
[----:B------:R0:W-:Y:S01]  /*89c0*/  STL [R1+0x248], R13 ;  /* 0x0002480d01007387 */ /* 0x0001e20000100800 */
[----:B------:R-:W-:-:S04]  /*89d0*/  IMAD.HI.U32 R17, R14, R9, RZ ;  /* 0x000000090e117227 */ /* 0x000fc800078e00ff */
[----:B------:R-:W-:Y:S01]  /*89e0*/  @!P4 IMAD.MOV R10, RZ, RZ, -R10 ;  /* 0x000000ffff0ac224 */ /* 0x000fe200078e0a0a */
[----:B------:R-:W-:Y:S01]  /*89f0*/  ISETP.GE.AND P4, PT, R4, RZ, PT ;  /* 0x000000ff0400720c */ /* 0x000fe20003f86270 */
[--C-:B------:R-:W-:Y:S01]  /*8a00*/  @!P1 IMAD.IADD R6, R6, 0x1, -R2.reuse ;  /* 0x0000000106069824 */ /* 0x100fe200078e0a02 */
[----:B------:R-:W-:Y:S01]  /*8a10*/  ISETP.GE.AND P1, PT, R0, RZ, PT ;  /* 0x000000ff0000720c */ /* 0x000fe20003f26270 */
[----:B------:R-:W-:Y:S01]  /*8a20*/  @!P6 IMAD.IADD R15, R15, 0x1, -R2 ;  /* 0x000000010f0fe824 */ /* 0x000fe200078e0a02 */
[----:B------:R-:W-:Y:S01]  /*8a30*/  IABS R0, R3 ;  /* 0x0000000300007213 */ /* 0x000fe20000000000 */
[----:B0-----:R-:W-:Y:S01]  /*8a40*/  IMAD.MOV.U32 R13, RZ, RZ, R16 ;  /* 0x000000ffff0d7224 */ /* 0x001fe200078e0010 */
[----:B------:R0:W-:Y:S01]  /*8a50*/  STL [R1+0x250], R10 ;  /* 0x0002500a01007387 */ /* 0x0001e20000100800 */
[----:B------:R-:W-:Y:S01]  /*8a60*/  @!P0 IMAD.IADD R8, R8, 0x1, -R2 ;  /* 0x0000000108088824 */ /* 0x000fe200078e0a02 */
[C---:B------:R-:W-:Y:S01]  /*8a70*/  ISETP.GT.U32.AND P6, PT, R2.reuse, R15, PT ;  /* 0x0000000f0200720c */ /* 0x040fe20003fc4070 */
[----:B------:R-:W-:Y:S01]  /*8a80*/  @!P3 IMAD.MOV R13, RZ, RZ, -R13 ;  /* 0x000000ffff0db224 */ /* 0x000fe200078e0a0d */
[----:B------:R-:W-:Y:S01]  /*8a90*/  ISETP.GE.AND P3, PT, R5, RZ, PT ;  /* 0x000000ff0500720c */ /* 0x000fe20003f66270 */
[----:B------:R-:W-:Y:S01]  /*8aa0*/  IMAD.MOV R17, RZ, RZ, -R17 ;  /* 0x000000ffff117224 */ /* 0x000fe200078e0a11 */
[----:B------:R-:W-:Y:S01]  /*8ab0*/  ISETP.GT.U32.AND P0, PT, R2, R8, PT ;  /* 0x000000080200720c */ /* 0x000fe20003f04070 */
[----:B------:R-:W-:Y:S01]  /*8ac0*/  VIADD R4, R11, 0xb4 ;  /* 0x000000b40b047836 */ /* 0x000fe20000000000 */
[----:B------:R1:W-:Y:S01]  /*8ad0*/  STL [R1+0x24c], R13 ;  /* 0x00024c0d01007387 */ /* 0x0003e20000100800 */
[----:B------:R-:W-:-:S03]  /*8ae0*/  IMAD.HI.U32 R5, R14, R0, RZ ;  /* 0x000000000e057227 */ /* 0x000fc600078e00ff */
[----:B0-----:R-:W-:Y:S01]  /*8af0*/  IABS R10, R4 ;  /* 0x00000004000a7213 */ /* 0x001fe20000000000 */
[C---:B------:R-:W-:Y:S02]  /*8b00*/  IMAD R9, R2.reuse, R17, R9 ;  /* 0x0000001102097224 */ /* 0x040fe400078e0209 */
[----:B------:R-:W-:Y:S02]  /*8b10*/  IMAD.MOV R5, RZ, RZ, -R5 ;  /* 0x000000ffff057224 */ /* 0x000fe400078e0a05 */
[----:B------:R-:W-:Y:S02]  /*8b20*/  @!P6 IMAD.IADD R15, R15, 0x1, -R2 ;  /* 0x000000010f0fe824 */ /* 0x000fe400078e0a02 */
[----:B-1----:R-:W-:Y:S02]  /*8b30*/  IMAD.MOV.U32 R13, RZ, RZ, R6 ;  /* 0x000000ffff0d7224 */ /* 0x002fe400078e0006 */
[C---:B------:R-:W-:Y:S02]  /*8b40*/  IMAD R0, R2.reuse, R5, R0 ;  /* 0x0000000502007224 */ /* 0x040fe400078e0200 */
[----:B------:R-:W-:Y:S01]  /*8b50*/  @!P5 IMAD.MOV R13, RZ, RZ, -R13 ;  /* 0x000000ffff0dd224 */ /* 0x000fe200078e0a0d */
[----:B------:R-:W-:Y:S01]  /*8b60*/  ISETP.GT.U32.AND P5, PT, R2, R9, PT ;  /* 0x000000090200720c */ /* 0x000fe20003fa4070 */
[----:B------:R-:W-:Y:S01]  /*8b70*/  IMAD.HI.U32 R6, R14, R10, RZ ;  /* 0x0000000a0e067227 */ /* 0x000fe200078e00ff */
[----:B------:R-:W-:-:S02]  /*8b80*/  ISETP.GT.U32.AND P6, PT, R2, R0, PT ;  /* 0x000000000200720c */ /* 0x000fc40003fc4070 */
[----:B------:R0:W-:Y:S01]  /*8b90*/  STL [R1+0x228], R13 ;  /* 0x0002280d01007387 */ /* 0x0001e20000100800 */
[----:B------:R-:W-:Y:S02]  /*8ba0*/  IMAD.MOV R6, RZ, RZ, -R6 ;  /* 0x000000ffff067224 */ /* 0x000fe400078e0a06 */
[----:B------:R-:W-:Y:S01]  /*8bb0*/  @!P0 IMAD.IADD R8, R8, 0x1, -R2 ;  /* 0x0000000108088824 */ /* 0x000fe200078e0a02 */
[----:B------:R-:W-:Y:S01]  /*8bc0*/  ISETP.GE.AND P0, PT, R4, RZ, PT ;  /* 0x000000ff0400720c */ /* 0x000fe20003f06270 */
[C---:B------:R-:W-:Y:S02]  /*8bd0*/  IMAD R10, R2.reuse, R6, R10 ;  /* 0x00000006020a7224 */ /* 0x040fe400078e020a */
[----:B------:R-:W-:Y:S02]  /*8be0*/  IMAD.MOV.U32 R16, RZ, RZ, R8 ;  /* 0x000000ffff107224 */ /* 0x000fe400078e0008 */
[----:B------:R-:W-:Y:S02]  /*8bf0*/  @!P5 IMAD.IADD R9, R9, 0x1, -R2 ;  /* 0x000000010909d824 */ /* 0x000fe400078e0a02 */
[----:B------:R-:W-:Y:S01]  /*8c00*/  @!P2 IMAD.MOV R7, RZ, RZ, -R7 ;  /* 0x000000ffff07a224 */ /* 0x000fe200078e0a07 */
[----:B------:R-:W-:Y:S01]  /*8c10*/  ISETP.GE.AND P2, PT, R3, RZ, PT ;  /* 0x000000ff0300720c */ /* 0x000fe20003f46270 */
[----:B------:R-:W-:Y:S01]  /*8c20*/  @!P4 IMAD.MOV R16, RZ, RZ, -R16 ;  /* 0x000000ffff10c224 */ /* 0x000fe200078e0a10 */
[----:B------:R-:W-:Y:S01]  /*8c30*/  ISETP.GT.U32.AND P4, PT, R2, R10, PT ;  /* 0x0000000a0200720c */ /* 0x000fe20003f84070 */
[----:B------:R-:W-:Y:S01]  /*8c40*/  @!P6 IMAD.IADD R0, R0, 0x1, -R2 ;  /* 0x000000010000e824 */ /* 0x000fe200078e0a02 */
[----:B------:R-:W-:Y:S01]  /*8c50*/  ISETP.GT.U32.AND P5, PT, R2, R9, PT ;  /* 0x000000090200720c */ /* 0x000fe20003fa4070 */
[----:B------:R1:W-:Y:S01]  /*8c60*/  STL [R1+0x22c], R7 ;  /* 0x00022c0701007387 */ /* 0x0003e20000100800 */
[----:B------:R-:W-:-:S02]  /*8c70*/  VIADD R6, R11, 0xb0 ;  /* 0x000000b00b067836 */ /* 0x000fc40000000000 */
[----:B------:R-:W-:Y:S01]  /*8c80*/  ISETP.GT.U32.AND P6, PT, R2, R0, PT ;  /* 0x000000000200720c */ /* 0x000fe20003fc4070 */
[----:B0-----:R-:W-:Y:S01]  /*8c90*/  IMAD.MOV.U32 R13, RZ, RZ, R15 ;  /* 0x000000ffff0d7224 */ /* 0x001fe200078e000f */
[----:B------:R-:W-:Y:S01]  /*8ca0*/  STL [R1+0x240], R16 ;  /* 0x0002401001007387 */ /* 0x000fe20000100800 */
[----:B------:R-:W-:Y:S01]  /*8cb0*/  IABS R5, R6 ;  /* 0x0000000600057213 */ /* 0x000fe20000000000 */
[C---:B------:R-:W-:Y:S02]  /*8cc0*/  VIADD R4, R11.reuse, 0xae ;  /* 0x000000ae0b047836 */ /* 0x040fe40000000000 */
[----:B------:R-:W-:Y:S02]  /*8cd0*/  @!P1 IMAD.MOV R13, RZ, RZ, -R13 ;  /* 0x000000ffff0d9224 */ /* 0x000fe400078e0a0d */
[----:B-1----:R-:W-:Y:S01]  /*8ce0*/  VIADD R7, R11, 0xb2 ;  /* 0x000000b20b077836 */ /* 0x002fe20000000000 */
[----:B------:R-:W-:Y:S01]  /*8cf0*/  IABS R8, R4 ;  /* 0x0000000400087213 */ /* 0x000fe20000000000 */
[--C-:B------:R-:W-:Y:S01]  /*8d00*/  @!P4 IMAD.IADD R10, R10, 0x1, -R2.reuse ;  /* 0x000000010a0ac824 */ /* 0x100fe200078e0a02 */
[----:B------:R0:W-:Y:S01]  /*8d10*/  STL [R1+0x23c], R13 ;  /* 0x00023c0d01007387 */ /* 0x0001e20000100800 */
[--C-:B------:R-:W-:Y:S01]  /*8d20*/  @!P5 IMAD.IADD R9, R9, 0x1, -R2.reuse ;  /* 0x000000010909d824 */ /* 0x100fe200078e0a02 */
[----:B------:R-:W-:Y:S01]  /*8d30*/  IABS R3, R7 ;  /* 0x0000000700037213 */ /* 0x000fe20000000000 */
[----:B------:R-:W-:Y:S01]  /*8d40*/  @!P6 IMAD.IADD R0, R0, 0x1, -R2 ;  /* 0x000000010000e824 */ /* 0x000fe200078e0a02 */
[----:B------:R-:W-:Y:S01]  /*8d50*/  ISETP.GE.AND P5, PT, R6, RZ, PT ;  /* 0x000000ff0600720c */ /* 0x000fe20003fa6270 */
[----:B------:R-:W-:Y:S01]  /*8d60*/  IMAD.HI.U32 R6, R14, R5, RZ ;  /* 0x000000050e067227 */ /* 0x000fe200078e00ff */
[----:B------:R-:W-:-:S02]  /*8d70*/  ISETP.GT.U32.AND P4, PT, R2, R10, PT ;  /* 0x0000000a0200720c */ /* 0x000fc40003f84070 */
[----:B------:R-:W-:Y:S01]  /*8d80*/  ISETP.GE.AND P1, PT, R7, RZ, PT ;  /* 0x000000ff0700720c */ /* 0x000fe20003f26270 */
[----:B------:R-:W-:-:S04]  /*8d90*/  IMAD.HI.U32 R15, R14, R3, RZ ;  /* 0x000000030e0f7227 */ /* 0x000fc800078e00ff */
[----:B------:R-:W-:Y:S02]  /*8da0*/  IMAD.MOV R15, RZ, RZ, -R15 ;  /* 0x000000ffff0f7224 */ /* 0x000fe400078e0a0f */
[----:B0-----:R-:W-:Y:S02]  /*8db0*/  IMAD.MOV.U32 R13, RZ, RZ, R9 ;  /* 0x000000ffff0d7224 */ /* 0x001fe400078e0009 */
[----:B------:R-:W-:Y:S02]  /*8dc0*/  IMAD.MOV R6, RZ, RZ, -R6 ;  /* 0x000000ffff067224 */ /* 0x000fe400078e0a06 */
[----:B------:R-:W-:Y:S02]  /*8dd0*/  IMAD R3, R2, R15, R3 ;  /* 0x0000000f02037224 */ /* 0x000fe400078e0203 */
[----:B------:R-:W-:Y:S01]  /*8de0*/  @!P3 IMAD.MOV R13, RZ, RZ, -R13 ;  /* 0x000000ffff0db224 */ /* 0x000fe200078e0a0d */
[----:B------:R-:W-:Y:S01]  /*8df0*/  ISETP.GE.AND P3, PT, R4, RZ, PT ;  /* 0x000000ff0400720c */ /* 0x000fe20003f66270 */
[C---:B------:R-:W-:Y:S01]  /*8e00*/  IMAD R4, R2.reuse, R6, R5 ;  /* 0x0000000602047224 */ /* 0x040fe200078e0205 */
[----:B------:R-:W-:Y:S01]  /*8e10*/  ISETP.GT.U32.AND P6, PT, R2, R3, PT ;  /* 0x000000030200720c */ /* 0x000fe20003fc4070 */
[----:B------:R-:W-:Y:S01]  /*8e20*/  IMAD.MOV.U32 R9, RZ, RZ, R0 ;  /* 0x000000ffff097224 */ /* 0x000fe200078e0000 */
[----:B------:R0:W-:Y:S01]  /*8e30*/  STL [R1+0x234], R13 ;  /* 0x0002340d01007387 */ /* 0x0001e20000100800 */
        /* <DEDUP_REMOVED lines=8> */
[----:B------:R-:W-:-:S02]  /*8ec0*/  @!P6 IMAD.IADD R3, R3, 0x1, -R2 ;  /* 0x000000010303e824 */ /* 0x000fc400078e0a02 */
[----:B------:R-:W-:Y:S01]  /*8ed0*/  @!P0 IMAD.MOV R13, RZ, RZ, -R13 ;  /* 0x000000ffff0d8224 */ /* 0x000fe200078e0a0d */
[C---:B------:R-:W-:Y:S01]  /*8ee0*/  ISETP.GT.U32.AND P0, PT, R2.reuse, R8, PT ;  /* 0x000000080200720c */ /* 0x040fe20003f04070 */
[C---:B------:R-:W-:Y:S01]  /*8ef0*/  VIADD R17, R11.reuse, 0xac ;  /* 0x000000ac0b117836 */ /* 0x040fe20000000000 */
[----:B------:R-:W-:Y:S01]  /*8f00*/  ISETP.GT.U32.AND P6, PT, R2, R3, PT ;  /* 0x000000030200720c */ /* 0x000fe20003fc4070 */
[----:B------:R-:W-:Y:S01]  /*8f10*/  @!P2 IMAD.IADD R4, R4, 0x1, -R2 ;  /* 0x000000010404a824 */ /* 0x000fe200078e0a02 */
[----:B------:R0:W-:Y:S01]  /*8f20*/  STL [R1+0x230], R13 ;  /* 0x0002300d01007387 */ /* 0x0001e20000100800 */
[----:B------:R-:W-:Y:S01]  /*8f30*/  VIADD R16, R11, 0xaa ;  /* 0x000000aa0b107836 */ /* 0x000fe20000000000 */
[----:B------:R-:W-:Y:S01]  /*8f40*/  ISETP.GE.AND P4, PT, R17, RZ, PT ;  /* 0x000000ff1100720c */ /* 0x000fe20003f86270 */
[C---:B------:R-:W-:Y:S01]  /*8f50*/  VIADD R6, R11.reuse, 0xa8 ;  /* 0x000000a80b067836 */ /* 0x040fe20000000000 */
[----:B------:R-:W-:Y:S01]  /*8f60*/  IABS R17, R17 ;  /* 0x0000001100117213 */ /* 0x000fe20000000000 */
[C---:B------:R-:W-:Y:S01]  /*8f70*/  VIADD R5, R11.reuse, 0xa6 ;  /* 0x000000a60b057836 */ /* 0x040fe20000000000 */
[----:B------:R-:W-:Y:S01]  /*8f80*/  ISETP.GT.U32.AND P2, PT, R2, R4, PT ;  /* 0x000000040200720c */ /* 0x000fe20003f44070 */
[----:B------:R-:W-:Y:S01]  /*8f90*/  VIADD R20, R11, 0x92 ;  /* 0x000000920b147836 */ /* 0x000fe20000000000 */
[----:B-1----:R-:W-:Y:S01]  /*8fa0*/  IABS R9, R16 ;  /* 0x0000001000097213 */ /* 0x002fe20000000000 */
[----:B------:R-:W-:Y:S01]  /*8fb0*/  IMAD.HI.U32 R18, R14, R17, RZ ;  /* 0x000000110e127227 */ /* 0x000fe200078e00ff */
[----:B------:R-:W-:-:S02]  /*8fc0*/  IABS R7, R6 ;  /* 0x0000000600077213 */ /* 0x000fc40000000000 */
[----:B------:R-:W-:Y:S01]  /*8fd0*/  IABS R0, R5 ;  /* 0x0000000500007213 */ /* 0x000fe20000000000 */
[----:B------:R-:W-:Y:S01]  /*8fe0*/  @!P0 IMAD.IADD R8, R8, 0x1, -R2 ;  /* 0x0000000108088824 */ /* 0x000fe200078e0a02 */
[----:B------:R-:W-:Y:S01]  /*8ff0*/  IABS R21, R20 ;  /* 0x0000001400157213 */ /* 0x000fe20000000000 */
[----:B------:R-:W-:Y:S02]  /*9000*/  IMAD.MOV R18, RZ, RZ, -R18 ;  /* 0x000000ffff127224 */ /* 0x000fe400078e0a12 */
[----:B------:R-:W-:Y:S01]  /*9010*/  @!P6 IMAD.IADD R3, R3, 0x1, -R2 ;  /* 0x000000010303e824 */ /* 0x000fe200078e0a02 */
[----:B------:R-:W-:Y:S01]  /*9020*/  ISETP.GT.U32.AND P0, PT, R2, R8, PT ;  /* 0x000000080200720c */ /* 0x000fe20003f04070 */
[----:B------:R-:W-:Y:S01]  /*9030*/  IMAD.HI.U32 R15, R14, R9, RZ ;  /* 0x000000090e0f7227 */ /* 0x000fe200078e00ff */
[----:B------:R-:W-:-:S03]  /*9040*/  ISETP.GE.AND P6, PT, R16, RZ, PT ;  /* 0x000000ff1000720c */ /* 0x000fc60003fc6270 */
[----:B------:R-:W-:Y:S02]  /*9050*/  IMAD R16, R2, R18, R17 ;  /* 0x0000001202107224 */ /* 0x000fe400078e0211 */
[----:B------:R-:W-:Y:S02]  /*9060*/  @!P2 IMAD.IADD R4, R4, 0x1, -R2 ;  /* 0x000000010404a824 */ /* 0x000fe400078e0a02 */
[----:B------:R-:W-:Y:S01]  /*9070*/  IMAD.MOV.U32 R19, RZ, RZ, R3 ;  /* 0x000000ffff137224 */ /* 0x000fe200078e0003 */
[----:B------:R-:W-:Y:S01]  /*9080*/  ISETP.GT.U32.AND P2, PT, R2, R16, PT ;  /* 0x000000100200720c */ /* 0x000fe20003f44070 */
[----:B------:R-:W-:Y:S02]  /*9090*/  IMAD.MOV R15, RZ, RZ, -R15 ;  /* 0x000000ffff0f7224 */ /* 0x000fe400078e0a0f */
[----:B0-----:R-:W-:Y:S02]  /*90a0*/  IMAD.MOV.U32 R13, RZ, RZ, R4 ;  /* 0x000000ffff0d7224 */ /* 0x001fe400078e0004 */
[----:B------:R-:W-:-:S04]  /*90b0*/  IMAD.HI.U32 R10, R14, R7, RZ ;  /* 0x000000070e0a7227 */ /* 0x000fc800078e00ff */
[----:B------:R-:W-:-:S04]  /*90c0*/  IMAD.HI.U32 R17, R14, R0, RZ ;  /* 0x000000000e117227 */ /* 0x000fc800078e00ff */
[----:B------:R-:W-:Y:S02]  /*90d0*/  @!P1 IMAD.MOV R19, RZ, RZ, -R19 ;  /* 0x000000ffff139224 */ /* 0x000fe400078e0a13 */
[C---:B------:R-:W-:Y:S02]  /*90e0*/  IMAD R9, R2.reuse, R15, R9 ;  /* 0x0000000f02097224 */ /* 0x040fe400078e0209 */
[----:B------:R-:W-:Y:S01]  /*90f0*/  @!P5 IMAD.MOV R13, RZ, RZ, -R13 ;  /* 0x000000ffff0dd224 */ /* 0x000fe200078e0a0d */
[----:B------:R-:W-:Y:S01]  /*9100*/  STL [R1+0x224], R19 ;  /* 0x0002241301007387 */ /* 0x000fe20000100800 */
[----:B------:R-:W-:Y:S01]  /*9110*/  IMAD.MOV R15, RZ, RZ, -R10 ;  /* 0x000000ffff0f7224 */ /* 0x000fe200078e0a0a */
[----:B------:R-:W-:Y:S01]  /*9120*/  ISETP.GT.U32.AND P1, PT, R2, R9, PT ;  /* 0x000000090200720c */ /* 0x000fe20003f24070 */
[----:B------:R-:W-:Y:S01]  /*9130*/  IMAD.MOV R10, RZ, RZ, -R17 ;  /* 0x000000ffff0a7224 */ /* 0x000fe200078e0a11 */
[----:B------:R0:W-:Y:S01]  /*9140*/  STL [R1+0x220], R13 ;  /* 0x0002200d01007387 */ /* 0x0001e20000100800 */
[----:B------:R-:W-:Y:S01]  /*9150*/  @!P0 IMAD.IADD R8, R8, 0x1, -R2 ;  /* 0x0000000108088824 */ /* 0x000fe200078e0a02 */
[----:B------:R-:W-:Y:S01]  /*9160*/  ISETP.GE.AND P5, PT, R6, RZ, PT ;  /* 0x000000ff0600720c */ /* 0x000fe20003fa6270 */
[----:B------:R-:W-:-:S02]  /*9170*/  IMAD R0, R2, R10, R0 ;  /* 0x0000000a02007224 */ /* 0x000fc400078e0200 */
[----:B------:R-:W-:Y:S02]  /*9180*/  IMAD R3, R2, R15, R7 ;  /* 0x0000000f02037224 */ /* 0x000fe400078e0207 */
[----:B------:R-:W-:Y:S02]  /*9190*/  @!P2 IMAD.IADD R16, R16, 0x1, -R2 ;  /* 0x000000011010a824 */ /* 0x000fe400078e0a02 */
        /* <DEDUP_REMOVED lines=8> */
[----:B------:R-:W-:Y:S01]  /*9220*/  VIADD R4, R11, 0xa4 ;  /* 0x000000a40b047836 */ /* 0x000fe20000000000 */
[----:B------:R-:W-:Y:S01]  /*9230*/  IABS R10, R6 ;  /* 0x00000006000a7213 */ /* 0x000fe20000000000 */
[----:B------:R-:W-:Y:S01]  /*9240*/  @!P1 IMAD.IADD R9, R9, 0x1, -R2 ;  /* 0x0000000109099824 */ /* 0x000fe200078e0a02 */
[----:B------:R0:W-:Y:S01]  /*9250*/  STL [R1+0x21c], R13 ;  /* 0x00021c0d01007387 */ /* 0x0001e20000100800 */
[----:B------:R-:W-:Y:S01]  /*9260*/  IMAD.HI.U32 R24, R14, R21, RZ ;  /* 0x000000150e187227 */ /* 0x000fe200078e00ff */
[----:B------:R-:W-:-:S02]  /*9270*/  IABS R15, R4 ;  /* 0x00000004000f7213 */ /* 0x000fc40000000000 */
[----:B------:R-:W-:Y:S01]  /*9280*/  ISETP.GT.U32.AND P1, PT, R2, R9, PT ;  /* 0x000000090200720c */ /* 0x000fe20003f24070 */
[--C-:B------:R-:W-:Y:S02]  /*9290*/  @!P0 IMAD.IADD R3, R3, 0x1, -R2.reuse ;  /* 0x0000000103038824 */ /* 0x100fe400078e0a02 */
[--C-:B------:R-:W-:Y:S01]  /*92a0*/  @!P2 IMAD.IADD R16, R16, 0x1, -R2.reuse ;  /* 0x000000011010a824 */ /* 0x100fe200078e0a02 */
[----:B------:R-:W-:Y:S01]  /*92b0*/  ISETP.GE.AND P2, PT, R5, RZ, PT ;  /* 0x000000ff0500720c */ /* 0x000fe20003f46270 */
[----:B------:R-:W-:Y:S01]  /*92c0*/  @!P3 IMAD.IADD R0, R0, 0x1, -R2 ;  /* 0x000000010000b824 */ /* 0x000fe200078e0a02 */
[----:B------:R-:W-:Y:S01]  /*92d0*/  ISETP.GT.U32.AND P0, PT, R2, R3, PT ;  /* 0x000000030200720c */ /* 0x000fe20003f04070 */
[----:B------:R-:W-:Y:S02]  /*92e0*/  IMAD.MOV.U32 R5, RZ, RZ, R8 ;  /* 0x000000ffff057224 */ /* 0x000fe400078e0008 */
[----:B------:R-:W-:Y:S01]  /*92f0*/  IMAD.HI.U32 R8, R14, R10, RZ ;  /* 0x0000000a0e087227 */ /* 0x000fe200078e00ff */
[----:B------:R-:W-:-:S03]  /*9300*/  ISETP.GT.U32.AND P3, PT, R2, R0, PT ;  /* 0x000000000200720c */ /* 0x000fc60003f64070 */
[----:B------:R-:W-:-:S04]  /*9310*/  IMAD.HI.U32 R17, R14, R15, RZ ;  /* 0x0000000f0e117227 */ /* 0x000fc800078e00ff */
[----:B------:R-:W-:Y:S02]  /*9320*/  IMAD.MOV R8, RZ, RZ, -R8 ;  /* 0x000000ffff087224 */ /* 0x000fe400078e0a08 */
[----:B------:R-:W-:Y:S02]  /*9330*/  IMAD.MOV R17, RZ, RZ, -R17 ;  /* 0x000000ffff117224 */ /* 0x000fe400078e0a11 */
[C---:B------:R-:W-:Y:S02]  /*9340*/  IMAD R10, R2.reuse, R8, R10 ;  /* 0x00000008020a7224 */ /* 0x040fe400078e020a */
[----:B------:R-:W-:Y:S02]  /*9350*/  IMAD R15, R2, R17, R15 ;  /* 0x00000011020f7224 */ /* 0x000fe400078e020f */
[--C-:B------:R-:W-:Y:S02]  /*9360*/  @!P1 IMAD.IADD R9, R9, 0x1, -R2.reuse ;  /* 0x0000000109099824 */ /* 0x100fe400078e0a02 */
[--C-:B------:R-:W-:Y:S01]  /*9370*/  @!P3 IMAD.IADD R0, R0, 0x1, -R2.reuse ;  /* 0x000000010000b824 */ /* 0x100fe200078e0a02 */
[C---:B------:R-:W-:Y:S01]  /*9380*/  ISETP.GT.U32.AND P3, PT, R2.reuse, R10, PT ;  /* 0x0000000a0200720c */ /* 0x040fe20003f64070 */
[----:B------:R-:W-:Y:S01]  /*9390*/  @!P0 IMAD.IADD R3, R3, 0x1, -R2 ;  /* 0x0000000103038824 */ /* 0x000fe200078e0a02 */
[----:B------:R-:W-:Y:S01]  /*93a0*/  ISETP.GT.U32.AND P1, PT, R2, R15, PT ;  /* 0x0000000f0200720c */ /* 0x000fe20003f24070 */
[----:B------:R-:W-:Y:S01]  /*93b0*/  IMAD.MOV.U32 R18, RZ, RZ, R16 ;  /* 0x000000ffff127224 */ /* 0x000fe200078e0010 */
[----:B------:R-:W-:Y:S01]  /*93c0*/  ISETP.GE.AND P0, PT, R7, RZ, PT ;  /* 0x000000ff0700720c */ /* 0x000fe20003f06270 */
[----:B0-----:R-:W-:-:S02]  /*93d0*/  IMAD.MOV.U32 R13, RZ, RZ, R9 ;  /* 0x000000ffff0d7224 */ /* 0x001fc400078e0009 */
[----:B------:R-:W-:Y:S02]  /*93e0*/  IMAD.MOV.U32 R9, RZ, RZ, R3 ;  /* 0x000000ffff097224 */ /* 0x000fe400078e0003 */
[----:B------:R-:W-:Y:S01]  /*93f0*/  @!P4 IMAD.MOV R18, RZ, RZ, -R18 ;  /* 0x000000ffff12c224 */ /* 0x000fe200078e0a12 */
[----:B------:R-:W-:Y:S01]  /*9400*/  ISETP.GE.AND P4, PT, R4, RZ, PT ;  /* 0x000000ff0400720c */ /* 0x000fe20003f86270 */
[----:B------:R-:W-:Y:S01]  /*9410*/  @!P6 IMAD.MOV R13, RZ, RZ, -R13 ;  /* 0x000000ffff0de224 */ /* 0x000fe200078e0a0d */
[----:B------:R-:W-:Y:S01]  /*9420*/  ISETP.GE.AND P6, PT, R6, RZ, PT ;  /* 0x000000ff0600720c */ /* 0x000fe20003fc6270 */
[----:B------:R-:W-:Y:S01]  /*9430*/  @!P5 IMAD.MOV R9, RZ, RZ, -R9 ;  /* 0x000000ffff09d224 */ /* 0x000fe200078e0a09 */
[----:B------:R-:W-:Y:S01]  /*9440*/  STL [R1+0x204], R18 ;  /* 0x0002041201007387 */ /* 0x000fe20000100800 */
[----:B------:R-:W-:Y:S02]  /*9450*/  VIADD R4, R11, 0x9e ;  /* 0x0000009e0b047836 */ /* 0x000fe40000000000 */
[--C-:B------:R-:W-:Y:S01]  /*9460*/  @!P3 IMAD.IADD R10, R10, 0x1, -R2.reuse ;  /* 0x000000010a0ab824 */ /* 0x100fe200078e0a02 */
[----:B------:R0:W-:Y:S01]  /*9470*/  STL [R1+0x208], R13 ;  /* 0x0002080d01007387 */ /* 0x0001e20000100800 */
[----:B------:R-:W-:Y:S01]  /*9480*/  @!P1 IMAD.IADD R15, R15, 0x1, -R2 ;  /* 0x000000010f0f9824 */ /* 0x000fe200078e0a02 */
[----:B------:R-:W-:Y:S01]  /*9490*/  ISETP.GE.AND P5, PT, R4, RZ, PT ;  /* 0x000000ff0400720c */ /* 0x000fe20003fa6270 */
[----:B------:R-:W-:Y:S01]  /*94a0*/  VIADD R3, R11, 0x9c ;  /* 0x0000009c0b037836 */ /* 0x000fe20000000000 */
[----:B------:R1:W-:Y:S01]  /*94b0*/  STL [R1+0x214], R9 ;  /* 0x0002140901007387 */ /* 0x0003e20000100800 */
[----:B------:R-:W-:Y:S01]  /*94c0*/  ISETP.GT.U32.AND P3, PT, R2, R10, PT ;  /* 0x0000000a0200720c */ /* 0x000fe20003f64070 */
[----:B------:R-:W-:Y:S01]  /*94d0*/  IMAD.HI.U32 R16, R14, R5, RZ ;  /* 0x000000050e107227 */ /* 0x000fe200078e00ff */
[----:B------:R-:W-:-:S03]  /*94e0*/  ISETP.GT.U32.AND P1, PT, R2, R15, PT ;  /* 0x0000000f0200720c */ /* 0x000fc60003f24070 */
[----:B0-----:R-:W-:Y:S02]  /*94f0*/  IMAD.MOV.U32 R13, RZ, RZ, R0 ;  /* 0x000000ffff0d7224 */ /* 0x001fe400078e0000 */
[----:B------:R-:W-:Y:S01]  /*9500*/  IMAD.MOV R16, RZ, RZ, -R16 ;  /* 0x000000ffff107224 */ /* 0x000fe200078e0a10 */
[----:B-1----:R-:W-:Y:S01]  /*9510*/  IABS R9, R4 ;  /* 0x0000000400097213 */ /* 0x002fe20000000000 */
[----:B------:R-:W-:Y:S01]  /*9520*/  @!P2 IMAD.MOV R13, RZ, RZ, -R13 ;  /* 0x000000ffff0da224 */ /* 0x000fe200078e0a0d */
[----:B------:R-:W-:Y:S01]  /*9530*/  ISETP.GE.AND P2, PT, R3, RZ, PT ;  /* 0x000000ff0300720c */ /* 0x000fe20003f46270 */
[----:B------:R-:W-:Y:S01]  /*9540*/  IMAD R5, R2, R16, R5 ;  /* 0x0000001002057224 */ /* 0x000fe200078e0205 */
[----:B------:R-:W-:Y:S01]  /*9550*/  IABS R3, R3 ;  /* 0x0000000300037213 */ /* 0x000fe20000000000 */
[----:B------:R-:W-:Y:S01]  /*9560*/  IMAD.HI.U32 R8, R14, R9, RZ ;  /* 0x000000090e087227 */ /* 0x000fe200078e00ff */
[----:B------:R0:W-:Y:S03]  /*9570*/  STL [R1+0x218], R13 ;  /* 0x0002180d01007387 */ /* 0x0001e60000100800 */
[----:B------:R-:W-:-:S02]  /*9580*/  IMAD.MOV R8, RZ, RZ, -R8 ;  /* 0x000000ffff087224 */ /* 0x000fc400078e0a08 */
[----:B------:R-:W-:Y:S02]  /*9590*/  @!P3 IMAD.IADD R10, R10, 0x1, -R2 ;  /* 0x000000010a0ab824 */ /* 0x000fe400078e0a02 */
[----:B------:R-:W-:Y:S02]  /*95a0*/  IMAD R9, R2, R8, R9 ;  /* 0x0000000802097224 */ /* 0x000fe400078e0209 */
[----:B------:R-:W-:-:S03]  /*95b0*/  IMAD.HI.U32 R4, R14, R3, RZ ;  /* 0x000000030e047227 */ /* 0x000fc600078e00ff */
[C---:B------:R-:W-:Y:S01]  /*95c0*/  ISETP.GT.U32.AND P3, PT, R2.reuse, R9, PT ;  /* 0x000000090200720c */ /* 0x040fe20003f64070 */
[----:B------:R-:W-:Y:S01]  /*95d0*/  @!P1 IMAD.IADD R15, R15, 0x1, -R2 ;  /* 0x000000010f0f9824 */ /* 0x000fe200078e0a02 */
[C---:B------:R-:W-:Y:S01]  /*95e0*/  ISETP.GT.U32.AND P1, PT, R2.reuse, R5, PT ;  /* 0x000000050200720c */ /* 0x040fe20003f24070 */
[C---:B------:R-:W-:Y:S02]  /*95f0*/  VIADD R7, R11.reuse, 0x98 ;  /* 0x000000980b077836 */ /* 0x040fe40000000000 */
[----:B------:R-:W-:Y:S02]  /*9600*/  IMAD.MOV R4, RZ, RZ, -R4 ;  /* 0x000000ffff047224 */ /* 0x000fe400078e0a04 */
[----:B------:R-:W-:Y:S01]  /*9610*/  IMAD.MOV.U32 R16, RZ, RZ, R15 ;  /* 0x000000ffff107224 */ /* 0x000fe200078e000f */
[----:B------:R-:W-:Y:S01]  /*9620*/  IABS R18, R7 ;  /* 0x0000000700127213 */ /* 0x000fe20000000000 */
[----:B------:R-:W-:Y:S02]  /*9630*/  IMAD R3, R2, R4, R3 ;  /* 0x0000000402037224 */ /* 0x000fe400078e0203 */
[----:B------:R-:W-:-:S02]  /*9640*/  VIADD R0, R11, 0x9a ;  /* 0x0000009a0b007836 */ /* 0x000fc40000000000 */
[----:B------:R-:W-:Y:S01]  /*9650*/  @!P4 IMAD.MOV R16, RZ, RZ, -R16 ;  /* 0x000000ffff10c224 */ /* 0x000fe200078e0a10 */
[----:B------:R-:W-:Y:S01]  /*9660*/  ISETP.GT.U32.AND P4, PT, R2, R3, PT ;  /* 0x000000030200720c */ /* 0x000fe20003f84070 */
[--C-:B------:R-:W-:Y:S01]  /*9670*/  @!P3 IMAD.IADD R9, R9, 0x1, -R2.reuse ;  /* 0x000000010909b824 */ /* 0x100fe200078e0a02 */
[----:B------:R-:W-:Y:S01]  /*9680*/  IABS R6, R0 ;  /* 0x0000000000067213 */ /* 0x000fe20000000000 */
[----:B------:R-:W-:Y:S01]  /*9690*/  IMAD.HI.U32 R4, R14, R18, RZ ;  /* 0x000000120e047227 */ /* 0x000fe200078e00ff */
[----:B------:R-:W-:Y:S02]  /*96a0*/  STL [R1+0x20c], R16 ;  /* 0x00020c1001007387 */ /* 0x000fe40000100800 */
[----:B------:R-:W-:Y:S01]  /*96b0*/  ISETP.GT.U32.AND P3, PT, R2, R9, PT ;  /* 0x000000090200720c */ /* 0x000fe20003f64070 */
[----:B------:R-:W-:Y:S02]  /*96c0*/  @!P1 IMAD.IADD R5, R5, 0x1, -R2 ;  /* 0x0000000105059824 */ /* 0x000fe400078e0a02 */
[----:B------:R-:W-:-:S02]  /*96d0*/  IMAD.MOV R4, RZ, RZ, -R4 ;  /* 0x000000ffff047224 */ /* 0x000fc400078e0a04 */
[----:B------:R-:W-:Y:S01]  /*96e0*/  IMAD.HI.U32 R8, R14, R6, RZ ;  /* 0x000000060e087227 */ /* 0x000fe200078e00ff */
[----:B------:R-:W-:-:S03]  /*96f0*/  ISETP.GT.U32.AND P1, PT, R2, R5, PT ;  /* 0x000000050200720c */ /* 0x000fc60003f24070 */
[----:B0-----:R-:W-:Y:S02]  /*9700*/  IMAD.MOV.U32 R13, RZ, RZ, R10 ;  /* 0x000000ffff0d7224 */ /* 0x001fe400078e000a */
[----:B------:R-:W-:Y:S02]  /*9710*/  IMAD R18, R2, R4, R18 ;  /* 0x0000000402127224 */ /* 0x000fe400078e0212 */
[----:B------:R-:W-:Y:S02]  /*9720*/  IMAD.MOV R8, RZ, RZ, -R8 ;  /* 0x000000ffff087224 */ /* 0x000fe400078e0a08 */
[----:B------:R-:W-:Y:S02]  /*9730*/  VIADD R4, R11, 0x96 ;  /* 0x000000960b047836 */ /* 0x000fe40000000000 */
[----:B------:R-:W-:Y:S01]  /*9740*/  @!P6 IMAD.MOV R13, RZ, RZ, -R13 ;  /* 0x000000ffff0de224 */ /* 0x000fe200078e0a0d */
[----:B------:R-:W-:Y:S01]  /*9750*/  ISETP.GE.AND P6, PT, R0, RZ, PT ;  /* 0x000000ff0000720c */ /* 0x000fe20003fc6270 */
[----:B------:R-:W-:Y:S01]  /*9760*/  @!P4 IMAD.IADD R3, R3, 0x1, -R2 ;  /* 0x000000010303c824 */ /* 0x000fe200078e0a02 */
[----:B------:R-:W-:Y:S01]  /*9770*/  IABS R15, R4 ;  /* 0x00000004000f7213 */ /* 0x000fe20000000000 */
[C---:B------:R-:W-:Y:S01]  /*9780*/  IMAD R0, R2.reuse, R8, R6 ;  /* 0x0000000802007224 */ /* 0x040fe200078e0206 */
[----:B------:R0:W-:Y:S01]  /*9790*/  STL [R1+0x210], R13 ;  /* 0x0002100d01007387 */ /* 0x0001e20000100800 */
[----:B------:R-:W-:Y:S01]  /*97a0*/  @!P3 IMAD.IADD R9, R9, 0x1, -R2 ;  /* 0x000000010909b824 */ /* 0x000fe200078e0a02 */
[----:B------:R-:W-:Y:S01]  /*97b0*/  ISETP.GT.U32.AND P4, PT, R2, R3, PT ;  /* 0x000000030200720c */ /* 0x000fe20003f84070 */
[----:B------:R-:W-:Y:S01]  /*97c0*/  IMAD.HI.U32 R6, R14, R15, RZ ;  /* 0x0000000f0e067227 */ /* 0x000fe200078e00ff */
[----:B------:R-:W-:-:S03]  /*97d0*/  ISETP.GT.U32.AND P3, PT, R2, R0, PT ;  /* 0x000000000200720c */ /* 0x000fc60003f64070 */
[----:B------:R-:W-:Y:S01]  /*97e0*/  @!P1 IMAD.IADD R5, R5, 0x1, -R2 ;  /* 0x0000000105059824 */ /* 0x000fe200078e0a02 */
[----:B------:R-:W-:Y:S01]  /*97f0*/  ISETP.GE.AND P1, PT, R7, RZ, PT ;  /* 0x000000ff0700720c */ /* 0x000fe20003f26270 */
[----:B------:R-:W-:Y:S02]  /*9800*/  VIADD R7, R11, 0x94 ;  /* 0x000000940b077836 */ /* 0x000fe40000000000 */
[----:B------:R-:W-:Y:S02]  /*9810*/  IMAD.MOV R6, RZ, RZ, -R6 ;  /* 0x000000ffff067224 */ /* 0x000fe400078e0a06 */
[----:B0-----:R-:W-:Y:S01]  /*9820*/  IMAD.MOV.U32 R13, RZ, RZ, R5 ;  /* 0x000000ffff0d7224 */ /* 0x001fe200078e0005 */
[----:B------:R-:W-:Y:S01]  /*9830*/  IABS R23, R7 ;  /* 0x0000000700177213 */ /* 0x000fe20000000000 */
[C---:B------:R-:W-:Y:S02]  /*9840*/  IMAD R15, R2.reuse, R6, R15 ;  /* 0x00000006020f7224 */ /* 0x040fe400078e020f */
[--C-:B------:R-:W-:Y:S01]  /*9850*/  @!P4 IMAD.IADD R3, R3, 0x1, -R2.reuse ;  /* 0x000000010303c824 */ /* 0x100fe200078e0a02 */
[----:B------:R-:W-:Y:S01]  /*9860*/  ISETP.GT.U32.AND P4, PT, R2, R18, PT ;  /* 0x000000120200720c */ /* 0x000fe20003f84070 */
[----:B------:R-:W-:Y:S01]  /*9870*/  @!P3 IMAD.IADD R0, R0, 0x1, -R2 ;  /* 0x000000010000b824 */ /* 0x000fe200078e0a02 */
[----:B------:R-:W-:Y:S01]  /*9880*/  ISETP.GT.U32.AND P3, PT, R2, R15, PT ;  /* 0x0000000f0200720c */ /* 0x000fe20003f64070 */
[----:B------:R-:W-:-:S04]  /*9890*/  IMAD.HI.U32 R22, R14, R23, RZ ;  /* 0x000000170e167227 */ /* 0x000fc800078e00ff */
[----:B------:R-:W-:Y:S02]  /*98a0*/  IMAD.MOV R22, RZ, RZ, -R22 ;  /* 0x000000ffff167224 */ /* 0x000fe400078e0a16 */
[C---:B------:R-:W-:Y:S02]  /*98b0*/  VIADD R8, R11.reuse, 0x90 ;  /* 0x000000900b087836 */ /* 0x040fe40000000000 */
[----:B------:R-:W-:Y:S02]  /*98c0*/  @!P0 IMAD.MOV R13, RZ, RZ, -R13 ;  /* 0x000000ffff0d8224 */ /* 0x000fe400078e0a0d */
[----:B------:R-:W-:Y:S01]  /*98d0*/  IMAD R22, R2, R22, R23 ;  /* 0x0000001602167224 */ /* 0x000fe200078e0217 */
[----:B------:R-:W-:Y:S01]  /*98e0*/  IABS R10, R8 ;  /* 0x00000008000a7213 */ /* 0x000fe20000000000 */
[----:B------:R-:W-:Y:S01]  /*98f0*/  VIADD R17, R11, 0x8e ;  /* 0x0000008e0b117836 */ /* 0x000fe20000000000 */
[----:B------:R0:W-:Y:S01]  /*9900*/  STL [R1+0x1f0], R13 ;  /* 0x0001f00d01007387 */ /* 0x0001e20000100800 */
[--C-:B------:R-:W-:Y:S01]  /*9910*/  @!P4 IMAD.IADD R18, R18, 0x1, -R2.reuse ;  /* 0x000000011212c824 */ /* 0x100fe200078e0a02 */
[----:B------:R-:W-:Y:S01]  /*9920*/  ISETP.GT.U32.AND P4, PT, R2, R22, PT ;  /* 0x000000160200720c */ /* 0x000fe20003f84070 */
[----:B------:R-:W-:Y:S01]  /*9930*/  @!P3 IMAD.IADD R15, R15, 0x1, -R2 ;  /* 0x000000010f0fb824 */ /* 0x000fe200078e0a02 */
[----:B------:R-:W-:Y:S01]  /*9940*/  IABS R16, R17 ;  /* 0x0000001100107213 */ /* 0x000fe20000000000 */
[----:B------:R-:W-:Y:S01]  /*9950*/  IMAD.HI.U32 R19, R14, R10, RZ ;  /* 0x0000000a0e137227 */ /* 0x000fe200078e00ff */
[----:B------:R-:W-:-:S02]  /*9960*/  ISETP.GT.U32.AND P3, PT, R2, R0, PT ;  /* 0x000000000200720c */ /* 0x000fc40003f64070 */
[----:B------:R-:W-:Y:S01]  /*9970*/  ISETP.GT.U32.AND P0, PT, R2, R18, PT ;  /* 0x000000120200720c */ /* 0x000fe20003f04070 */
[----:B------:R-:W-:-:S04]  /*9980*/  IMAD.HI.U32 R6, R14, R16, RZ ;  /* 0x000000100e067227 */ /* 0x000fc800078e00ff */
[----:B0-----:R-:W-:Y:S02]  /*9990*/  IMAD.MOV.U32 R13, RZ, RZ, R9 ;  /* 0x000000ffff0d7224 */ /* 0x001fe400078e0009 */
[----:B------:R-:W-:Y:S02]  /*99a0*/  IMAD.MOV R24, RZ, RZ, -R24 ;  /* 0x000000ffff187224 */ /* 0x000fe400078e0a18 */
[----:B------:R-:W-:Y:S01]  /*99b0*/  @!P5 IMAD.MOV R13, RZ, RZ, -R13 ;  /* 0x000000ffff0dd224 */ /* 0x000fe200078e0a0d */
[C---:B------:R-:W-:Y:S01]  /*99c0*/  ISETP.GT.U32.AND P5, PT, R2.reuse, R15, PT ;  /* 0x0000000f0200720c */ /* 0x040fe20003fa4070 */
[----:B------:R-:W-:Y:S02]  /*99d0*/  IMAD.MOV R19, RZ, RZ, -R19 ;  /* 0x000000ffff137224 */ /* 0x000fe400078e0a13 */
[----:B------:R-:W-:Y:S01]  /*99e0*/  IMAD R21, R2, R24, R21 ;  /* 0x0000001802157224 */ /* 0x000fe200078e0215 */
[----:B------:R0:W-:Y:S01]  /*99f0*/  STL [R1+0x1c8], R13 ;  /* 0x0001c80d01007387 */ /* 0x0001e20000100800 */
[----:B------:R-:W-:-:S02]  /*9a00*/  IMAD.MOV R6, RZ, RZ, -R6 ;  /* 0x000000ffff067224 */ /* 0x000fc400078e0a06 */
[----:B------:R-:W-:Y:S02]  /*9a10*/  IMAD R10, R2, R19, R10 ;  /* 0x00000013020a7224 */ /* 0x000fe400078e020a */
[----:B------:R-:W-:Y:S02]  /*9a20*/  @!P4 IMAD.IADD R22, R22, 0x1, -R2 ;  /* 0x000000011616c824 */ /* 0x000fe400078e0a02 */
[C---:B------:R-:W-:Y:S02]  /*9a30*/  IMAD R16, R2.reuse, R6, R16 ;  /* 0x0000000602107224 */ /* 0x040fe400078e0210 */
[----:B------:R-:W-:Y:S01]  /*9a40*/  @!P2 IMAD.MOV R3, RZ, RZ, -R3 ;  /* 0x000000ffff03a224 */ /* 0x000fe200078e0a03 */
[----:B------:R-:W-:Y:S01]  /*9a50*/  ISETP.GT.U32.AND P2, PT, R2, R21, PT ;  /* 0x000000150200720c */ /* 0x000fe20003f44070 */
[--C-:B------:R-:W-:Y:S01]  /*9a60*/  @!P3 IMAD.IADD R0, R0, 0x1, -R2.reuse ;  /* 0x000000010000b824 */ /* 0x100fe200078e0a02 */
[C---:B------:R-:W-:Y:S01]  /*9a70*/  ISETP.GT.U32.AND P3, PT, R2.reuse, R10, PT ;  /* 0x0000000a0200720c */ /* 0x040fe20003f64070 */
[----:B------:R-:W-:Y:S01]  /*9a80*/  VIADD R19, R11, 0x8c ;  /* 0x0000008c0b137836 */ /* 0x000fe20000000000 */
[C---:B------:R-:W-:Y:S01]  /*9a90*/  ISETP.GT.U32.AND P4, PT, R2.reuse, R22, PT ;  /* 0x000000160200720c */ /* 0x040fe20003f84070 */
[--C-:B------:R-:W-:Y:S01]  /*9aa0*/  @!P5 IMAD.IADD R15, R15, 0x1, -R2.reuse ;  /* 0x000000010f0fd824 */ /* 0x100fe200078e0a02 */
[----:B------:R-:W-:Y:S01]  /*9ab0*/  ISETP.GT.U32.AND P5, PT, R2, R16, PT ;  /* 0x000000100200720c */ /* 0x000fe20003fa4070 */
[----:B------:R-:W-:Y:S01]  /*9ac0*/  @!P0 IMAD.IADD R18, R18, 0x1, -R2 ;  /* 0x0000000112128824 */ /* 0x000fe200078e0a02 */
[----:B------:R-:W-:Y:S01]  /*9ad0*/  IABS R6, R19 ;  /* 0x0000001300067213 */ /* 0x000fe20000000000 */
[----:B------:R-:W-:Y:S01]  /*9ae0*/  VIADD R5, R11, 0x8a ;  /* 0x0000008a0b057836 */ /* 0x000fe20000000000 */
[----:B------:R-:W-:Y:S01]  /*9af0*/  ISETP.GE.AND P0, PT, R4, RZ, PT ;  /* 0x000000ff0400720c */ /* 0x000fe20003f06270 */
[----:B0-----:R-:W-:Y:S01]  /*9b00*/  IMAD.MOV.U32 R13, RZ, RZ, R18 ;  /* 0x000000ffff0d7224 */ /* 0x001fe200078e0012 */
[----:B------:R0:W-:Y:S01]  /*9b10*/  STL [R1+0x198], R3 ;  /* 0x0001980301007387 */ /* 0x0001e20000100800 */
[----:B------:R-:W-:Y:S01]  /*9b20*/  IMAD.HI.U32 R4, R14, R6, RZ ;  /* 0x000000060e047227 */ /* 0x000fe200078e00ff */
[----:B------:R-:W-:-:S03]  /*9b30*/  IABS R9, R5 ;  /* 0x0000000500097213 */ /* 0x000fc60000000000 */
[--C-:B------:R-:W-:Y:S01]  /*9b40*/  @!P2 IMAD.IADD R21, R21, 0x1, -R2.reuse ;  /* 0x000000011515a824 */ /* 0x100fe200078e0a02 */
[----:B------:R-:W-:Y:S01]  /*9b50*/  ISETP.GE.AND P2, PT, R20, RZ, PT ;  /* 0x000000ff1400720c */ /* 0x000fe20003f46270 */
[--C-:B------:R-:W-:Y:S01]  /*9b60*/  @!P3 IMAD.IADD R10, R10, 0x1, -R2.reuse ;  /* 0x000000010a0ab824 */ /* 0x100fe200078e0a02 */
[----:B------:R-:W-:Y:S01]  /*9b70*/  ISETP.GE.AND P3, PT, R8, RZ, PT ;  /* 0x000000ff0800720c */ /* 0x000fe20003f66270 */
[----:B------:R-:W-:Y:S01]  /*9b80*/  @!P4 IMAD.IADD R22, R22, 0x1, -R2 ;  /* 0x000000011616c824 */ /* 0x000fe200078e0a02 */
[----:B------:R-:W-:Y:S01]  /*9b90*/  ISETP.GE.AND P4, PT, R7, RZ, PT ;  /* 0x000000ff0700720c */ /* 0x000fe20003f86270 */
[----:B------:R-:W-:Y:S02]  /*9ba0*/  IMAD.MOV R4, RZ, RZ, -R4 ;  /* 0x000000ffff047224 */ /* 0x000fe400078e0a04 */
[----:B------:R-:W-:Y:S01]  /*9bb0*/  @!P5 IMAD.IADD R16, R16, 0x1, -R2 ;  /* 0x000000011010d824 */ /* 0x000fe200078e0a02 */
[----:B------:R-:W-:Y:S01]  /*9bc0*/  ISETP.GT.U32.AND P5, PT, R2, R21, PT ;  /* 0x000000150200720c */ /* 0x000fe20003fa4070 */
[----:B------:R-:W-:-:S02]  /*9bd0*/  IMAD.MOV.U32 R23, RZ, RZ, R0 ;  /* 0x000000ffff177224 */ /* 0x000fc400078e0000 */
[----:B------:R-:W-:Y:S01]  /*9be0*/  @!P1 IMAD.MOV R13, RZ, RZ, -R13 ;  /* 0x000000ffff0d9224 */ /* 0x000fe200078e0a0d */
[C---:B------:R-:W-:Y:S01]  /*9bf0*/  ISETP.GT.U32.AND P1, PT, R2.reuse, R10, PT ;  /* 0x0000000a0200720c */ /* 0x040fe20003f24070 */
[C---:B------:R-:W-:Y:S02]  /*9c00*/  IMAD R4, R2.reuse, R4, R6 ;  /* 0x0000000402047224 */ /* 0x040fe400078e0206 */
[----:B------:R-:W-:Y:S02]  /*9c10*/  IMAD.MOV.U32 R8, RZ, RZ, R15 ;  /* 0x000000ffff087224 */ /* 0x000fe400078e000f */
[----:B------:R-:W-:Y:S01]  /*9c20*/  @!P6 IMAD.MOV R23, RZ, RZ, -R23 ;  /* 0x000000ffff17e224 */ /* 0x000fe200078e0a17 */
[----:B------:R-:W-:Y:S01]  /*9c30*/  ISETP.GT.U32.AND P6, PT, R2, R16, PT ;  /* 0x000000100200720c */ /* 0x000fe20003fc4070 */
[----:B0-----:R-:W-:-:S03]  /*9c40*/  IMAD.HI.U32 R3, R14, R9, RZ ;  /* 0x000000090e037227 */ /* 0x001fc600078e00ff */
[----:B------:R-:W-:Y:S01]  /*9c50*/  STL [R1+0x174], R23 ;  /* 0x0001741701007387 */ /* 0x000fe20000100800 */
[----:B------:R-:W-:Y:S01]  /*9c60*/  @!P0 IMAD.MOV R8, RZ, RZ, -R8 ;  /* 0x000000ffff088224 */ /* 0x000fe200078e0a08 */
[C---:B------:R-:W-:Y:S01]  /*9c70*/  ISETP.GT.U32.AND P0, PT, R2.reuse, R4, PT ;  /* 0x000000040200720c */ /* 0x040fe20003f04070 */
[----:B------:R-:W-:Y:S01]  /*9c80*/  IMAD.MOV.U32 R7, RZ, RZ, R22 ;  /* 0x000000ffff077224 */ /* 0x000fe200078e0016 */
[----:B------:R-:W-:Y:S01]  /*9c90*/  STL [R1+0x170], R13 ;  /* 0x0001700d01007387 */ /* 0x000fe20000100800 */
[----:B------:R-:W-:Y:S02]  /*9ca0*/  IMAD.MOV R3, RZ, RZ, -R3 ;  /* 0x000000ffff037224 */ /* 0x000fe400078e0a03 */
[----:B------:R-:W-:Y:S01]  /*9cb0*/  VIADD R0, R11, 0x88 ;  /* 0x000000880b007836 */ /* 0x000fe20000000000 */
[----:B------:R0:W-:Y:S01]  /*9cc0*/  STL [R1+0x16c], R8 ;  /* 0x00016c0801007387 */ /* 0x0001e20000100800 */
[----:B------:R-:W-:Y:S01]  /*9cd0*/  @!P4 IMAD.MOV R7, RZ, RZ, -R7 ;  /* 0x000000ffff07c224 */ /* 0x000fe200078e0a07 */
[----:B------:R-:W-:Y:S01]  /*9ce0*/  ISETP.GE.AND P4, PT, R17, RZ, PT ;  /* 0x000000ff1100720c */ /* 0x000fe20003f86270 */
[--C-:B------:R-:W-:Y:S01]  /*9cf0*/  @!P5 IMAD.IADD R21, R21, 0x1, -R2.reuse ;  /* 0x000000011515d824 */ /* 0x100fe200078e0a02 */
[----:B------:R-:W-:Y:S01]  /*9d00*/  IABS R15, R0 ;  /* 0x00000000000f7213 */ /* 0x000fe20000000000 */
[----:B------:R-:W-:Y:S01]  /*9d10*/  IMAD R3, R2, R3, R9 ;  /* 0x0000000302037224 */ /* 0x000fe200078e0209 */
[----:B------:R1:W-:Y:S01]  /*9d20*/  STL [R1+0x168], R7 ;  /* 0x0001680701007387 */ /* 0x0003e20000100800 */
[--C-:B------:R-:W-:Y:S01]  /*9d30*/  @!P1 IMAD.IADD R10, R10, 0x1, -R2.reuse ;  /* 0x000000010a0a9824 */ /* 0x100fe200078e0a02 */
[----:B------:R-:W-:Y:S01]  /*9d40*/  ISETP.GE.AND P1, PT, R19, RZ, PT ;  /* 0x000000ff1300720c */ /* 0x000fe20003f26270 */
[----:B------:R-:W-:Y:S01]  /*9d50*/  @!P6 IMAD.IADD R16, R16, 0x1, -R2 ;  /* 0x000000011010e824 */ /* 0x000fe200078e0a02 */
[----:B------:R-:W-:Y:S01]  /*9d60*/  ISETP.GT.U32.AND P5, PT, R2, R3, PT ;  /* 0x000000030200720c */ /* 0x000fe20003fa4070 */
[----:B0-----:R-:W-:Y:S01]  /*9d70*/  IMAD.MOV.U32 R8, RZ, RZ, R21 ;  /* 0x000000ffff087224 */ /* 0x001fe200078e0015 */
[----:B------:R-:W-:Y:S01]  /*9d80*/  ISETP.GE.AND P6, PT, R5, RZ, PT ;  /* 0x000000ff0500720c */ /* 0x000fe20003fc6270 */
[----:B------:R-:W-:-:S04]  /*9d90*/  IMAD.HI.U32 R5, R14, R15, RZ ;  /* 0x0000000f0e057227 */ /* 0x000fc800078e00ff */
[----:B-1----:R-:W-:Y:S02]  /*9da0*/  IMAD.MOV.U32 R7, RZ, RZ, R10 ;  /* 0x000000ffff077224 */ /* 0x002fe400078e000a */
[----:B------:R-:W-:Y:S01]  /*9db0*/  @!P0 IMAD.IADD R4, R4, 0x1, -R2 ;  /* 0x0000000104048824 */ /* 0x000fe200078e0a02 */
[----:B------:R-:W-:Y:S01]  /*9dc0*/  ISETP.GE.AND P0, PT, R0, RZ, PT ;  /* 0x000000ff0000720c */ /* 0x000fe20003f06270 */
[----:B------:R-:W-:Y:S02]  /*9dd0*/  @!P2 IMAD.MOV R8, RZ, RZ, -R8 ;  /* 0x000000ffff08a224 */ /* 0x000fe400078e0a08 */
[----:B------:R-:W-:Y:S01]  /*9de0*/  @!P3 IMAD.MOV R7, RZ, RZ, -R7 ;  /* 0x000000ffff07b224 */ /* 0x000fe200078e0a07 */
[----:B------:R-:W-:Y:S01]  /*9df0*/  ISETP.GT.U32.AND P2, PT, R2, R4, PT ;  /* 0x000000040200720c */ /* 0x000fe20003f44070 */
[----:B------:R-:W-:Y:S01]  /*9e00*/  IMAD.MOV R5, RZ, RZ, -R5 ;  /* 0x000000ffff057224 */ /* 0x000fe200078e0a05 */
[----:B------:R-:W-:Y:S01]  /*9e10*/  STL [R1+0x80], R8 ;  /* 0x0000800801007387 */ /* 0x000fe20000100800 */
[----:B------:R-:W-:-:S02]  /*9e20*/  VIADD R6, R11, 0x86 ;  /* 0x000000860b067836 */ /* 0x000fc40000000000 */
[----:B------:R-:W-:Y:S01]  /*9e30*/  IMAD R15, R2, R5, R15 ;  /* 0x00000005020f7224 */ /* 0x000fe200078e020f */
[----:B------:R0:W-:Y:S01]  /*9e40*/  STL [R1+0x68], R7 ;  /* 0x0000680701007387 */ /* 0x0001e20000100800 */
[----:B------:R-:W-:Y:S01]  /*9e50*/  @!P5 IMAD.IADD R3, R3, 0x1, -R2 ;  /* 0x000000010303d824 */ /* 0x000fe200078e0a02 */
[----:B------:R-:W-:Y:S01]  /*9e60*/  IABS R18, R6 ;  /* 0x0000000600127213 */ /* 0x000fe20000000000 */
[----:B------:R-:W-:Y:S01]  /*9e70*/  VIADD R5, R11, 0x82 ;  /* 0x000000820b057836 */ /* 0x000fe20000000000 */
[----:B------:R-:W-:Y:S02]  /*9e80*/  ISETP.GE.AND P5, PT, R6, RZ, PT ;  /* 0x000000ff0600720c */ /* 0x000fe40003fa6270 */
[----:B------:R-:W-:Y:S01]  /*9e90*/  ISETP.GT.U32.AND P3, PT, R2, R3, PT ;  /* 0x000000030200720c */ /* 0x000fe20003f64070 */
[----:B------:R-:W-:Y:S01]  /*9ea0*/  IMAD.HI.U32 R0, R14, R18, RZ ;  /* 0x000000120e007227 */ /* 0x000fe200078e00ff */
[----:B------:R-:W-:-:S03]  /*9eb0*/  IABS R6, R5 ;  /* 0x0000000500067213 */ /* 0x000fc60000000000 */
[----:B0-----:R-:W-:Y:S02]  /*9ec0*/  IMAD.MOV.U32 R7, RZ, RZ, R16 ;  /* 0x000000ffff077224 */ /* 0x001fe400078e0010 */
[----:B------:R-:W-:Y:S02]  /*9ed0*/  @!P2 IMAD.IADD R4, R4, 0x1, -R2 ;  /* 0x000000010404a824 */ /* 0x000fe400078e0a02 */
[----:B------:R-:W-:Y:S01]  /*9ee0*/  @!P4 IMAD.MOV R7, RZ, RZ, -R7 ;  /* 0x000000ffff07c224 */ /* 0x000fe200078e0a07 */
[----:B------:R-:W-:Y:S01]  /*9ef0*/  ISETP.GT.U32.AND P4, PT, R2, R15, PT ;  /* 0x0000000f0200720c */ /* 0x000fe20003f84070 */
[----:B------:R-:W-:Y:S02]  /*9f00*/  VIADD R16, R11, 0x84 ;  /* 0x000000840b107836 */ /* 0x000fe40000000000 */
[----:B------:R-:W-:Y:S01]  /*9f10*/  IMAD.MOV R0, RZ, RZ, -R0 ;  /* 0x000000ffff007224 */ /* 0x000fe200078e0a00 */
[----:B------:R0:W-:Y:S01]  /*9f20*/  STL [R1+0x64], R7 ;  /* 0x0000640701007387 */ /* 0x0001e20000100800 */
[----:B------:R-:W-:Y:S01]  /*9f30*/  @!P3 IMAD.IADD R3, R3, 0x1, -R2 ;  /* 0x000000010303b824 */ /* 0x000fe200078e0a02 */
[----:B------:R-:W-:Y:S01]  /*9f40*/  ISETP.GE.AND P2, PT, R16, RZ, PT ;  /* 0x000000ff1000720c */ /* 0x000fe20003f46270 */
[----:B------:R-:W-:Y:S01]  /*9f50*/  IMAD R18, R2, R0, R18 ;  /* 0x0000000002127224 */ /* 0x000fe200078e0212 */
[----:B------:R-:W-:Y:S01]  /*9f60*/  IABS R16, R16 ;  /* 0x0000001000107213 */ /* 0x000fe20000000000 */
[----:B------:R-:W-:-:S02]  /*9f70*/  VIADD R0, R11, 0x80 ;  /* 0x000000800b007836 */ /* 0x000fc40000000000 */
[----:B------:R-:W-:Y:S01]  /*9f80*/  @!P6 IMAD.MOV R3, RZ, RZ, -R3 ;  /* 0x000000ffff03e224 */ /* 0x000fe200078e0a03 */
[----:B------:R-:W-:Y:S01]  /*9f90*/  ISETP.GT.U32.AND P3, PT, R2, R18, PT ;  /* 0x000000120200720c */ /* 0x000fe20003f64070 */
[----:B------:R-:W-:Y:S01]  /*9fa0*/  @!P4 IMAD.IADD R15, R15, 0x1, -R2 ;  /* 0x000000010f0fc824 */ /* 0x000fe200078e0a02 */
[----:B------:R-:W-:Y:S01]  /*9fb0*/  IABS R9, R0 ;  /* 0x0000000000097213 */ /* 0x000fe20000000000 */
[----:B0-----:R-:W-:Y:S01]  /*9fc0*/  IMAD.MOV.U32 R7, RZ, RZ, R4 ;  /* 0x000000ffff077224 */ /* 0x001fe200078e0004 */
[----:B------:R-:W-:Y:S01]  /*9fd0*/  ISETP.GE.AND P6, PT, R0, RZ, PT ;  /* 0x000000ff0000720c */ /* 0x000fe20003fc6270 */
[----:B------:R-:W-:Y:S01]  /*9fe0*/  VIADD R0, R11, 0x7e ;  /* 0x0000007e0b007836 */ /* 0x000fe20000000000 */
[----:B------:R-:W-:Y:S01]  /*9ff0*/  ISETP.GT.U32.AND P4, PT, R2, R15, PT ;  /* 0x0000000f0200720c */ /* 0x000fe20003f84070 */
[----:B------:R-:W-:Y:S01]  /*a000*/  @!P1 IMAD.MOV R7, RZ, RZ, -R7 ;  /* 0x000000ffff079224 */ /* 0x000fe200078e0a07 */
[----:B------:R-:W-:Y:S01]  /*a010*/  ISETP.GE.AND P1, PT, R5, RZ, PT ;  /* 0x000000ff0500720c */ /* 0x000fe20003f26270 */
[----:B------:R-:W-:-:S03]  /*a020*/  IMAD.HI.U32 R4, R14, R9, RZ ;  /* 0x000000090e047227 */ /* 0x000fc600078e00ff */
[----:B------:R0:W-:Y:S01]  /*a030*/  STL [R1+0x60], R7 ;  /* 0x0000600701007387 */ /* 0x0001e20000100800 */
[----:B------:R-:W-:Y:S02]  /*a040*/  @!P3 IMAD.IADD R18, R18, 0x1, -R2 ;  /* 0x000000011212b824 */ /* 0x000fe400078e0a02 */
[----:B------:R-:W-:Y:S01]  /*a050*/  IMAD.MOV R4, RZ, RZ, -R4 ;  /* 0x000000ffff047224 */ /* 0x000fe200078e0a04 */
[----:B------:R-:W-:Y:S01]  /*a060*/  STL [R1+0xf4], R3 ;  /* 0x0000f40301007387 */ /* 0x000fe20000100800 */
[----:B------:R-:W-:Y:S01]  /*a070*/  IMAD.HI.U32 R5, R14, R6, RZ ;  /* 0x000000060e057227 */ /* 0x000fe200078e00ff */
[----:B------:R-:W-:-:S03]  /*a080*/  ISETP.GT.U32.AND P3, PT, R2, R18, PT ;  /* 0x000000120200720c */ /* 0x000fc60003f64070 */
[----:B------:R-:W-:Y:S02]  /*a090*/  @!P4 IMAD.IADD R15, R15, 0x1, -R2 ;  /* 0x000000010f0fc824 */ /* 0x000fe400078e0a02 */
[----:B0-----:R-:W-:-:S04]  /*a0a0*/  IMAD.HI.U32 R7, R14, R16, RZ ;  /* 0x000000100e077227 */ /* 0x001fc800078e00ff */
[----:B------:R-:W-:Y:S02]  /*a0b0*/  IMAD.MOV R7, RZ, RZ, -R7 ;  /* 0x000000ffff077224 */ /* 0x000fe400078e0a07 */
[C---:B------:R-:W-:Y:S01]  /*a0c0*/  IMAD R9, R2.reuse, R4, R9 ;  /* 0x0000000402097224 */ /* 0x040fe200078e0209 */
[----:B------:R-:W-:Y:S01]  /*a0d0*/  IABS R4, R0 ;  /* 0x0000000000047213 */ /* 0x000fe20000000000 */
[C---:B------:R-:W-:Y:S02]  /*a0e0*/  IMAD R16, R2.reuse, R7, R16 ;  /* 0x0000000702107224 */ /* 0x040fe400078e0210 */
[----:B------:R-:W-:Y:S02]  /*a0f0*/  IMAD.MOV.U32 R13, RZ, RZ, R15 ;  /* 0x000000ffff0d7224 */ /* 0x000fe400078e000f */
[----:B------:R-:W-:Y:S01]  /*a100*/  IMAD.MOV R5, RZ, RZ, -R5 ;  /* 0x000000ffff057224 */ /* 0x000fe200078e0a05 */
[C---:B------:R-:W-:Y:S01]  /*a110*/  ISETP.GT.U32.AND P4, PT, R2.reuse, R16, PT ;  /* 0x000000100200720c */ /* 0x040fe20003f84070 */
[----:B------:R-:W-:Y:S01]  /*a120*/  @!P0 IMAD.MOV R13, RZ, RZ, -R13 ;  /* 0x000000ffff0d8224 */ /* 0x000fe200078e0a0d */
[C---:B------:R-:W-:Y:S01]  /*a130*/  ISETP.GT.U32.AND P0, PT, R2.reuse, R9, PT ;  /* 0x000000090200720c */ /* 0x040fe20003f04070 */
[----:B------:R-:W-:-:S02]  /*a140*/  IMAD R6, R2, R5, R6 ;  /* 0x0000000502067224 */ /* 0x000fc400078e0206 */
[----:B------:R-:W-:Y:S01]  /*a150*/  @!P3 IMAD.IADD R18, R18, 0x1, -R2 ;  /* 0x000000011212b824 */ /* 0x000fe200078e0a02 */
[----:B------:R0:W-:Y:S01]  /*a160*/  STL [R1+0x164], R13 ;  /* 0x0001640d01007387 */ /* 0x0001e20000100800 */
[----:B------:R-:W-:Y:S01]  /*a170*/  IMAD.HI.U32 R15, R14, R4, RZ ;  /* 0x000000040e0f7227 */ /* 0x000fe200078e00ff */
[----:B------:R-:W-:-:S03]  /*a180*/  ISETP.GT.U32.AND P3, PT, R2, R6, PT ;  /* 0x000000060200720c */ /* 0x000fc60003f64070 */
[----:B------:R-:W-:Y:S02]  /*a190*/  IMAD.MOV R15, RZ, RZ, -R15 ;  /* 0x000000ffff0f7224 */ /* 0x000fe400078e0a0f */
[--C-:B------:R-:W-:Y:S02]  /*a1a0*/  @!P4 IMAD.IADD R16, R16, 0x1, -R2.reuse ;  /* 0x000000011010c824 */ /* 0x100fe400078e0a02 */
[----:B------:R-:W-:Y:S02]  /*a1b0*/  @!P0 IMAD.IADD R9, R9, 0x1, -R2 ;  /* 0x0000000109098824 */ /* 0x000fe400078e0a02 */
[----:B0-----:R-:W-:Y:S01]  /*a1c0*/  IMAD.MOV.U32 R13, RZ, RZ, R18 ;  /* 0x000000ffff0d7224 */ /* 0x001fe200078e0012 */
[C---:B------:R-:W-:Y:S01]  /*a1d0*/  ISETP.GT.U32.AND P4, PT, R2.reuse, R16, PT ;  /* 0x000000100200720c */ /* 0x040fe20003f84070 */
[C---:B------:R-:W-:Y:S01]  /*a1e0*/  VIADD R3, R11.reuse, 0x78 ;  /* 0x000000780b037836 */ /* 0x040fe20000000000 */
[----:B------:R-:W-:Y:S01]  /*a1f0*/  ISETP.GT.U32.AND P0, PT, R2, R9, PT ;  /* 0x000000090200720c */ /* 0x000fe20003f04070 */
[----:B------:R-:W-:Y:S01]  /*a200*/  @!P5 IMAD.MOV R13, RZ, RZ, -R13 ;  /* 0x000000ffff0dd224 */ /* 0x000fe200078e0a0d */
[----:B------:R-:W-:Y:S01]  /*a210*/  ISETP.GE.AND P5, PT, R0, RZ, PT ;  /* 0x000000ff0000720c */ /* 0x000fe20003fa6270 */
[----:B------:R-:W-:Y:S01]  /*a220*/  IMAD R0, R2, R15, R4 ;  /* 0x0000000f02007224 */ /* 0x000fe200078e0204 */
[----:B------:R-:W-:Y:S01]  /*a230*/  IABS R5, R3 ;  /* 0x0000000300057213 */ /* 0x000fe20000000000 */
[----:B------:R-:W-:Y:S01]  /*a240*/  VIADD R8, R11, 0x7a ;  /* 0x0000007a0b087836 */ /* 0x000fe20000000000 */
[----:B------:R0:W-:Y:S01]  /*a250*/  STL [R1+0x160], R13 ;  /* 0x0001600d01007387 */ /* 0x0001e20000100800 */
[----:B------:R-:W-:-:S02]  /*a260*/  @!P3 IMAD.IADD R6, R6, 0x1, -R2 ;  /* 0x000000010606b824 */ /* 0x000fc400078e0a02 */
[----:B------:R-:W-:Y:S01]  /*a270*/  VIADD R7, R11, 0x7c ;  /* 0x0000007c0b077836 */ /* 0x000fe20000000000 */
[----:B------:R-:W-:Y:S01]  /*a280*/  IABS R10, R8 ;  /* 0x00000008000a7213 */ /* 0x000fe20000000000 */
[----:B------:R-:W-:Y:S01]  /*a290*/  @!P4 IMAD.IADD R16, R16, 0x1, -R2 ;  /* 0x000000011010c824 */ /* 0x000fe200078e0a02 */
[----:B------:R-:W-:Y:S01]  /*a2a0*/  ISETP.GT.U32.AND P4, PT, R2, R0, PT ;  /* 0x000000000200720c */ /* 0x000fe20003f84070 */
[----:B------:R-:W-:Y:S01]  /*a2b0*/  IMAD.HI.U32 R15, R14, R5, RZ ;  /* 0x000000050e0f7227 */ /* 0x000fe200078e00ff */
[----:B------:R-:W-:Y:S02]  /*a2c0*/  ISETP.GT.U32.AND P3, PT, R2, R6, PT ;  /* 0x000000060200720c */ /* 0x000fe40003f64070 */
[----:B------:R-:W-:Y:S01]  /*a2d0*/  IABS R17, R7 ;  /* 0x0000000700117213 */ /* 0x000fe20000000000 */
[----:B0-----:R-:W-:Y:S02]  /*a2e0*/  IMAD.MOV.U32 R13, RZ, RZ, R16 ;  /* 0x000000ffff0d7224 */ /* 0x001fe400078e0010 */
[----:B------:R-:W-:-:S04]  /*a2f0*/  IMAD.HI.U32 R4, R14, R10, RZ ;  /* 0x0000000a0e047227 */ /* 0x000fc800078e00ff */
[----:B------:R-:W-:Y:S02]  /*a300*/  @!P2 IMAD.MOV R13, RZ, RZ, -R13 ;  /* 0x000000ffff0da224 */ /* 0x000fe400078e0a0d */
[----:B------:R-:W-:Y:S02]  /*a310*/  IMAD.MOV R15, RZ, RZ, -R15 ;  /* 0x000000ffff0f7224 */ /* 0x000fe400078e0a0f */
[--C-:B------:R-:W-:Y:S01]  /*a320*/  @!P4 IMAD.IADD R0, R0, 0x1, -R2.reuse ;  /* 0x000000010000c824 */ /* 0x100fe200078e0a02 */
[----:B------:R0:W-:Y:S01]  /*a330*/  STL [R1+0x144], R13 ;  /* 0x0001440d01007387 */ /* 0x0001e20000100800 */
[----:B------:R-:W-:Y:S02]  /*a340*/  @!P0 IMAD.IADD R9, R9, 0x1, -R2 ;  /* 0x0000000109098824 */ /* 0x000fe400078e0a02 */
[----:B------:R-:W-:Y:S01]  /*a350*/  IMAD.HI.U32 R18, R14, R17, RZ ;  /* 0x000000110e127227 */ /* 0x000fe200078e00ff */
[----:B------:R-:W-:-:S03]  /*a360*/  ISETP.GT.U32.AND P2, PT, R2, R0, PT ;  /* 0x000000000200720c */ /* 0x000fc60003f44070 */
[----:B------:R-:W-:Y:S02]  /*a370*/  IMAD.MOV R4, RZ, RZ, -R4 ;  /* 0x000000ffff047224 */ /* 0x000fe400078e0a04 */
[C---:B------:R-:W-:Y:S02]  /*a380*/  IMAD R5, R2.reuse, R15, R5 ;  /* 0x0000000f02057224 */ /* 0x040fe400078e0205 */
[----:B0-----:R-:W-:Y:S02]  /*a390*/  IMAD.MOV.U32 R13, RZ, RZ, R9 ;  /* 0x000000ffff0d7224 */ /* 0x001fe400078e0009 */
[----:B------:R-:W-:Y:S02]  /*a3a0*/  IMAD.MOV R18, RZ, RZ, -R18 ;  /* 0x000000ffff127224 */ /* 0x000fe400078e0a12 */
[----:B------:R-:W-:Y:S02]  /*a3b0*/  IMAD R10, R2, R4, R10 ;  /* 0x00000004020a7224 */ /* 0x000fe400078e020a */
[----:B------:R-:W-:-:S02]  /*a3c0*/  VIADD R4, R11, 0x76 ;  /* 0x000000760b047836 */ /* 0x000fc40000000000 */
[----:B------:R-:W-:Y:S01]  /*a3d0*/  @!P3 IMAD.IADD R6, R6, 0x1, -R2 ;  /* 0x000000010606b824 */ /* 0x000fe200078e0a02 */
[----:B------:R-:W-:Y:S01]  /*a3e0*/  ISETP.GE.AND P3, PT, R7, RZ, PT ;  /* 0x000000ff0700720c */ /* 0x000fe20003f66270 */
[----:B------:R-:W-:Y:S01]  /*a3f0*/  @!P6 IMAD.MOV R13, RZ, RZ, -R13 ;  /* 0x000000ffff0de224 */ /* 0x000fe200078e0a0d */
[C---:B------:R-:W-:Y:S01]  /*a400*/  ISETP.GT.U32.AND P6, PT, R2.reuse, R5, PT ;  /* 0x000000050200720c */ /* 0x040fe20003fc4070 */
[C---:B------:R-:W-:Y:S01]  /*a410*/  IMAD R7, R2.reuse, R18, R17 ;  /* 0x0000001202077224 */ /* 0x040fe200078e0211 */
[----:B------:R-:W-:Y:S01]  /*a420*/  ISETP.GT.U32.AND P0, PT, R2, R10, PT ;  /* 0x0000000a0200720c */ /* 0x000fe20003f04070 */
[----:B------:R-:W-:Y:S01]  /*a430*/  IMAD.MOV.U32 R16, RZ, RZ, R6 ;  /* 0x000000ffff107224 */ /* 0x000fe200078e0006 */
[----:B------:R-:W-:Y:S01]  /*a440*/  IABS R15, R4 ;  /* 0x00000004000f7213 */ /* 0x000fe20000000000 */
[----:B------:R-:W-:Y:S01]  /*a450*/  @!P2 IMAD.IADD R0, R0, 0x1, -R2 ;  /* 0x000000010000a824 */ /* 0x000fe200078e0a02 */
[----:B------:R-:W-:Y:S01]  /*a460*/  ISETP.GT.U32.AND P4, PT, R2, R7, PT ;  /* 0x000000070200720c */ /* 0x000fe20003f84070 */
[----:B------:R-:W-:Y:S01]  /*a470*/  @!P1 IMAD.MOV R16, RZ, RZ, -R16 ;  /* 0x000000ffff109224 */ /* 0x000fe200078e0a10 */
[----:B------:R-:W-:Y:S01]  /*a480*/  ISETP.GE.AND P1, PT, R8, RZ, PT ;  /* 0x000000ff0800720c */ /* 0x000fe20003f26270 */
[----:B------:R-:W-:Y:S01]  /*a490*/  IMAD.MOV.U32 R6, RZ, RZ, R15 ;  /* 0x000000ffff067224 */ /* 0x000fe200078e000f */
[----:B------:R-:W-:Y:S01]  /*a4a0*/  ISETP.GE.AND P2, PT, R3, RZ, PT ;  /* 0x000000ff0300720c */ /* 0x000fe20003f46270 */
[----:B------:R-:W-:Y:S01]  /*a4b0*/  VIADD R9, R11, 0x74 ;  /* 0x000000740b097836 */ /* 0x000fe20000000000 */
[----:B------:R-:W-:Y:S01]  /*a4c0*/  STL [R1+0x154], R16 ;  /* 0x0001541001007387 */ /* 0x000fe20000100800 */
[----:B------:R-:W-:-:S03]  /*a4d0*/  IMAD.HI.U32 R8, R14, R6, RZ ;  /* 0x000000060e087227 */ /* 0x000fc600078e00ff */
[----:B------:R0:W-:Y:S01]  /*a4e0*/  STL [R1+0x158], R13 ;  /* 0x0001580d01007387 */ /* 0x0001e20000100800 */
[--C-:B------:R-:W-:Y:S01]  /*a4f0*/  @!P6 IMAD.IADD R5, R5, 0x1, -R2.reuse ;  /* 0x000000010505e824 */ /* 0x100fe200078e0a02 */
[----:B------:R-:W-:Y:S01]  /*a500*/  IABS R15, R9 ;  /* 0x00000009000f7213 */ /* 0x000fe20000000000 */
[----:B------:R-:W-:Y:S02]  /*a510*/  @!P0 IMAD.IADD R10, R10, 0x1, -R2 ;  /* 0x000000010a0a8824 */ /* 0x000fe400078e0a02 */
[----:B------:R-:W-:Y:S02]  /*a520*/  IMAD.MOV R8, RZ, RZ, -R8 ;  /* 0x000000ffff087224 */ /* 0x000fe400078e0a08 */
[----:B------:R-:W-:Y:S01]  /*a530*/  @!P4 IMAD.IADD R7, R7, 0x1, -R2 ;  /* 0x000000010707c824 */ /* 0x000fe200078e0a02 */
[C---:B------:R-:W-:Y:S01]  /*a540*/  ISETP.GT.U32.AND P6, PT, R2.reuse, R10, PT ;  /* 0x0000000a0200720c */ /* 0x040fe20003fc4070 */
[----:B------:R-:W-:Y:S01]  /*a550*/  IMAD R6, R2, R8, R6 ;  /* 0x0000000802067224 */ /* 0x000fe200078e0206 */
[----:B------:R-:W-:Y:S01]  /*a560*/  ISETP.GE.AND P4, PT, R4, RZ, PT ;  /* 0x000000ff0400720c */ /* 0x000fe20003f86270 */
[----:B0-----:R-:W-:Y:S01]  /*a570*/  IMAD.MOV.U32 R13, RZ, RZ, R0 ;  /* 0x000000ffff0d7224 */ /* 0x001fe200078e0000 */
[----:B------:R-:W-:Y:S01]  /*a580*/  ISETP.GT.U32.AND P0, PT, R2, R7, PT ;  /* 0x000000070200720c */ /* 0x000fe20003f04070 */
[----:B------:R-:W-:-:S04]  /*a590*/  IMAD.HI.U32 R8, R14, R15, RZ ;  /* 0x0000000f0e087227 */ /* 0x000fc800078e00ff */
[----:B------:R-:W-:Y:S01]  /*a5a0*/  @!P5 IMAD.MOV R13, RZ, RZ, -R13 ;  /* 0x000000ffff0dd224 */ /* 0x000fe200078e0a0d */
[C---:B------:R-:W-:Y:S01]  /*a5b0*/  ISETP.GT.U32.AND P5, PT, R2.reuse, R5, PT ;  /* 0x000000050200720c */ /* 0x040fe20003fa4070 */
[C---:B------:R-:W-:Y:S02]  /*a5c0*/  VIADD R0, R11.reuse, 0x6e ;  /* 0x0000006e0b007836 */ /* 0x040fe40000000000 */
[C---:B------:R-:W-:Y:S01]  /*a5d0*/  VIADD R4, R11.reuse, 0x72 ;  /* 0x000000720b047836 */ /* 0x040fe20000000000 */
[----:B------:R0:W-:Y:S01]  /*a5e0*/  STL [R1+0x15c], R13 ;  /* 0x00015c0d01007387 */ /* 0x0001e20000100800 */
[----:B------:R-:W-:Y:S01]  /*a5f0*/  IMAD.MOV R8, RZ, RZ, -R8 ;  /* 0x000000ffff087224 */ /* 0x000fe200078e0a08 */
[----:B------:R-:W-:Y:S01]  /*a600*/  IABS R17, R0 ;  /* 0x0000000000117213 */ /* 0x000fe20000000000 */
[----:B------:R-:W-:Y:S01]  /*a610*/  VIADD R3, R11, 0x70 ;  /* 0x000000700b037836 */ /* 0x000fe20000000000 */
[----:B------:R-:W-:Y:S01]  /*a620*/  IABS R16, R4 ;  /* 0x0000000400107213 */ /* 0x000fe20000000000 */
[----:B------:R-:W-:-:S02]  /*a630*/  IMAD R15, R2, R8, R15 ;  /* 0x00000008020f7224 */ /* 0x000fc400078e020f */
[--C-:B------:R-:W-:Y:S01]  /*a640*/  @!P6 IMAD.IADD R10, R10, 0x1, -R2.reuse ;  /* 0x000000010a0ae824 */ /* 0x100fe200078e0a02 */
[----:B------:R-:W-:Y:S01]  /*a650*/  IABS R8, R3 ;  /* 0x0000000300087213 */ /* 0x000fe20000000000 */
[----:B------:R-:W-:Y:S01]  /*a660*/  @!P5 IMAD.IADD R5, R5, 0x1, -R2 ;  /* 0x000000010505d824 */ /* 0x000fe200078e0a02 */
[----:B------:R-:W-:Y:S01]  /*a670*/  ISETP.GE.AND P5, PT, R9, RZ, PT ;  /* 0x000000ff0900720c */ /* 0x000fe20003fa6270 */
[----:B------:R-:W-:Y:S01]  /*a680*/  IMAD.MOV.U32 R9, RZ, RZ, R17 ;  /* 0x000000ffff097224 */ /* 0x000fe200078e0011 */
[----:B------:R-:W-:Y:S01]  /*a690*/  ISETP.GT.U32.AND P6, PT, R2, R15, PT ;  /* 0x0000000f0200720c */ /* 0x000fe20003fc4070 */
[----:B------:R-:W-:-:S04]  /*a6a0*/  IMAD.HI.U32 R17, R14, R16, RZ ;  /* 0x000000100e117227 */ /* 0x000fc800078e00ff */
[----:B------:R-:W-:Y:S01]  /*a6b0*/  @!P0 IMAD.IADD R7, R7, 0x1, -R2 ;  /* 0x0000000107078824 */ /* 0x000fe200078e0a02 */
[----:B------:R-:W-:Y:S01]  /*a6c0*/  ISETP.GT.U32.AND P0, PT, R2, R6, PT ;  /* 0x000000060200720c */ /* 0x000fe20003f04070 */
[----:B------:R-:W-:-:S04]  /*a6d0*/  IMAD.HI.U32 R18, R14, R8, RZ ;  /* 0x000000080e127227 */ /* 0x000fc800078e00ff */
[----:B------:R-:W-:Y:S02]  /*a6e0*/  IMAD.MOV R17, RZ, RZ, -R17 ;  /* 0x000000ffff117224 */ /* 0x000fe400078e0a11 */
[----:B0-----:R-:W-:Y:S02]  /*a6f0*/  IMAD.MOV.U32 R13, RZ, RZ, R7 ;  /* 0x000000ffff0d7224 */ /* 0x001fe400078e0007 */
[----:B------:R-:W-:Y:S02]  /*a700*/  IMAD.MOV R7, RZ, RZ, -R18 ;  /* 0x000000ffff077224 */ /* 0x000fe400078e0a12 */
[C---:B------:R-:W-:Y:S02]  /*a710*/  IMAD R16, R2.reuse, R17, R16 ;  /* 0x0000001102107224 */ /* 0x040fe400078e0210 */
[----:B------:R-:W-:Y:S02]  /*a720*/  @!P6 IMAD.IADD R15, R15, 0x1, -R2 ;  /* 0x000000010f0fe824 */ /* 0x000fe400078e0a02 */
[----:B------:R-:W-:-:S02]  /*a730*/  IMAD R8, R2, R7, R8 ;  /* 0x0000000702087224 */ /* 0x000fc400078e0208 */
[----:B------:R-:W-:Y:S01]  /*a740*/  @!P1 IMAD.MOV R10, RZ, RZ, -R10 ;  /* 0x000000ffff0a9224 */ /* 0x000fe200078e0a0a */
[----:B------:R-:W-:Y:S01]  /*a750*/  ISETP.GT.U32.AND P1, PT, R2, R16, PT ;  /* 0x000000100200720c */ /* 0x000fe20003f24070 */
[----:B------:R-:W-:Y:S01]  /*a760*/  @!P0 IMAD.IADD R6, R6, 0x1, -R2 ;  /* 0x0000000106068824 */ /* 0x000fe200078e0a02 */
[----:B------:R-:W-:Y:S01]  /*a770*/  ISETP.GE.AND P0, PT, R4, RZ, PT ;  /* 0x000000ff0400720c */ /* 0x000fe20003f06270 */
[----:B------:R-:W-:Y:S01]  /*a780*/  @!P2 IMAD.MOV R5, RZ, RZ, -R5 ;  /* 0x000000ffff05a224 */ /* 0x000fe200078e0a05 */
[----:B------:R-:W-:Y:S01]  /*a790*/  ISETP.GT.U32.AND P6, PT, R2, R15, PT ;  /* 0x0000000f0200720c */ /* 0x000fe20003fc4070 */
[----:B------:R-:W-:Y:S01]  /*a7a0*/  IMAD.HI.U32 R4, R14, R9, RZ ;  /* 0x000000090e047227 */ /* 0x000fe200078e00ff */
[----:B------:R-:W-:-:S03]  /*a7b0*/  ISETP.GT.U32.AND P2, PT, R2, R8, PT ;  /* 0x000000080200720c */ /* 0x000fc60003f44070 */
[----:B------:R-:W-:Y:S01]  /*a7c0*/  @!P3 IMAD.MOV R13, RZ, RZ, -R13 ;  /* 0x000000ffff0db224 */ /* 0x000fe200078e0a0d */
[C---:B------:R-:W-:Y:S01]  /*a7d0*/  ISETP.GT.U32.AND P3, PT, R2.reuse, R6, PT ;  /* 0x000000060200720c */ /* 0x040fe20003f64070 */
[----:B------:R-:W-:Y:S02]  /*a7e0*/  IMAD.MOV R4, RZ, RZ, -R4 ;  /* 0x000000ffff047224 */ /* 0x000fe400078e0a04 */
[----:B------:R-:W-:Y:S01]  /*a7f0*/  VIADD R17, R11, 0x6c ;  /* 0x0000006c0b117836 */ /* 0x000fe20000000000 */
[----:B------:R-:W-:Y:S01]  /*a800*/  STL [R1+0x148], R13 ;  /* 0x0001480d01007387 */ /* 0x000fe20000100800 */
[----:B------:R-:W-:Y:S02]  /*a810*/  IMAD R9, R2, R4, R9 ;  /* 0x0000000402097224 */ /* 0x000fe400078e0209 */
[--C-:B------:R-:W-:Y:S01]  /*a820*/  @!P1 IMAD.IADD R16, R16, 0x1, -R2.reuse ;  /* 0x0000000110109824 */ /* 0x100fe200078e0a02 */
[----:B------:R-:W-:Y:S01]  /*a830*/  IABS R4, R17 ;  /* 0x0000001100047213 */ /* 0x000fe20000000000 */
[--C-:B------:R-:W-:Y:S01]  /*a840*/  @!P6 IMAD.IADD R15, R15, 0x1, -R2.reuse ;  /* 0x000000010f0fe824 */ /* 0x100fe200078e0a02 */
[----:B------:R-:W-:Y:S01]  /*a850*/  ISETP.GT.U32.AND P6, PT, R2, R9, PT ;  /* 0x000000090200720c */ /* 0x000fe20003fc4070 */
[----:B------:R-:W-:Y:S01]  /*a860*/  @!P2 IMAD.IADD R8, R8, 0x1, -R2 ;  /* 0x000000010808a824 */ /* 0x000fe200078e0a02 */
[----:B------:R-:W-:Y:S01]  /*a870*/  ISETP.GT.U32.AND P2, PT, R2, R16, PT ;  /* 0x000000100200720c */ /* 0x000fe20003f44070 */
[----:B------:R-:W-:Y:S01]  /*a880*/  IMAD.HI.U32 R7, R14, R4, RZ ;  /* 0x000000040e077227 */ /* 0x000fe200078e00ff */
[----:B------:R0:W-:Y:S01]  /*a890*/  STL [R1+0x138], R10 ;  /* 0x0001380a01007387 */ /* 0x0001e20000100800 */
[----:B------:R-:W-:-:S02]  /*a8a0*/  ISETP.GE.AND P1, PT, R0, RZ, PT ;  /* 0x000000ff0000720c */ /* 0x000fc40003f26270 */
[--C-:B------:R-:W-:Y:S01]  /*a8b0*/  @!P3 IMAD.IADD R6, R6, 0x1, -R2.reuse ;  /* 0x000000010606b824 */ /* 0x100fe200078e0a02 */
[----:B------:R-:W-:Y:S01]  /*a8c0*/  ISETP.GE.AND P3, PT, R3, RZ, PT ;  /* 0x000000ff0300720c */ /* 0x000fe20003f66270 */
[----:B------:R-:W-:Y:S01]  /*a8d0*/  VIADD R3, R11, 0x6a ;  /* 0x0000006a0b037836 */ /* 0x000fe20000000000 */
[----:B------:R1:W-:Y:S01]  /*a8e0*/  STL [R1+0x13c], R5 ;  /* 0x00013c0501007387 */ /* 0x0003e20000100800 */
[----:B------:R-:W-:Y:S02]  /*a8f0*/  IMAD.MOV R7, RZ, RZ, -R7 ;  /* 0x000000ffff077224 */ /* 0x000fe400078e0a07 */
[----:B------:R-:W-:Y:S01]  /*a900*/  @!P6 IMAD.IADD R9, R9, 0x1, -R2 ;  /* 0x000000010909e824 */ /* 0x000fe200078e0a02 */
[C---:B------:R-:W-:Y:S01]  /*a910*/  ISETP.GT.U32.AND P6, PT, R2.reuse, R8, PT ;  /* 0x000000080200720c */ /* 0x040fe20003fc4070 */
[----:B------:R-:W-:Y:S02]  /*a920*/  IMAD R4, R2, R7, R4 ;  /* 0x0000000702047224 */ /* 0x000fe400078e0204 */
[----:B------:R-:W-:-:S02]  /*a930*/  @!P2 IMAD.IADD R16, R16, 0x1, -R2 ;  /* 0x000000011010a824 */ /* 0x000fc400078e0a02 */
[----:B0-----:R-:W-:Y:S01]  /*a940*/  IMAD.MOV.U32 R10, RZ, RZ, R6 ;  /* 0x000000ffff0a7224 */ /* 0x001fe200078e0006 */
[----:B-1----:R-:W-:Y:S01]  /*a950*/  IABS R5, R3 ;  /* 0x0000000300057213 */ /* 0x002fe20000000000 */
[C---:B------:R-:W-:Y:S01]  /*a960*/  VIADD R0, R11.reuse, 0x68 ;  /* 0x000000680b007836 */ /* 0x040fe20000000000 */
[----:B------:R-:W-:Y:S01]  /*a970*/  ISETP.GT.U32.AND P2, PT, R2, R4, PT ;  /* 0x000000040200720c */ /* 0x000fe20003f44070 */
[----:B------:R-:W-:Y:S02]  /*a980*/  VIADD R7, R11, 0x66 ;  /* 0x000000660b077836 */ /* 0x000fe40000000000 */
[----:B------:R-:W-:Y:S01]  /*a990*/  IMAD.HI.U32 R6, R14, R5, RZ ;  /* 0x000000050e067227 */ /* 0x000fe200078e00ff */
[----:B------:R-:W-:-:S03]  /*a9a0*/  IABS R19, R0 ;  /* 0x0000000000137213 */ /* 0x000fc60000000000 */
[----:B------:R-:W-:Y:S02]  /*a9b0*/  IMAD.MOV R6, RZ, RZ, -R6 ;  /* 0x000000ffff067224 */ /* 0x000fe400078e0a06 */
[----:B------:R-:W-:Y:S01]  /*a9c0*/  @!P4 IMAD.MOV R10, RZ, RZ, -R10 ;  /* 0x000000ffff0ac224 */ /* 0x000fe200078e0a0a */
[C---:B------:R-:W-:Y:S01]  /*a9d0*/  ISETP.GT.U32.AND P4, PT, R2.reuse, R9, PT ;  /* 0x000000090200720c */ /* 0x040fe20003f84070 */
[----:B------:R-:W-:Y:S01]  /*a9e0*/  IMAD R5, R2, R6, R5 ;  /* 0x0000000602057224 */ /* 0x000fe200078e0205 */
[----:B------:R-:W-:Y:S01]  /*a9f0*/  IABS R6, R7 ;  /* 0x0000000700067213 */ /* 0x000fe20000000000 */
[--C-:B------:R-:W-:Y:S01]  /*aa00*/  @!P6 IMAD.IADD R8, R8, 0x1, -R2.reuse ;  /* 0x000000010808e824 */ /* 0x100fe200078e0a02 */
[----:B------:R-:W-:Y:S01]  /*aa10*/  STL [R1+0x140], R10 ;  /* 0x0001400a01007387 */ /* 0x000fe20000100800 */
[----:B------:R-:W-:Y:S01]  /*aa20*/  @!P2 IMAD.IADD R4, R4, 0x1, -R2 ;  /* 0x000000010404a824 */ /* 0x000fe200078e0a02 */
[----:B------:R-:W-:Y:S01]  /*aa30*/  ISETP.GT.U32.AND P6, PT, R2, R5, PT ;  /* 0x000000050200720c */ /* 0x000fe20003fc4070 */
[----:B------:R-:W-:Y:S01]  /*aa40*/  IMAD.MOV.U32 R13, RZ, RZ, R15 ;  /* 0x000000ffff0d7224 */ /* 0x000fe200078e000f */
[----:B------:R-:W-:Y:S01]  /*aa50*/  ISETP.GE.AND P2, PT, R3, RZ, PT ;  /* 0x000000ff0300720c */ /* 0x000fe20003f46270 */
[----:B------:R-:W-:-:S04]  /*aa60*/  IMAD.HI.U32 R20, R14, R19, RZ ;  /* 0x000000130e147227 */ /* 0x000fc800078e00ff */
[----:B------:R-:W-:Y:S01]  /*aa70*/  @!P5 IMAD.MOV R13, RZ, RZ, -R13 ;  /* 0x000000ffff0dd224 */ /* 0x000fe200078e0a0d */
[----:B------:R-:W-:Y:S01]  /*aa80*/  ISETP.GT.U32.AND P5, PT, R2, R4, PT ;  /* 0x000000040200720c */ /* 0x000fe20003fa4070 */
[----:B------:R-:W-:Y:S02]  /*aa90*/  IMAD.MOV R20, RZ, RZ, -R20 ;  /* 0x000000ffff147224 */ /* 0x000fe400078e0a14 */
[----:B------:R-:W-:Y:S01]  /*aaa0*/  IMAD.HI.U32 R18, R14, R6, RZ ;  /* 0x000000060e127227 */ /* 0x000fe200078e00ff */
[----:B------:R0:W-:Y:S03]  /*aab0*/  STL [R1+0x134], R13 ;  /* 0x0001340d01007387 */ /* 0x0001e60000100800 */
[----:B------:R-:W-:Y:S02]  /*aac0*/  IMAD R3, R2, R20, R19 ;  /* 0x0000001402037224 */ /* 0x000fe400078e0213 */
[----:B------:R-:W-:-:S02]  /*aad0*/  IMAD.MOV R18, RZ, RZ, -R18 ;  /* 0x000000ffff127224 */ /* 0x000fc400078e0a12 */
[--C-:B------:R-:W-:Y:S01]  /*aae0*/  @!P4 IMAD.IADD R9, R9, 0x1, -R2.reuse ;  /* 0x000000010909c824 */ /* 0x100fe200078e0a02 */
[----:B------:R-:W-:Y:S01]  /*aaf0*/  ISETP.GE.AND P4, PT, R17, RZ, PT ;  /* 0x000000ff1100720c */ /* 0x000fe20003f86270 */
[----:B------:R-:W-:Y:S01]  /*ab00*/  @!P6 IMAD.IADD R5, R5, 0x1, -R2 ;  /* 0x000000010505e824 */ /* 0x000fe200078e0a02 */
[C---:B------:R-:W-:Y:S01]  /*ab10*/  ISETP.GT.U32.AND P6, PT, R2.reuse, R3, PT ;  /* 0x000000030200720c */ /* 0x040fe20003fc4070 */
[----:B------:R-:W-:Y:S02]  /*ab20*/  IMAD R6, R2, R18, R6 ;  /* 0x0000001202067224 */ /* 0x000fe400078e0206 */
[----:B0-----:R-:W-:Y:S02]  /*ab30*/  IMAD.MOV.U32 R13, RZ, RZ, R8 ;  /* 0x000000ffff0d7224 */ /* 0x001fe400078e0008 */
[----:B------:R-:W-:Y:S02]  /*ab40*/  IMAD.MOV.U32 R8, RZ, RZ, R9 ;  /* 0x000000ffff087224 */ /* 0x000fe400078e0009 */
[----:B------:R-:W-:Y:S01]  /*ab50*/  @!P5 IMAD.IADD R4, R4, 0x1, -R2 ;  /* 0x000000010404d824 */ /* 0x000fe200078e0a02 */
[----:B------:R-:W-:Y:S01]  /*ab60*/  ISETP.GT.U32.AND P5, PT, R2, R6, PT ;  /* 0x000000060200720c */ /* 0x000fe20003fa4070 */
[----:B------:R-:W-:-:S02]  /*ab70*/  VIADD R10, R11, 0x64 ;  /* 0x000000640b0a7836 */ /* 0x000fc40000000000 */
[----:B------:R-:W-:Y:S02]  /*ab80*/  IMAD.MOV.U32 R21, RZ, RZ, R16 ;  /* 0x000000ffff157224 */ /* 0x000fe400078e0010 */
[----:B------:R-:W-:Y:S01]  /*ab90*/  @!P1 IMAD.MOV R8, RZ, RZ, -R8 ;  /* 0x000000ffff089224 */ /* 0x000fe200078e0a08 */
[----:B------:R-:W-:Y:S01]  /*aba0*/  ISETP.GE.AND P1, PT, R7, RZ, PT ;  /* 0x000000ff0700720c */ /* 0x000fe20003f26270 */
[----:B------:R-:W-:Y:S01]  /*abb0*/  @!P0 IMAD.MOV R21, RZ, RZ, -R21 ;  /* 0x000000ffff158224 */ /* 0x000fe200078e0a15 */
[----:B------:R-:W-:Y:S01]  /*abc0*/  IABS R17, R10 ;  /* 0x0000000a00117213 */ /* 0x000fe20000000000 */
[----:B------:R-:W-:Y:S01]  /*abd0*/  VIADD R7, R11, 0x62 ;  /* 0x000000620b077836 */ /* 0x000fe20000000000 */
[----:B------:R-:W-:Y:S01]  /*abe0*/  ISETP.GT.U32.AND P0, PT, R2, R5, PT ;  /* 0x000000050200720c */ /* 0x000fe20003f04070 */
[----:B------:R-:W-:Y:S01]  /*abf0*/  @!P3 IMAD.MOV R13, RZ, RZ, -R13 ;  /* 0x000000ffff0db224 */ /* 0x000fe200078e0a0d */
[----:B------:R-:W-:Y:S01]  /*ac00*/  ISETP.GE.AND P3, PT, R0, RZ, PT ;  /* 0x000000ff0000720c */ /* 0x000fe20003f66270 */
[----:B------:R-:W-:Y:S01]  /*ac10*/  @!P6 IMAD.IADD R3, R3, 0x1, -R2 ;  /* 0x000000010303e824 */ /* 0x000fe200078e0a02 */
[----:B------:R-:W-:Y:S01]  /*ac20*/  IABS R19, R7 ;  /* 0x0000000700137213 */ /* 0x000fe20000000000 */
[----:B------:R-:W-:Y:S01]  /*ac30*/  IMAD.HI.U32 R0, R14, R17, RZ ;  /* 0x000000110e007227 */ /* 0x000fe200078e00ff */
[----:B------:R-:W-:Y:S01]  /*ac40*/  STL [R1+0x130], R21 ;  /* 0x0001301501007387 */ /* 0x000fe20000100800 */
[----:B------:R-:W-:-:S02]  /*ac50*/  ISETP.GE.AND P6, PT, R7, RZ, PT ;  /* 0x000000ff0700720c */ /* 0x000fc40003fc6270 */
[----:B------:R-:W-:Y:S01]  /*ac60*/  @!P5 IMAD.IADD R6, R6, 0x1, -R2 ;  /* 0x000000010606d824 */ /* 0x000fe200078e0a02 */
[----:B------:R-:W-:Y:S01]  /*ac70*/  ISETP.GT.U32.AND P5, PT, R2, R3, PT ;  /* 0x000000030200720c */ /* 0x000fe20003fa4070 */
[----:B------:R-:W-:Y:S01]  /*ac80*/  IMAD.MOV.U32 R9, RZ, RZ, R4 ;  /* 0x000000ffff097224 */ /* 0x000fe200078e0004 */
[----:B------:R-:W-:Y:S01]  /*ac90*/  STL [R1+0xfc], R13 ;  /* 0x0000fc0d01007387 */ /* 0x000fe20000100800 */
[----:B------:R-:W-:Y:S02]  /*aca0*/  IMAD.MOV R0, RZ, RZ, -R0 ;  /* 0x000000ffff007224 */ /* 0x000fe400078e0a00 */
[----:B------:R-:W-:Y:S01]  /*acb0*/  IMAD.HI.U32 R4, R14, R19, RZ ;  /* 0x000000130e047227 */ /* 0x000fe200078e00ff */
[----:B------:R0:W-:Y:S03]  /*acc0*/  STL [R1+0xf8], R8 ;  /* 0x0000f80801007387 */ /* 0x0001e60000100800 */
[----:B------:R-:W-:Y:S01]  /*acd0*/  @!P0 IMAD.IADD R5, R5, 0x1, -R2 ;  /* 0x0000000105058824 */ /* 0x000fe200078e0a02 */
[----:B------:R-:W-:Y:S01]  /*ace0*/  ISETP.GE.AND P0, PT, R10, RZ, PT ;  /* 0x000000ff0a00720c */ /* 0x000fe20003f06270 */
[----:B------:R-:W-:-:S02]  /*acf0*/  IMAD R20, R2, R0, R17 ;  /* 0x0000000002147224 */ /* 0x000fc400078e0211 */
[----:B------:R-:W-:Y:S02]  /*ad00*/  IMAD.MOV R4, RZ, RZ, -R4 ;  /* 0x000000ffff047224 */ /* 0x000fe400078e0a04 */
[----:B------:R-:W-:Y:S01]  /*ad10*/  @!P2 IMAD.MOV R5, RZ, RZ, -R5 ;  /* 0x000000ffff05a224 */ /* 0x000fe200078e0a05 */
[C---:B------:R-:W-:Y:S01]  /*ad20*/  ISETP.GT.U32.AND P2, PT, R2.reuse, R20, PT ;  /* 0x000000140200720c */ /* 0x040fe20003f44070 */
[C---:B------:R-:W-:Y:S02]  /*ad30*/  IMAD R19, R2.reuse, R4, R19 ;  /* 0x0000000402137224 */ /* 0x040fe400078e0213 */
[--C-:B------:R-:W-:Y:S02]  /*ad40*/  @!P5 IMAD.IADD R3, R3, 0x1, -R2.reuse ;  /* 0x000000010303d824 */ /* 0x100fe400078e0a02 */
[----:B------:R-:W-:Y:S01]  /*ad50*/  @!P4 IMAD.MOV R9, RZ, RZ, -R9 ;  /* 0x000000ffff09c224 */ /* 0x000fe200078e0a09 */
[C---:B------:R-:W-:Y:S01]  /*ad60*/  ISETP.GT.U32.AND P5, PT, R2.reuse, R19, PT ;  /* 0x000000130200720c */ /* 0x040fe20003fa4070 */
[C---:B0-----:R-:W-:Y:S01]  /*ad70*/  VIADD R8, R11.reuse, 0x60 ;  /* 0x000000600b087836 */ /* 0x041fe20000000000 */
[----:B------:R-:W-:Y:S01]  /*ad80*/  ISETP.GT.U32.AND P4, PT, R2, R6, PT ;  /* 0x000000060200720c */ /* 0x000fe20003f84070 */
[C---:B------:R-:W-:Y:S01]  /*ad90*/  VIADD R7, R11.reuse, 0x5e ;  /* 0x0000005e0b077836 */ /* 0x040fe20000000000 */
[----:B------:R-:W-:Y:S01]  /*ada0*/  STL [R1+0xf0], R9 ;  /* 0x0000f00901007387 */ /* 0x000fe20000100800 */
[----:B------:R-:W-:Y:S01]  /*adb0*/  VIADD R0, R11, 0x5c ;  /* 0x0000005c0b007836 */ /* 0x000fe20000000000 */
[----:B------:R-:W-:Y:S01]  /*adc0*/  IABS R18, R8 ;  /* 0x0000000800127213 */ /* 0x000fe20000000000 */
[----:B------:R-:W-:Y:S01]  /*add0*/  @!P2 IMAD.IADD R20, R20, 0x1, -R2 ;  /* 0x000000011414a824 */ /* 0x000fe200078e0a02 */
[----:B------:R-:W-:Y:S01]  /*ade0*/  IABS R15, R7 ;  /* 0x00000007000f7213 */ /* 0x000fe20000000000 */
[----:B------:R0:W-:Y:S01]  /*adf0*/  STL [R1+0xe4], R5 ;  /* 0x0000e40501007387 */ /* 0x0001e20000100800 */
[----:B------:R-:W-:Y:S01]  /*ae00*/  IABS R17, R0 ;  /* 0x0000000000117213 */ /* 0x000fe20000000000 */
[----:B------:R-:W-:Y:S01]  /*ae10*/  IMAD.HI.U32 R4, R14, R18, RZ ;  /* 0x000000120e047227 */ /* 0x000fe200078e00ff */
[----:B------:R-:W-:-:S03]  /*ae20*/  ISETP.GE.AND P2, PT, R7, RZ, PT ;  /* 0x000000ff0700720c */ /* 0x000fc60003f46270 */
[--C-:B------:R-:W-:Y:S01]  /*ae30*/  @!P5 IMAD.IADD R19, R19, 0x1, -R2.reuse ;  /* 0x000000011313d824 */ /* 0x100fe200078e0a02 */
[----:B------:R-:W-:Y:S01]  /*ae40*/  ISETP.GT.U32.AND P5, PT, R2, R20, PT ;  /* 0x000000140200720c */ /* 0x000fe20003fa4070 */
[----:B------:R-:W-:Y:S01]  /*ae50*/  @!P4 IMAD.IADD R6, R6, 0x1, -R2 ;  /* 0x000000010606c824 */ /* 0x000fe200078e0a02 */
[----:B------:R-:W-:Y:S01]  /*ae60*/  ISETP.GE.AND P4, PT, R8, RZ, PT ;  /* 0x000000ff0800720c */ /* 0x000fe20003f86270 */
[----:B0-----:R-:W-:-:S04]  /*ae70*/  IMAD.HI.U32 R5, R14, R15, RZ ;  /* 0x0000000f0e057227 */ /* 0x001fc800078e00ff */
[----:B------:R-:W-:Y:S02]  /*ae80*/  IMAD.MOV R8, RZ, RZ, -R4 ;  /* 0x000000ffff087224 */ /* 0x000fe400078e0a04 */
[----:B------:R-:W-:Y:S02]  /*ae90*/  IMAD.MOV R5, RZ, RZ, -R5 ;  /* 0x000000ffff057224 */ /* 0x000fe400078e0a05 */
[C---:B------:R-:W-:Y:S02]  /*aea0*/  IMAD R18, R2.reuse, R8, R18 ;  /* 0x0000000802127224 */ /* 0x040fe400078e0212 */
[C---:B------:R-:W-:Y:S02]  /*aeb0*/  IMAD R15, R2.reuse, R5, R15 ;  /* 0x00000005020f7224 */ /* 0x040fe400078e020f */
[----:B------:R-:W-:Y:S02]  /*aec0*/  IMAD.MOV.U32 R9, RZ, RZ, R3 ;  /* 0x000000ffff097224 */ /* 0x000fe400078e0003 */
[----:B------:R-:W-:Y:S01]  /*aed0*/  @!P1 IMAD.MOV R6, RZ, RZ, -R6 ;  /* 0x000000ffff069224 */ /* 0x000fe200078e0a06 */
[----:B------:R-:W-:Y:S01]  /*aee0*/  ISETP.GT.U32.AND P1, PT, R2, R18, PT ;  /* 0x000000120200720c */ /* 0x000fe20003f24070 */
[----:B------:R-:W-:Y:S01]  /*aef0*/  @!P5 IMAD.IADD R20, R20, 0x1, -R2 ;  /* 0x000000011414d824 */ /* 0x000fe200078e0a02 */
[C---:B------:R-:W-:Y:S01]  /*af00*/  ISETP.GT.U32.AND P5, PT, R2.reuse, R15, PT ;  /* 0x0000000f0200720c */ /* 0x040fe20003fa4070 */
[----:B------:R-:W-:Y:S01]  /*af10*/  @!P3 IMAD.MOV R9, RZ, RZ, -R9 ;  /* 0x000000ffff09b224 */ /* 0x000fe200078e0a09 */
[----:B------:R-:W-:Y:S01]  /*af20*/  ISETP.GT.U32.AND P3, PT, R2, R19, PT ;  /* 0x000000130200720c */ /* 0x000fe20003f64070 */
[----:B------:R-:W-:-:S03]  /*af30*/  IMAD.HI.U32 R4, R14, R17, RZ ;  /* 0x000000110e047227 */ /* 0x000fc600078e00ff */
[----:B------:R0:W-:Y:S01]  /*af40*/  STL [R1+0xe8], R9 ;  /* 0x0000e80901007387 */ /* 0x0001e20000100800 */
[----:B------:R-:W-:Y:S02]  /*af50*/  IMAD.MOV R4, RZ, RZ, -R4 ;  /* 0x000000ffff047224 */ /* 0x000fe400078e0a04 */
[C---:B------:R-:W-:Y:S01]  /*af60*/  VIADD R16, R11.reuse, 0x56 ;  /* 0x000000560b107836 */ /* 0x040fe20000000000 */
[----:B------:R1:W-:Y:S01]  /*af70*/  STL [R1+0xec], R6 ;  /* 0x0000ec0601007387 */ /* 0x0003e20000100800 */
[C---:B------:R-:W-:Y:S02]  /*af80*/  VIADD R5, R11.reuse, 0x5a ;  /* 0x0000005a0b057836 */ /* 0x040fe40000000000 */
[----:B------:R-:W-:Y:S02]  /*af90*/  VIADD R3, R11, 0x58 ;  /* 0x000000580b037836 */ /* 0x000fe40000000000 */
[----:B------:R-:W-:Y:S01]  /*afa0*/  IMAD R17, R2, R4, R17 ;  /* 0x0000000402117224 */ /* 0x000fe200078e0211 */
[----:B0-----:R-:W-:Y:S01]  /*afb0*/  IABS R9, R16 ;  /* 0x0000001000097213 */ /* 0x001fe20000000000 */
[--C-:B------:R-:W-:Y:S01]  /*afc0*/  @!P1 IMAD.IADD R18, R18, 0x1, -R2.reuse ;  /* 0x0000000112129824 */ /* 0x100fe200078e0a02 */
[----:B------:R-:W-:Y:S01]  /*afd0*/  IABS R8, R5 ;  /* 0x0000000500087213 */ /* 0x000fe20000000000 */
[----:B------:R-:W-:Y:S01]  /*afe0*/  @!P5 IMAD.IADD R15, R15, 0x1, -R2 ;  /* 0x000000010f0fd824 */ /* 0x000fe200078e0a02 */
[----:B------:R-:W-:Y:S01]  /*aff0*/  IABS R4, R3 ;  /* 0x0000000300047213 */ /* 0x000fe20000000000 */
[----:B------:R-:W-:Y:S01]  /*b000*/  IMAD.MOV.U32 R21, RZ, RZ, R20 ;  /* 0x000000ffff157224 */ /* 0x000fe200078e0014 */
[----:B------:R-:W-:Y:S01]  /*b010*/  ISETP.GE.AND P1, PT, R0, RZ, PT ;  /* 0x000000ff0000720c */ /* 0x000fe20003f26270 */
[----:B------:R-:W-:Y:S01]  /*b020*/  @!P3 IMAD.IADD R19, R19, 0x1, -R2 ;  /* 0x000000011313b824 */ /* 0x000fe200078e0a02 */
[C---:B------:R-:W-:Y:S01]  /*b030*/  ISETP.GT.U32.AND P3, PT, R2.reuse, R17, PT ;  /* 0x000000110200720c */ /* 0x040fe20003f64070 */
[----:B------:R-:W-:Y:S01]  /*b040*/  @!P0 IMAD.MOV R21, RZ, RZ, -R21 ;  /* 0x000000ffff158224 */ /* 0x000fe200078e0a15 */
[C---:B------:R-:W-:Y:S01]  /*b050*/  ISETP.GT.U32.AND P5, PT, R2.reuse, R18, PT ;  /* 0x000000120200720c */ /* 0x040fe20003fa4070 */
[----:B------:R-:W-:Y:S01]  /*b060*/  IMAD.MOV.U32 R0, RZ, RZ, R9 ;  /* 0x000000ffff007224 */ /* 0x000fe200078e0009 */
[----:B------:R-:W-:Y:S01]  /*b070*/  ISETP.GT.U32.AND P0, PT, R2, R15, PT ;  /* 0x0000000f0200720c */ /* 0x000fe20003f04070 */
[C---:B------:R-:W-:Y:S01]  /*b080*/  IMAD.HI.U32 R10, R14.reuse, R8, RZ ;  /* 0x000000080e0a7227 */ /* 0x040fe200078e00ff */
[----:B------:R-:W-:Y:S03]  /*b090*/  STL [R1+0x5c], R21 ;  /* 0x00005c1501007387 */ /* 0x000fe60000100800 */
[----:B------:R-:W-:-:S04]  /*b0a0*/  IMAD.HI.U32 R9, R14, R4, RZ ;  /* 0x000000040e097227 */ /* 0x000fc800078e00ff */
[----:B------:R-:W-:Y:S02]  /*b0b0*/  IMAD.MOV.U32 R13, RZ, RZ, R19 ;  /* 0x000000ffff0d7224 */ /* 0x000fe400078e0013 */
[----:B------:R-:W-:Y:S02]  /*b0c0*/  IMAD.MOV R10, RZ, RZ, -R10 ;  /* 0x000000ffff0a7224 */ /* 0x000fe400078e0a0a */
[----:B------:R-:W-:Y:S02]  /*b0d0*/  IMAD.MOV R9, RZ, RZ, -R9 ;  /* 0x000000ffff097224 */ /* 0x000fe400078e0a09 */
[----:B------:R-:W-:Y:S01]  /*b0e0*/  @!P6 IMAD.MOV R13, RZ, RZ, -R13 ;  /* 0x000000ffff0de224 */ /* 0x000fe200078e0a0d */
[----:B------:R-:W-:Y:S01]  /*b0f0*/  ISETP.GE.AND P6, PT, R5, RZ, PT ;  /* 0x000000ff0500720c */ /* 0x000fe20003fc6270 */
[C---:B------:R-:W-:Y:S02]  /*b100*/  IMAD R5, R2.reuse, R10, R8 ;  /* 0x0000000a02057224 */ /* 0x040fe400078e0208 */
[----:B------:R-:W-:Y:S01]  /*b110*/  IMAD R4, R2, R9, R4 ;  /* 0x0000000902047224 */ /* 0x000fe200078e0204 */
[----:B------:R0:W-:Y:S01]  /*b120*/  STL [R1+0xac], R13 ;  /* 0x0000ac0d01007387 */ /* 0x0001e20000100800 */
[----:B------:R-:W-:-:S02]  /*b130*/  @!P3 IMAD.IADD R17, R17, 0x1, -R2 ;  /* 0x000000011111b824 */ /* 0x000fc400078e0a02 */
[----:B------:R-:W-:Y:S02]  /*b140*/  VIADD R7, R11, 0x54 ;  /* 0x000000540b077836 */ /* 0x000fe40000000000 */
[--C-:B------:R-:W-:Y:S01]  /*b150*/  @!P5 IMAD.IADD R18, R18, 0x1, -R2.reuse ;  /* 0x000000011212d824 */ /* 0x100fe200078e0a02 */
[C---:B------:R-:W-:Y:S01]  /*b160*/  ISETP.GT.U32.AND P5, PT, R2.reuse, R5, PT ;  /* 0x000000050200720c */ /* 0x040fe20003fa4070 */
[----:B------:R-:W-:Y:S01]  /*b170*/  @!P0 IMAD.IADD R15, R15, 0x1, -R2 ;  /* 0x000000010f0f8824 */ /* 0x000fe200078e0a02 */
[----:B------:R-:W-:Y:S01]  /*b180*/  ISETP.GT.U32.AND P0, PT, R2, R4, PT ;  /* 0x000000040200720c */ /* 0x000fe20003f04070 */
[----:B------:R-:W-:Y:S01]  /*b190*/  IMAD.HI.U32 R10, R14, R0, RZ ;  /* 0x000000000e0a7227 */ /* 0x000fe200078e00ff */
[----:B------:R-:W-:Y:S02]  /*b1a0*/  ISETP.GT.U32.AND P3, PT, R2, R17, PT ;  /* 0x000000110200720c */ /* 0x000fe40003f64070 */
[----:B-1----:R-:W-:Y:S01]  /*b1b0*/  IABS R6, R7 ;  /* 0x0000000700067213 */ /* 0x002fe20000000000 */
[----:B0-----:R-:W-:-:S02]  /*b1c0*/  IMAD.MOV.U32 R13, RZ, RZ, R18 ;  /* 0x000000ffff0d7224 */ /* 0x001fc400078e0012 */
[----:B------:R-:W-:Y:S02]  /*b1d0*/  IMAD.MOV R10, RZ, RZ, -R10 ;  /* 0x000000ffff0a7224 */ /* 0x000fe400078e0a0a */
[----:B------:R-:W-:-:S04]  /*b1e0*/  IMAD.HI.U32 R8, R14, R6, RZ ;  /* 0x000000060e087227 */ /* 0x000fc800078e00ff */
[----:B------:R-:W-:Y:S02]  /*b1f0*/  IMAD.MOV R8, RZ, RZ, -R8 ;  /* 0x000000ffff087224 */ /* 0x000fe400078e0a08 */
[--C-:B------:R-:W-:Y:S02]  /*b200*/  @!P5 IMAD.IADD R5, R5, 0x1, -R2.reuse ;  /* 0x000000010505d824 */ /* 0x100fe400078e0a02 */
[--C-:B------:R-:W-:Y:S02]  /*b210*/  @!P0 IMAD.IADD R4, R4, 0x1, -R2.reuse ;  /* 0x0000000104048824 */ /* 0x100fe400078e0a02 */
[----:B------:R-:W-:Y:S01]  /*b220*/  @!P3 IMAD.IADD R17, R17, 0x1, -R2 ;  /* 0x000000011111b824 */ /* 0x000fe200078e0a02 */
[----:B------:R-:W-:Y:S01]  /*b230*/  ISETP.GE.AND P3, PT, R3, RZ, PT ;  /* 0x000000ff0300720c */ /* 0x000fe20003f66270 */
[----:B------:R-:W-:Y:S01]  /*b240*/  @!P4 IMAD.MOV R13, RZ, RZ, -R13 ;  /* 0x000000ffff0dc224 */ /* 0x000fe200078e0a0d */
[C---:B------:R-:W-:Y:S01]  /*b250*/  ISETP.GT.U32.AND P0, PT, R2.reuse, R5, PT ;  /* 0x000000050200720c */ /* 0x040fe20003f04070 */
[C---:B------:R-:W-:Y:S01]  /*b260*/  VIADD R9, R11.reuse, 0x52 ;  /* 0x000000520b097836 */ /* 0x040fe20000000000 */
[C---:B------:R-:W-:Y:S01]  /*b270*/  ISETP.GT.U32.AND P4, PT, R2.reuse, R4, PT ;  /* 0x000000040200720c */ /* 0x040fe20003f84070 */
[----:B------:R-:W-:Y:S01]  /*b280*/  VIADD R3, R11, 0x50 ;  /* 0x000000500b037836 */ /* 0x000fe20000000000 */
[----:B------:R0:W-:Y:S01]  /*b290*/  STL [R1+0xc8], R13 ;  /* 0x0000c80d01007387 */ /* 0x0001e20000100800 */
[C---:B------:R-:W-:Y:S01]  /*b2a0*/  IMAD R0, R2.reuse, R10, R0 ;  /* 0x0000000a02007224 */ /* 0x040fe200078e0200 */
[----:B------:R-:W-:Y:S01]  /*b2b0*/  IABS R10, R9 ;  /* 0x00000009000a7213 */ /* 0x000fe20000000000 */
[C---:B------:R-:W-:Y:S01]  /*b2c0*/  IMAD R6, R2.reuse, R8, R6 ;  /* 0x0000000802067224 */ /* 0x040fe200078e0206 */
[----:B------:R-:W-:Y:S01]  /*b2d0*/  IABS R8, R3 ;  /* 0x0000000300087213 */ /* 0x000fe20000000000 */
[----:B------:R-:W-:Y:S01]  /*b2e0*/  IMAD.MOV.U32 R18, RZ, RZ, R15 ;  /* 0x000000ffff127224 */ /* 0x000fe200078e000f */
[----:B------:R-:W-:Y:S01]  /*b2f0*/  ISETP.GT.U32.AND P5, PT, R2, R0, PT ;  /* 0x000000000200720c */ /* 0x000fe20003fa4070 */
[----:B------:R-:W-:-:S04]  /*b300*/  IMAD.HI.U32 R15, R14, R10, RZ ;  /* 0x0000000a0e0f7227 */ /* 0x000fc800078e00ff */
[----:B0-----:R-:W-:Y:S02]  /*b310*/  IMAD.MOV.U32 R13, RZ, RZ, R17 ;  /* 0x000000ffff0d7224 */ /* 0x001fe400078e0011 */
[----:B------:R-:W-:Y:S01]  /*b320*/  @!P2 IMAD.MOV R18, RZ, RZ, -R18 ;  /* 0x000000ffff12a224 */ /* 0x000fe200078e0a12 */
[----:B------:R-:W-:Y:S01]  /*b330*/  ISETP.GT.U32.AND P2, PT, R2, R6, PT ;  /* 0x000000060200720c */ /* 0x000fe20003f44070 */
[----:B------:R-:W-:Y:S01]  /*b340*/  @!P1 IMAD.MOV R13, RZ, RZ, -R13 ;  /* 0x000000ffff0d9224 */ /* 0x000fe200078e0a0d */
[----:B------:R-:W-:Y:S01]  /*b350*/  ISETP.GE.AND P1, PT, R16, RZ, PT ;  /* 0x000000ff1000720c */ /* 0x000fe20003f26270 */
[----:B------:R-:W-:Y:S01]  /*b360*/  IMAD.HI.U32 R16, R14, R8, RZ ;  /* 0x000000080e107227 */ /* 0x000fe200078e00ff */
[----:B------:R-:W-:Y:S03]  /*b370*/  STL [R1+0xe0], R18 ;  /* 0x0000e01201007387 */ /* 0x000fe60000100800 */
[----:B------:R-:W-:Y:S01]  /*b380*/  IMAD.MOV R15, RZ, RZ, -R15 ;  /* 0x000000ffff0f7224 */ /* 0x000fe200078e0a0f */
[----:B------:R0:W-:Y:S01]  /*b390*/  STL [R1+0xcc], R13 ;  /* 0x0000cc0d01007387 */ /* 0x0001e20000100800 */
[----:B------:R-:W-:Y:S01]  /*b3a0*/  @!P0 IMAD.IADD R5, R5, 0x1, -R2 ;  /* 0x0000000105058824 */ /* 0x000fe200078e0a02 */
[----:B------:R-:W-:Y:S01]  /*b3b0*/  ISETP.GE.AND P0, PT, R7, RZ, PT ;  /* 0x000000ff0700720c */ /* 0x000fe20003f06270 */
[----:B------:R-:W-:-:S02]  /*b3c0*/  IMAD.MOV R16, RZ, RZ, -R16 ;  /* 0x000000ffff107224 */ /* 0x000fc400078e0a10 */
[--C-:B------:R-:W-:Y:S01]  /*b3d0*/  @!P4 IMAD.IADD R4, R4, 0x1, -R2.reuse ;  /* 0x000000010404c824 */ /* 0x100fe200078e0a02 */
[----:B------:R-:W-:Y:S01]  /*b3e0*/  ISETP.GE.AND P4, PT, R9, RZ, PT ;  /* 0x000000ff0900720c */ /* 0x000fe20003f86270 */
[----:B------:R-:W-:Y:S02]  /*b3f0*/  @!P5 IMAD.IADD R0, R0, 0x1, -R2 ;  /* 0x000000010000d824 */ /* 0x000fe400078e0a02 */
[----:B------:R-:W-:Y:S02]  /*b400*/  IMAD R7, R2, R15, R10 ;  /* 0x0000000f02077224 */ /* 0x000fe400078e020a */
[----:B------:R-:W-:Y:S01]  /*b410*/  @!P2 IMAD.IADD R6, R6, 0x1, -R2 ;  /* 0x000000010606a824 */ /* 0x000fe200078e0a02 */
[C---:B------:R-:W-:Y:S01]  /*b420*/  ISETP.GT.U32.AND P5, PT, R2.reuse, R0, PT ;  /* 0x000000000200720c */ /* 0x040fe20003fa4070 */
[C---:B------:R-:W-:Y:S02]  /*b430*/  IMAD R8, R2.reuse, R16, R8 ;  /* 0x0000001002087224 */ /* 0x040fe400078e0208 */
[----:B0-----:R-:W-:Y:S01]  /*b440*/  IMAD.MOV.U32 R13, RZ, RZ, R5 ;  /* 0x000000ffff0d7224 */ /* 0x001fe200078e0005 */
[----:B------:R-:W-:Y:S01]  /*b450*/  ISETP.GT.U32.AND P2, PT, R2, R6, PT ;  /* 0x000000060200720c */ /* 0x000fe20003f44070 */
[----:B------:R-:W-:-:S02]  /*b460*/  IMAD.MOV.U32 R9, RZ, RZ, R4 ;  /* 0x000000ffff097224 */ /* 0x000fc400078e0004 */
[----:B------:R-:W-:Y:S01]  /*b470*/  @!P6 IMAD.MOV R13, RZ, RZ, -R13 ;  /* 0x000000ffff0de224 */ /* 0x000fe200078e0a0d */
[C---:B------:R-:W-:Y:S01]  /*b480*/  ISETP.GT.U32.AND P6, PT, R2.reuse, R7, PT ;  /* 0x000000070200720c */ /* 0x040fe20003fc4070 */
[----:B------:R-:W-:Y:S01]  /*b490*/  @!P3 IMAD.MOV R9, RZ, RZ, -R9 ;  /* 0x000000ffff09b224 */ /* 0x000fe200078e0a09 */
[----:B------:R-:W-:Y:S01]  /*b4a0*/  ISETP.GT.U32.AND P3, PT, R2, R8, PT ;  /* 0x000000080200720c */ /* 0x000fe20003f64070 */
[----:B------:R-:W-:Y:S01]  /*b4b0*/  VIADD R5, R11, 0x4e ;  /* 0x0000004e0b057836 */ /* 0x000fe20000000000 */
[----:B------:R-:W-:Y:S01]  /*b4c0*/  STL [R1+0xd0], R13 ;  /* 0x0000d00d01007387 */ /* 0x000fe20000100800 */
[--C-:B------:R-:W-:Y:S01]  /*b4d0*/  @!P5 IMAD.IADD R0, R0, 0x1, -R2.reuse ;  /* 0x000000010000d824 */ /* 0x100fe200078e0a02 */
[----:B------:R-:W-:Y:S01]  /*b4e0*/  ISETP.GE.AND P5, PT, R3, RZ, PT ;  /* 0x000000ff0300720c */ /* 0x000fe20003fa6270 */
[----:B------:R-:W-:Y:S01]  /*b4f0*/  VIADD R3, R11, 0x4a ;  /* 0x0000004a0b037836 */ /* 0x000fe20000000000 */
[----:B------:R-:W-:Y:S01]  /*b500*/  IABS R4, R5 ;  /* 0x0000000500047213 */ /* 0x000fe20000000000 */
[----:B------:R-:W-:Y:S01]  /*b510*/  @!P2 IMAD.IADD R6, R6, 0x1, -R2 ;  /* 0x000000010606a824 */ /* 0x000fe200078e0a02 */
[----:B------:R0:W-:Y:S01]  /*b520*/  STL [R1+0xd4], R9 ;  /* 0x0000d40901007387 */ /* 0x0001e20000100800 */
[----:B------:R-:W-:Y:S01]  /*b530*/  @!P1 IMAD.MOV R0, RZ, RZ, -R0 ;  /* 0x000000ffff009224 */ /* 0x000fe200078e0a00 */
[----:B------:R-:W-:Y:S01]  /*b540*/  ISETP.GE.AND P1, PT, R5, RZ, PT ;  /* 0x000000ff0500720c */ /* 0x000fe20003f26270 */
[----:B------:R-:W-:-:S02]  /*b550*/  @!P6 IMAD.IADD R7, R7, 0x1, -R2 ;  /* 0x000000010707e824 */ /* 0x000fc400078e0a02 */
[----:B------:R-:W-:Y:S01]  /*b560*/  @!P3 IMAD.IADD R8, R8, 0x1, -R2 ;  /* 0x000000010808b824 */ /* 0x000fe200078e0a02 */
[----:B------:R1:W-:Y:S01]  /*b570*/  STL [R1+0xdc], R0 ;  /* 0x0000dc0001007387 */ /* 0x0003e20000100800 */
[----:B------:R-:W-:Y:S01]  /*b580*/  IMAD.MOV.U32 R10, RZ, RZ, R6 ;  /* 0x000000ffff0a7224 */ /* 0x000fe200078e0006 */
[----:B------:R-:W-:Y:S01]  /*b590*/  ISETP.GT.U32.AND P6, PT, R2, R7, PT ;  /* 0x000000070200720c */ /* 0x000fe20003fc4070 */
[----:B------:R-:W-:Y:S01]  /*b5a0*/  IMAD.HI.U32 R5, R14, R4, RZ ;  /* 0x000000040e057227 */ /* 0x000fe200078e00ff */
[----:B------:R-:W-:-:S03]  /*b5b0*/  ISETP.GT.U32.AND P3, PT, R2, R8, PT ;  /* 0x000000080200720c */ /* 0x000fc60003f64070 */
[----:B0-----:R-:W-:Y:S02]  /*b5c0*/  VIADD R9, R11, 0x4c ;  /* 0x0000004c0b097836 */ /* 0x001fe40000000000 */
[----:B------:R-:W-:Y:S01]  /*b5d0*/  @!P0 IMAD.MOV R10, RZ, RZ, -R10 ;  /* 0x000000ffff0a8224 */ /* 0x000fe200078e0a0a */
[----:B-1----:R-:W-:Y:S01]  /*b5e0*/  IABS R0, R3 ;  /* 0x0000000300007213 */ /* 0x002fe20000000000 */
[----:B------:R-:W-:Y:S01]  /*b5f0*/  IMAD.MOV R5, RZ, RZ, -R5 ;  /* 0x000000ffff057224 */ /* 0x000fe200078e0a05 */
[----:B------:R-:W-:Y:S01]  /*b600*/  ISETP.GE.AND P2, PT, R9, RZ, PT ;  /* 0x000000ff0900720c */ /* 0x000fe20003f46270 */
[----:B------:R-:W-:Y:S01]  /*b610*/  VIADD R6, R11, 0x48 ;  /* 0x000000480b067836 */ /* 0x000fe20000000000 */
[----:B------:R-:W-:Y:S01]  /*b620*/  IABS R9, R9 ;  /* 0x0000000900097213 */ /* 0x000fe20000000000 */
[----:B------:R0:W-:Y:S01]  /*b630*/  STL [R1+0x150], R10 ;  /* 0x0001500a01007387 */ /* 0x0001e20000100800 */
[----:B------:R-:W-:Y:S01]  /*b640*/  IMAD R4, R2, R5, R4 ;  /* 0x0000000502047224 */ /* 0x000fe200078e0204 */
[----:B------:R-:W-:Y:S01]  /*b650*/  ISETP.GE.AND P0, PT, R3, RZ, PT ;  /* 0x000000ff0300720c */ /* 0x000fe20003f06270 */
[--C-:B------:R-:W-:Y:S01]  /*b660*/  @!P6 IMAD.IADD R7, R7, 0x1, -R2.reuse ;  /* 0x000000010707e824 */ /* 0x100fe200078e0a02 */
[----:B------:R-:W-:Y:S01]  /*b670*/  IABS R3, R6 ;  /* 0x0000000600037213 */ /* 0x000fe20000000000 */
[----:B------:R-:W-:Y:S01]  /*b680*/  @!P3 IMAD.IADD R8, R8, 0x1, -R2 ;  /* 0x000000010808b824 */ /* 0x000fe200078e0a02 */
[----:B------:R-:W-:Y:S01]  /*b690*/  ISETP.GT.U32.AND P6, PT, R2, R4, PT ;  /* 0x000000040200720c */ /* 0x000fe20003fc4070 */
[----:B------:R-:W-:Y:S01]  /*b6a0*/  IMAD.HI.U32 R5, R14, R0, RZ ;  /* 0x000000000e057227 */ /* 0x000fe200078e00ff */
[----:B------:R-:W-:-:S03]  /*b6b0*/  ISETP.GE.AND P3, PT, R6, RZ, PT ;  /* 0x000000ff0600720c */ /* 0x000fc60003f66270 */
[----:B0-----:R-:W-:-:S04]  /*b6c0*/  IMAD.HI.U32 R10, R14, R9, RZ ;  /* 0x000000090e0a7227 */ /* 0x001fc800078e00ff */
[----:B------:R-:W-:Y:S02]  /*b6d0*/  IMAD.MOV R10, RZ, RZ, -R10 ;  /* 0x000000ffff0a7224 */ /* 0x000fe400078e0a0a */
[----:B------:R-:W-:Y:S02]  /*b6e0*/  IMAD.MOV.U32 R13, RZ, RZ, R8 ;  /* 0x000000ffff0d7224 */ /* 0x000fe400078e0008 */
[----:B------:R-:W-:Y:S02]  /*b6f0*/  IMAD R6, R2, R10, R9 ;  /* 0x0000000a02067224 */ /* 0x000fe400078e0209 */
[----:B------:R-:W-:Y:S02]  /*b700*/  @!P5 IMAD.MOV R13, RZ, RZ, -R13 ;  /* 0x000000ffff0dd224 */ /* 0x000fe400078e0a0d */
[----:B------:R-:W-:Y:S01]  /*b710*/  @!P6 IMAD.IADD R4, R4, 0x1, -R2 ;  /* 0x000000010404e824 */ /* 0x000fe200078e0a02 */
[----:B------:R-:W-:Y:S01]  /*b720*/  ISETP.GT.U32.AND P5, PT, R2, R6, PT ;  /* 0x000000060200720c */ /* 0x000fe20003fa4070 */
[----:B------:R-:W-:-:S02]  /*b730*/  IMAD.MOV R5, RZ, RZ, -R5 ;  /* 0x000000ffff057224 */ /* 0x000fc400078e0a05 */
[----:B------:R-:W-:Y:S01]  /*b740*/  IMAD.MOV.U32 R15, RZ, RZ, R7 ;  /* 0x000000ffff0f7224 */ /* 0x000fe200078e0007 */
[C---:B------:R-:W-:Y:S01]  /*b750*/  ISETP.GT.U32.AND P6, PT, R2.reuse, R4, PT ;  /* 0x000000040200720c */ /* 0x040fe20003fc4070 */
[----:B------:R-:W-:Y:S02]  /*b760*/  IMAD R0, R2, R5, R0 ;  /* 0x0000000502007224 */ /* 0x000fe400078e0200 */
[----:B------:R-:W-:Y:S02]  /*b770*/  VIADD R5, R11, 0x44 ;  /* 0x000000440b057836 */ /* 0x000fe40000000000 */
[----:B------:R-:W-:-:S03]  /*b780*/  IMAD.HI.U32 R7, R14, R3, RZ ;  /* 0x000000030e077227 */ /* 0x000fc600078e00ff */
[----:B------:R-:W-:Y:S01]  /*b790*/  IABS R17, R5 ;  /* 0x0000000500117213 */ /* 0x000fe20000000000 */
[--C-:B------:R-:W-:Y:S02]  /*b7a0*/  @!P5 IMAD.IADD R6, R6, 0x1, -R2.reuse ;  /* 0x000000010606d824 */ /* 0x100fe400078e0a02 */
[C---:B------:R-:W-:Y:S02]  /*b7b0*/  VIADD R18, R11.reuse, 0x46 ;  /* 0x000000460b127836 */ /* 0x040fe40000000000 */
[----:B------:R-:W-:Y:S01]  /*b7c0*/  @!P4 IMAD.MOV R15, RZ, RZ, -R15 ;  /* 0x000000ffff0fc224 */ /* 0x000fe200078e0a0f */
[----:B------:R-:W-:Y:S01]  /*b7d0*/  ISETP.GT.U32.AND P5, PT, R2, R6, PT ;  /* 0x000000060200720c */ /* 0x000fe20003fa4070 */
[----:B------:R-:W-:Y:S01]  /*b7e0*/  IMAD.MOV R7, RZ, RZ, -R7 ;  /* 0x000000ffff077224 */ /* 0x000fe200078e0a07 */
[----:B------:R-:W-:Y:S01]  /*b7f0*/  ISETP.GE.AND P4, PT, R18, RZ, PT ;  /* 0x000000ff1200720c */ /* 0x000fe20003f86270 */
[C---:B------:R-:W-:Y:S01]  /*b800*/  VIADD R8, R11.reuse, 0x42 ;  /* 0x000000420b087836 */ /* 0x040fe20000000000 */
[----:B------:R0:W-:Y:S01]  /*b810*/  STL [R1+0xd8], R15 ;  /* 0x0000d80f01007387 */ /* 0x0001e20000100800 */
[----:B------:R-:W-:Y:S01]  /*b820*/  @!P6 IMAD.IADD R4, R4, 0x1, -R2 ;  /* 0x000000010404e824 */ /* 0x000fe200078e0a02 */
[C---:B------:R-:W-:Y:S01]  /*b830*/  ISETP.GT.U32.AND P6, PT, R2.reuse, R0, PT ;  /* 0x000000000200720c */ /* 0x040fe20003fc4070 */
[----:B------:R-:W-:Y:S01]  /*b840*/  IMAD R3, R2, R7, R3 ;  /* 0x0000000702037224 */ /* 0x000fe200078e0203 */
[----:B------:R-:W-:Y:S01]  /*b850*/  IABS R18, R18 ;  /* 0x0000001200127213 */ /* 0x000fe20000000000 */
[----:B------:R-:W-:Y:S01]  /*b860*/  VIADD R19, R11, 0x3e ;  /* 0x0000003e0b137836 */ /* 0x000fe20000000000 */
[----:B------:R-:W-:Y:S01]  /*b870*/  IABS R16, R8 ;  /* 0x0000000800107213 */ /* 0x000fe20000000000 */
[----:B------:R-:W-:Y:S01]  /*b880*/  IMAD.MOV.U32 R21, RZ, RZ, R4 ;  /* 0x000000ffff157224 */ /* 0x000fe200078e0004 */
[----:B------:R1:W-:Y:S01]  /*b890*/  STL [R1+0x12c], R13 ;  /* 0x00012c0d01007387 */ /* 0x0003e20000100800 */
[----:B------:R-:W-:Y:S01]  /*b8a0*/  @!P5 IMAD.IADD R6, R6, 0x1, -R2 ;  /* 0x000000010606d824 */ /* 0x000fe200078e0a02 */
[----:B------:R-:W-:Y:S01]  /*b8b0*/  ISETP.GT.U32.AND P5, PT, R2, R3, PT ;  /* 0x000000030200720c */ /* 0x000fe20003fa4070 */
[----:B0-----:R-:W-:-:S04]  /*b8c0*/  IMAD.HI.U32 R15, R14, R17, RZ ;  /* 0x000000110e0f7227 */ /* 0x001fc800078e00ff */
[----:B------:R-:W-:-:S04]  /*b8d0*/  IMAD.HI.U32 R7, R14, R18, RZ ;  /* 0x000000120e077227 */ /* 0x000fc800078e00ff */
[----:B------:R-:W-:Y:S02]  /*b8e0*/  IMAD.MOV R15, RZ, RZ, -R15 ;  /* 0x000000ffff0f7224 */ /* 0x000fe400078e0a0f */
[----:B------:R-:W-:-:S04]  /*b8f0*/  IMAD.HI.U32 R10, R14, R16, RZ ;  /* 0x000000100e0a7227 */ /* 0x000fc800078e00ff */
[----:B------:R-:W-:Y:S02]  /*b900*/  IMAD.MOV R7, RZ, RZ, -R7 ;  /* 0x000000ffff077224 */ /* 0x000fe400078e0a07 */
[----:B------:R-:W-:Y:S02]  /*b910*/  IMAD R17, R2, R15, R17 ;  /* 0x0000000f02117224 */ /* 0x000fe400078e0211 */
[----:B------:R-:W-:Y:S02]  /*b920*/  @!P6 IMAD.IADD R0, R0, 0x1, -R2 ;  /* 0x000000010000e824 */ /* 0x000fe400078e0a02 */
[----:B------:R-:W-:Y:S02]  /*b930*/  IMAD.MOV R15, RZ, RZ, -R10 ;  /* 0x000000ffff0f7224 */ /* 0x000fe400078e0a0a */
[C---:B------:R-:W-:Y:S01]  /*b940*/  IMAD R18, R2.reuse, R7, R18 ;  /* 0x0000000702127224 */ /* 0x040fe200078e0212 */
[----:B------:R-:W-:Y:S01]  /*b950*/  IABS R7, R19 ;  /* 0x0000001300077213 */ /* 0x000fe20000000000 */
[C---:B------:R-:W-:Y:S01]  /*b960*/  IMAD R16, R2.reuse, R15, R16 ;  /* 0x0000000f02107224 */ /* 0x040fe200078e0210 */
[----:B------:R-:W-:Y:S01]  /*b970*/  ISETP.GT.U32.AND P6, PT, R2, R0, PT ;  /* 0x000000000200720c */ /* 0x000fe20003fc4070 */
[----:B-1----:R-:W-:-:S02]  /*b980*/  IMAD.MOV.U32 R13, RZ, RZ, R6 ;  /* 0x000000ffff0d7224 */ /* 0x002fc400078e0006 */
[----:B------:R-:W-:Y:S01]  /*b990*/  @!P1 IMAD.MOV R21, RZ, RZ, -R21 ;  /* 0x000000ffff159224 */ /* 0x000fe200078e0a15 */
[C---:B------:R-:W-:Y:S01]  /*b9a0*/  ISETP.GT.U32.AND P1, PT, R2.reuse, R18, PT ;  /* 0x000000120200720c */ /* 0x040fe20003f24070 */
[----:B------:R-:W-:Y:S01]  /*b9b0*/  @!P5 IMAD.IADD R3, R3, 0x1, -R2 ;  /* 0x000000010303d824 */ /* 0x000fe200078e0a02 */
[----:B------:R-:W-:Y:S01]  /*b9c0*/  ISETP.GT.U32.AND P5, PT, R2, R16, PT ;  /* 0x000000100200720c */ /* 0x000fe20003fa4070 */
[----:B------:R-:W-:Y:S01]  /*b9d0*/  IMAD.HI.U32 R4, R14, R7, RZ ;  /* 0x000000070e047227 */ /* 0x000fe200078e00ff */
[----:B------:R-:W-:Y:S03]  /*b9e0*/  STL [R1+0x88], R21 ;  /* 0x0000881501007387 */ /* 0x000fe60000100800 */
[----:B------:R-:W-:Y:S01]  /*b9f0*/  @!P2 IMAD.MOV R13, RZ, RZ, -R13 ;  /* 0x000000ffff0da224 */ /* 0x000fe200078e0a0d */
[----:B------:R-:W-:Y:S01]  /*ba00*/  ISETP.GT.U32.AND P2, PT, R2, R17, PT ;  /* 0x000000110200720c */ /* 0x000fe20003f44070 */
[----:B------:R-:W-:-:S02]  /*ba10*/  IMAD.MOV R4, RZ, RZ, -R4 ;  /* 0x000000ffff047224 */ /* 0x000fc400078e0a04 */
[C---:B------:R-:W-:Y:S01]  /*ba20*/  VIADD R20, R11.reuse, 0x40 ;  /* 0x000000400b147836 */ /* 0x040fe20000000000 */
[----:B------:R0:W-:Y:S01]  /*ba30*/  STL [R1+0x84], R13 ;  /* 0x0000840d01007387 */ /* 0x0001e20000100800 */
        /* <DEDUP_REMOVED lines=9> */
[----:B0-----:R-:W-:-:S02]  /*bad0*/  IMAD.MOV.U32 R13, RZ, RZ, R0 ;  /* 0x000000ffff0d7224 */ /* 0x001fc400078e0000 */
[----:B------:R-:W-:-:S04]  /*bae0*/  IMAD.HI.U32 R10, R14, R9, RZ ;  /* 0x000000090e0a7227 */ /* 0x000fc800078e00ff */
[----:B------:R-:W-:Y:S01]  /*baf0*/  @!P2 IMAD.IADD R17, R17, 0x1, -R2 ;  /* 0x000000011111a824 */ /* 0x000fe200078e0a02 */
[C---:B------:R-:W-:Y:S01]  /*bb00*/  ISETP.GT.U32.AND P2, PT, R2.reuse, R18, PT ;  /* 0x000000120200720c */ /* 0x040fe20003f44070 */
[----:B------:R-:W-:Y:S01]  /*bb10*/  @!P0 IMAD.MOV R13, RZ, RZ, -R13 ;  /* 0x000000ffff0d8224 */ /* 0x000fe200078e0a0d */
[C---:B------:R-:W-:Y:S01]  /*bb20*/  ISETP.GT.U32.AND P0, PT, R2.reuse, R16, PT ;  /* 0x000000100200720c */ /* 0x040fe20003f04070 */
[----:B------:R-:W-:Y:S01]  /*bb30*/  IMAD.MOV R10, RZ, RZ, -R10 ;  /* 0x000000ffff0a7224 */ /* 0x000fe200078e0a0a */
[----:B------:R-:W-:Y:S01]  /*bb40*/  ISETP.GT.U32.AND P5, PT, R2, R17, PT ;  /* 0x000000110200720c */ /* 0x000fe20003fa4070 */
[----:B------:R-:W-:Y:S01]  /*bb50*/  IMAD.HI.U32 R21, R14, R6, RZ ;  /* 0x000000060e157227 */ /* 0x000fe200078e00ff */
[----:B------:R0:W-:Y:S03]  /*bb60*/  STL [R1+0x7c], R13 ;  /* 0x00007c0d01007387 */ /* 0x0001e60000100800 */
[----:B------:R-:W-:-:S02]  /*bb70*/  IMAD R9, R2, R10, R9 ;  /* 0x0000000a02097224 */ /* 0x000fc400078e0209 */
[----:B------:R-:W-:Y:S02]  /*bb80*/  IMAD.MOV R21, RZ, RZ, -R21 ;  /* 0x000000ffff157224 */ /* 0x000fe400078e0a15 */
[----:B------:R-:W-:Y:S02]  /*bb90*/  VIADD R5, R11, 0x3a ;  /* 0x0000003a0b057836 */ /* 0x000fe40000000000 */
[----:B------:R-:W-:Y:S01]  /*bba0*/  @!P1 IMAD.IADD R3, R3, 0x1, -R2 ;  /* 0x0000000103039824 */ /* 0x000fe200078e0a02 */
[C---:B------:R-:W-:Y:S01]  /*bbb0*/  ISETP.GT.U32.AND P1, PT, R2.reuse, R9, PT ;  /* 0x000000090200720c */ /* 0x040fe20003f24070 */
[----:B------:R-:W-:Y:S01]  /*bbc0*/  IMAD R6, R2, R21, R6 ;  /* 0x0000001502067224 */ /* 0x000fe200078e0206 */
[----:B------:R-:W-:Y:S01]  /*bbd0*/  IABS R0, R5 ;  /* 0x0000000500007213 */ /* 0x000fe20000000000 */
[--C-:B------:R-:W-:Y:S01]  /*bbe0*/  @!P2 IMAD.IADD R18, R18, 0x1, -R2.reuse ;  /* 0x000000011212a824 */ /* 0x100fe200078e0a02 */
[----:B------:R-:W-:Y:S01]  /*bbf0*/  ISETP.GT.U32.AND P2, PT, R2, R7, PT ;  /* 0x000000070200720c */ /* 0x000fe20003f44070 */
[----:B------:R-:W-:Y:S01]  /*bc00*/  @!P0 IMAD.IADD R16, R16, 0x1, -R2 ;  /* 0x0000000110108824 */ /* 0x000fe200078e0a02 */
[----:B------:R-:W-:Y:S01]  /*bc10*/  ISETP.GT.U32.AND P0, PT, R2, R6, PT ;  /* 0x000000060200720c */ /* 0x000fe20003f04070 */
[----:B------:R-:W-:-:S02]  /*bc20*/  VIADD R15, R11, 0x38 ;  /* 0x000000380b0f7836 */ /* 0x000fc40000000000 */
[----:B------:R-:W-:-:S03]  /*bc30*/  IMAD.HI.U32 R21, R14, R0, RZ ;  /* 0x000000000e157227 */ /* 0x000fc600078e00ff */
[----:B------:R-:W-:Y:S01]  /*bc40*/  IABS R10, R15 ;  /* 0x0000000f000a7213 */ /* 0x000fe20000000000 */
[--C-:B------:R-:W-:Y:S01]  /*bc50*/  @!P1 IMAD.IADD R9, R9, 0x1, -R2.reuse ;  /* 0x0000000109099824 */ /* 0x100fe200078e0a02 */
[----:B------:R-:W-:Y:S01]  /*bc60*/  ISETP.GE.AND P1, PT, R20, RZ, PT ;  /* 0x000000ff1400720c */ /* 0x000fe20003f26270 */
[----:B------:R-:W-:Y:S02]  /*bc70*/  IMAD.MOV R21, RZ, RZ, -R21 ;  /* 0x000000ffff157224 */ /* 0x000fe400078e0a15 */
[----:B------:R-:W-:Y:S01]  /*bc80*/  @!P5 IMAD.IADD R17, R17, 0x1, -R2 ;  /* 0x000000011111d824 */ /* 0x000fe200078e0a02 */
[----:B------:R-:W-:Y:S01]  /*bc90*/  ISETP.GE.AND P5, PT, R8, RZ, PT ;  /* 0x000000ff0800720c */ /* 0x000fe20003fa6270 */
[----:B------:R-:W-:Y:S02]  /*bca0*/  IMAD.MOV.U32 R22, RZ, RZ, R3 ;  /* 0x000000ffff167224 */ /* 0x000fe400078e0003 */
[----:B0-----:R-:W-:Y:S02]  /*bcb0*/  IMAD.MOV.U32 R13, RZ, RZ, R18 ;  /* 0x000000ffff0d7224 */ /* 0x001fe400078e0012 */
[----:B------:R-:W-:-:S04]  /*bcc0*/  IMAD.HI.U32 R8, R14, R10, RZ ;  /* 0x0000000a0e087227 */ /* 0x000fc800078e00ff */
[----:B------:R-:W-:Y:S01]  /*bcd0*/  @!P2 IMAD.IADD R7, R7, 0x1, -R2 ;  /* 0x000000010707a824 */ /* 0x000fe200078e0a02 */
[----:B------:R-:W-:Y:S01]  /*bce0*/  ISETP.GE.AND P2, PT, R19, RZ, PT ;  /* 0x000000ff1300720c */ /* 0x000fe20003f46270 */
[----:B------:R-:W-:Y:S01]  /*bcf0*/  IMAD R0, R2, R21, R0 ;  /* 0x0000001502007224 */ /* 0x000fe200078e0200 */
[----:B------:R-:W-:Y:S01]  /*bd00*/  IABS R19, R12 ;  /* 0x0000000c00137213 */ /* 0x000fe20000000000 */
[----:B------:R-:W-:Y:S01]  /*bd10*/  @!P0 IMAD.IADD R6, R6, 0x1, -R2 ;  /* 0x0000000106068824 */ /* 0x000fe200078e0a02 */
[C---:B------:R-:W-:Y:S01]  /*bd20*/  ISETP.GT.U32.AND P0, PT, R2.reuse, R9, PT ;  /* 0x000000090200720c */ /* 0x040fe20003f04070 */
[----:B------:R-:W-:Y:S02]  /*bd30*/  @!P3 IMAD.MOV R22, RZ, RZ, -R22 ;  /* 0x000000ffff16b224 */ /* 0x000fe400078e0a16 */
[----:B------:R-:W-:Y:S01]  /*bd40*/  @!P4 IMAD.MOV R13, RZ, RZ, -R13 ;  /* 0x000000ffff0dc224 */ /* 0x000fe200078e0a0d */
[C---:B------:R-:W-:Y:S01]  /*bd50*/  ISETP.GT.U32.AND P4, PT, R2.reuse, R7, PT ;  /* 0x000000070200720c */ /* 0x040fe20003f84070 */
[----:B------:R-:W-:Y:S01]  /*bd60*/  IMAD.MOV R20, RZ, RZ, -R8 ;  /* 0x000000ffff147224 */ /* 0x000fe200078e0a08 */
[----:B------:R-:W-:Y:S01]  /*bd70*/  STL [R1+0x54], R22 ;  /* 0x0000541601007387 */ /* 0x000fe20000100800 */
[----:B------:R-:W-:Y:S01]  /*bd80*/  VIADD R8, R11, 0x36 ;  /* 0x000000360b087836 */ /* 0x000fe20000000000 */
[C---:B------:R-:W-:Y:S01]  /*bd90*/  ISETP.GT.U32.AND P3, PT, R2.reuse, R6, PT ;  /* 0x000000060200720c */ /* 0x040fe20003f64070 */
[----:B------:R-:W-:Y:S01]  /*bda0*/  @!P6 IMAD.MOV R17, RZ, RZ, -R17 ;  /* 0x000000ffff11e224 */ /* 0x000fe200078e0a11 */
[----:B------:R-:W-:Y:S01]  /*bdb0*/  ISETP.GT.U32.AND P6, PT, R2, R0, PT ;  /* 0x000000000200720c */ /* 0x000fe20003fc4070 */
[----:B------:R0:W-:Y:S01]  /*bdc0*/  STL [R1+0x44], R13 ;  /* 0x0000440d01007387 */ /* 0x0001e20000100800 */
[----:B------:R-:W-:Y:S01]  /*bdd0*/  IABS R3, R8 ;  /* 0x0000000800037213 */ /* 0x000fe20000000000 */
[----:B------:R-:W-:-:S02]  /*bde0*/  @!P0 IMAD.IADD R9, R9, 0x1, -R2 ;  /* 0x0000000109098824 */ /* 0x000fc400078e0a02 */
[----:B------:R-:W-:Y:S01]  /*bdf0*/  STL [R1+0x6c], R17 ;  /* 0x00006c1101007387 */ /* 0x000fe20000100800 */
[C---:B------:R-:W-:Y:S02]  /*be00*/  IMAD R10, R2.reuse, R20, R10 ;  /* 0x00000014020a7224 */ /* 0x040fe400078e020a */
[----:B------:R-:W-:Y:S01]  /*be10*/  @!P4 IMAD.IADD R7, R7, 0x1, -R2 ;  /* 0x000000010707c824 */ /* 0x000fe200078e0a02 */
[----:B------:R-:W-:Y:S01]  /*be20*/  ISETP.GE.AND P4, PT, R5, RZ, PT ;  /* 0x000000ff0500720c */ /* 0x000fe20003f86270 */
[----:B------:R-:W-:Y:S01]  /*be30*/  VIADD R21, R11, 0x28 ;  /* 0x000000280b157836 */ /* 0x000fe20000000000 */
[----:B------:R-:W-:Y:S01]  /*be40*/  ISETP.GT.U32.AND P0, PT, R2, R10, PT ;  /* 0x0000000a0200720c */ /* 0x000fe20003f04070 */
[----:B0-----:R-:W-:Y:S02]  /*be50*/  IMAD.MOV.U32 R13, RZ, RZ, R16 ;  /* 0x000000ffff0d7224 */ /* 0x001fe400078e0010 */
[----:B------:R-:W-:-:S04]  /*be60*/  IMAD.HI.U32 R16, R14, R3, RZ ;  /* 0x000000030e107227 */ /* 0x000fc800078e00ff */
[----:B------:R-:W-:Y:S01]  /*be70*/  @!P5 IMAD.MOV R13, RZ, RZ, -R13 ;  /* 0x000000ffff0dd224 */ /* 0x000fe200078e0a0d */
[----:B------:R-:W-:Y:S01]  /*be80*/  ISETP.GE.AND P5, PT, R4, RZ, PT ;  /* 0x000000ff0400720c */ /* 0x000fe20003fa6270 */
[----:B------:R-:W-:Y:S02]  /*be90*/  VIADD R4, R11, 0x34 ;  /* 0x000000340b047836 */ /* 0x000fe40000000000 */
[----:B------:R-:W-:Y:S01]  /*bea0*/  IMAD.MOV R16, RZ, RZ, -R16 ;  /* 0x000000ffff107224 */ /* 0x000fe200078e0a10 */
[----:B------:R0:W-:Y:S01]  /*beb0*/  STL [R1+0x70], R13 ;  /* 0x0000700d01007387 */ /* 0x0001e20000100800 */
[--C-:B------:R-:W-:Y:S01]  /*bec0*/  @!P6 IMAD.IADD R0, R0, 0x1, -R2.reuse ;  /* 0x000000010000e824 */ /* 0x100fe200078e0a02 */
[----:B------:R-:W-:Y:S01]  /*bed0*/  IABS R5, R4 ;  /* 0x0000000400057213 */ /* 0x000fe20000000000 */
[----:B------:R-:W-:Y:S01]  /*bee0*/  @!P3 IMAD.IADD R6, R6, 0x1, -R2 ;  /* 0x000000010606b824 */ /* 0x000fe200078e0a02 */
[----:B------:R-:W-:Y:S01]  /*bef0*/  ISETP.GE.AND P6, PT, R8, RZ, PT ;  /* 0x000000ff0800720c */ /* 0x000fe20003fc6270 */
[----:B------:R-:W-:Y:S01]  /*bf00*/  IMAD R3, R2, R16, R3 ;  /* 0x0000001002037224 */ /* 0x000fe200078e0203 */
[----:B------:R-:W-:Y:S01]  /*bf10*/  ISETP.GE.AND P3, PT, R15, RZ, PT ;  /* 0x000000ff0f00720c */ /* 0x000fe20003f66270 */
[----:B------:R-:W-:-:S04]  /*bf20*/  IMAD.HI.U32 R8, R14, R5, RZ ;  /* 0x000000050e087227 */ /* 0x000fc800078e00ff */
[----:B0-----:R-:W-:Y:S02]  /*bf30*/  IMAD.MOV.U32 R13, RZ, RZ, R9 ;  /* 0x000000ffff0d7224 */ /* 0x001fe400078e0009 */
[----:B------:R-:W-:Y:S01]  /*bf40*/  @!P5 IMAD.MOV R6, RZ, RZ, -R6 ;  /* 0x000000ffff06d224 */ /* 0x000fe200078e0a06 */
[C---:B------:R-:W-:Y:S01]  /*bf50*/  ISETP.GT.U32.AND P5, PT, R2.reuse, R3, PT ;  /* 0x000000030200720c */ /* 0x040fe20003fa4070 */
[----:B------:R-:W-:Y:S01]  /*bf60*/  @!P1 IMAD.MOV R13, RZ, RZ, -R13 ;  /* 0x000000ffff0d9224 */ /* 0x000fe200078e0a0d */
[----:B------:R-:W-:Y:S01]  /*bf70*/  ISETP.GT.U32.AND P1, PT, R2, R0, PT ;  /* 0x000000000200720c */ /* 0x000fe20003f24070 */
[----:B------:R-:W-:Y:S02]  /*bf80*/  IMAD.MOV R8, RZ, RZ, -R8 ;  /* 0x000000ffff087224 */ /* 0x000fe400078e0a08 */
[----:B------:R-:W-:Y:S01]  /*bf90*/  @!P2 IMAD.MOV R7, RZ, RZ, -R7 ;  /* 0x000000ffff07a224 */ /* 0x000fe200078e0a07 */
[----:B------:R-:W-:Y:S01]  /*bfa0*/  ISETP.GE.AND P2, PT, R4, RZ, PT ;  /* 0x000000ff0400720c */ /* 0x000fe20003f46270 */
[----:B------:R-:W-:Y:S01]  /*bfb0*/  IMAD R4, R2, R8, R5 ;  /* 0x0000000802047224 */ /* 0x000fe200078e0205 */
[----:B------:R0:W-:Y:S01]  /*bfc0*/  STL [R1+0x74], R13 ;  /* 0x0000740d01007387 */ /* 0x0001e20000100800 */
[----:B------:R-:W-:-:S02]  /*bfd0*/  @!P0 IMAD.IADD R10, R10, 0x1, -R2 ;  /* 0x000000010a0a8824 */ /* 0x000fc400078e0a02 */
[----:B------:R-:W-:Y:S01]  /*bfe0*/  VIADD R5, R11, 0x2e ;  /* 0x0000002e0b057836 */ /* 0x000fe20000000000 */
[----:B------:R1:W-:Y:S01]  /*bff0*/  STL [R1+0x78], R7 ;  /* 0x0000780701007387 */ /* 0x0003e20000100800 */
[--C-:B------:R-:W-:Y:S01]  /*c000*/  @!P5 IMAD.IADD R3, R3, 0x1, -R2.reuse ;  /* 0x000000010303d824 */ /* 0x100fe200078e0a02 */
[----:B------:R-:W-:Y:S01]  /*c010*/  ISETP.GT.U32.AND P0, PT, R2, R10, PT ;  /* 0x0000000a0200720c */ /* 0x000fe20003f04070 */
[----:B------:R-:W-:Y:S01]  /*c020*/  @!P1 IMAD.IADD R0, R0, 0x1, -R2 ;  /* 0x0000000100009824 */ /* 0x000fe200078e0a02 */
[----:B------:R-:W-:Y:S01]  /*c030*/  ISETP.GT.U32.AND P1, PT, R2, R4, PT ;  /* 0x000000040200720c */ /* 0x000fe20003f24070 */
[----:B------:R-:W-:Y:S01]  /*c040*/  STL [R1+0xb8], R6 ;  /* 0x0000b80601007387 */ /* 0x000fe20000100800 */
[----:B------:R-:W-:Y:S01]  /*c050*/  IABS R9, R5 ;  /* 0x0000000500097213 */ /* 0x000fe20000000000 */
[----:B0-----:R-:W-:Y:S02]  /*c060*/  IMAD.MOV.U32 R13, RZ, RZ, R0 ;  /* 0x000000ffff0d7224 */ /* 0x001fe400078e0000 */
[----:B-1----:R-:W-:-:S02]  /*c070*/  VIADD R7, R11, 0x32 ;  /* 0x000000320b077836 */ /* 0x002fc40000000000 */
[----:B------:R-:W-:Y:S01]  /*c080*/  @!P4 IMAD.MOV R13, RZ, RZ, -R13 ;  /* 0x000000ffff0dc224 */ /* 0x000fe200078e0a0d */
[----:B------:R-:W-:Y:S01]  /*c090*/  ISETP.GT.U32.AND P4, PT, R2, R3, PT ;  /* 0x000000030200720c */ /* 0x000fe20003f84070 */
[----:B------:R-:W-:Y:S01]  /*c0a0*/  IMAD.HI.U32 R0, R14, R9, RZ ;  /* 0x000000090e007227 */ /* 0x000fe200078e00ff */
[----:B------:R-:W-:Y:S02]  /*c0b0*/  IABS R29, R7 ;  /* 0x00000007001d7213 */ /* 0x000fe40000000000 */
[----:B------:R0:W-:Y:S01]  /*c0c0*/  STL [R1+0xc4], R13 ;  /* 0x0000c40d01007387 */ /* 0x0001e20000100800 */
[--C-:B------:R-:W-:Y:S02]  /*c0d0*/  @!P1 IMAD.IADD R4, R4, 0x1, -R2.reuse ;  /* 0x0000000104049824 */ /* 0x100fe400078e0a02 */
[----:B------:R-:W-:Y:S01]  /*c0e0*/  @!P0 IMAD.IADD R10, R10, 0x1, -R2 ;  /* 0x000000010a0a8824 */ /* 0x000fe200078e0a02 */
[----:B------:R-:W-:Y:S01]  /*c0f0*/  ISETP.GE.AND P0, PT, R7, RZ, PT ;  /* 0x000000ff0700720c */ /* 0x000fe20003f06270 */
[----:B------:R-:W-:Y:S01]  /*c100*/  IMAD.HI.U32 R7, R14, R29, RZ ;  /* 0x0000001d0e077227 */ /* 0x000fe200078e00ff */
[----:B------:R-:W-:-:S03]  /*c110*/  ISETP.GT.U32.AND P1, PT, R2, R4, PT ;  /* 0x000000040200720c */ /* 0x000fc60003f24070 */
[----:B------:R-:W-:Y:S02]  /*c120*/  @!P4 IMAD.IADD R3, R3, 0x1, -R2 ;  /* 0x000000010303c824 */ /* 0x000fe400078e0a02 */
[----:B------:R-:W-:Y:S01]  /*c130*/  @!P3 IMAD.MOV R10, RZ, RZ, -R10 ;  /* 0x000000ffff0ab224 */ /* 0x000fe200078e0a0a */
[----:B------:R-:W-:Y:S01]  /*c140*/  ISETP.GE.AND P3, PT, R5, RZ, PT ;  /* 0x000000ff0500720c */ /* 0x000fe20003f66270 */
[----:B0-----:R-:W-:Y:S01]  /*c150*/  IMAD.MOV.U32 R13, RZ, RZ, R3 ;  /* 0x000000ffff0d7224 */ /* 0x001fe200078e0003 */
[----:B------:R-:W-:Y:S01]  /*c160*/  IABS R3, R21 ;  /* 0x0000001500037213 */ /* 0x000fe20000000000 */
[----:B------:R-:W-:Y:S01]  /*c170*/  IMAD.MOV R7, RZ, RZ, -R7 ;  /* 0x000000ffff077224 */ /* 0x000fe200078e0a07 */
[----:B------:R0:W-:Y:S01]  /*c180*/  STL [R1+0xa8], R10 ;  /* 0x0000a80a01007387 */ /* 0x0001e20000100800 */
[----:B------:R-:W-:Y:S02]  /*c190*/  @!P6 IMAD.MOV R13, RZ, RZ, -R13 ;  /* 0x000000ffff0de224 */ /* 0x000fe400078e0a0d */
[----:B------:R-:W-:-:S02]  /*c1a0*/  @!P1 IMAD.IADD R4, R4, 0x1, -R2 ;  /* 0x0000000104049824 */ /* 0x000fc400078e0a02 */
[C---:B------:R-:W-:Y:S01]  /*c1b0*/  IMAD R29, R2.reuse, R7, R29 ;  /* 0x00000007021d7224 */ /* 0x040fe200078e021d */
[----:B------:R1:W-:Y:S01]  /*c1c0*/  STL [R1+0xa4], R13 ;  /* 0x0000a40d01007387 */ /* 0x0003e20000100800 */
[C---:B------:R-:W-:Y:S01]  /*c1d0*/  VIADD R6, R11.reuse, 0x30 ;  /* 0x000000300b067836 */ /* 0x040fe20000000000 */
[----:B------:R-:W2:Y:S01]  /*c1e0*/  I2F.RP R7, R19 ;  /* 0x0000001300077306 */ /* 0x000ea20000209400 */
[----:B------:R-:W-:Y:S01]  /*c1f0*/  IMAD.MOV R0, RZ, RZ, -R0 ;  /* 0x000000ffff007224 */ /* 0x000fe200078e0a00 */
[C---:B------:R-:W-:Y:S01]  /*c200*/  ISETP.GT.U32.AND P4, PT, R2.reuse, R29, PT ;  /* 0x0000001d0200720c */ /* 0x040fe20003f84070 */
[----:B0-----:R-:W-:Y:S01]  /*c210*/  VIADD R10, R11, 0x2c ;  /* 0x0000002c0b0a7836 */ /* 0x001fe20000000000 */
[----:B------:R-:W-:Y:S01]  /*c220*/  IABS R8, R6 ;  /* 0x0000000600087213 */ /* 0x000fe20000000000 */
[----:B------:R-:W-:Y:S01]  /*c230*/  IMAD R9, R2, R0, R9 ;  /* 0x0000000002097224 */ /* 0x000fe200078e0209 */
[----:B------:R-:W-:Y:S01]  /*c240*/  ISETP.GE.AND P5, PT, R6, RZ, PT ;  /* 0x000000ff0600720c */ /* 0x000fe20003fa6270 */
[----:B-1----:R-:W-:Y:S01]  /*c250*/  IMAD.MOV.U32 R13, RZ, RZ, R4 ;  /* 0x000000ffff0d7224 */ /* 0x002fe200078e0004 */
[----:B------:R-:W-:Y:S01]  /*c260*/  ISETP.GE.AND P1, PT, R10, RZ, PT ;  /* 0x000000ff0a00720c */ /* 0x000fe20003f26270 */
[----:B------:R-:W-:Y:S01]  /*c270*/  IMAD.HI.U32 R6, R14, R8, RZ ;  /* 0x000000080e067227 */ /* 0x000fe200078e00ff */
[----:B------:R-:W-:-:S03]  /*c280*/  IABS R10, R10 ;  /* 0x0000000a000a7213 */ /* 0x000fc60000000000 */
[----:B------:R-:W-:Y:S02]  /*c290*/  @!P2 IMAD.MOV R13, RZ, RZ, -R13 ;  /* 0x000000ffff0da224 */ /* 0x000fe400078e0a0d */
[----:B------:R-:W-:Y:S02]  /*c2a0*/  @!P4 IMAD.IADD R29, R29, 0x1, -R2 ;  /* 0x000000011d1dc824 */ /* 0x000fe400078e0a02 */
[----:B------:R-:W-:Y:S01]  /*c2b0*/  IMAD.HI.U32 R5, R14, R10, RZ ;  /* 0x0000000a0e057227 */ /* 0x000fe200078e00ff */
[----:B------:R0:W-:Y:S02]  /*c2c0*/  STL [R1+0xa0], R13 ;  /* 0x0000a00d01007387 */ /* 0x0001e40000100800 */
[----:B------:R-:W-:Y:S01]  /*c2d0*/  ISETP.GT.U32.AND P6, PT, R2, R29, PT ;  /* 0x0000001d0200720c */ /* 0x000fe20003fc4070 */
[----:B------:R-:W-:Y:S02]  /*c2e0*/  IMAD.MOV R6, RZ, RZ, -R6 ;  /* 0x000000ffff067224 */ /* 0x000fe400078e0a06 */
[----:B------:R-:W-:-:S02]  /*c2f0*/  IMAD.MOV R5, RZ, RZ, -R5 ;  /* 0x000000ffff057224 */ /* 0x000fc400078e0a05 */
[C---:B------:R-:W-:Y:S02]  /*c300*/  IMAD R8, R2.reuse, R6, R8 ;  /* 0x0000000602087224 */ /* 0x040fe400078e0208 */
[----:B------:R-:W-:Y:S01]  /*c310*/  VIADD R6, R11, 0x2a ;  /* 0x0000002a0b067836 */ /* 0x000fe20000000000 */
[----:B0-----:R-:W3:Y:S01]  /*c320*/  LDL R13, [R1+0xa50] ;  /* 0x000a5000010d7983 */ /* 0x001ee20000100800 */
[C---:B------:R-:W-:Y:S01]  /*c330*/  IMAD R10, R2.reuse, R5, R10 ;  /* 0x00000005020a7224 */ /* 0x040fe200078e020a */
[C---:B------:R-:W-:Y:S02]  /*c340*/  ISETP.GT.U32.AND P4, PT, R2.reuse, R8, PT ;  /* 0x000000080200720c */ /* 0x040fe40003f84070 */
[----:B------:R-:W-:Y:S01]  /*c350*/  IABS R0, R6 ;  /* 0x0000000600007213 */ /* 0x000fe20000000000 */
[----:B------:R-:W-:Y:S01]  /*c360*/  @!P6 IMAD.IADD R29, R29, 0x1, -R2 ;  /* 0x000000011d1de824 */ /* 0x000fe200078e0a02 */
[----:B------:R-:W-:-:S03]  /*c370*/  ISETP.GT.U32.AND P6, PT, R2, R10, PT ;  /* 0x0000000a0200720c */ /* 0x000fc60003fc4070 */
[----:B------:R-:W-:Y:S01]  /*c380*/  IMAD.HI.U32 R4, R14, R0, RZ ;  /* 0x000000000e047227 */ /* 0x000fe200078e00ff */
[----:B------:R-:W-:-:S03]  /*c390*/  ISETP.GT.U32.AND P2, PT, R2, R9, PT ;  /* 0x000000090200720c */ /* 0x000fc60003f44070 */
[----:B------:R-:W-:Y:S02]  /*c3a0*/  IMAD.MOV R4, RZ, RZ, -R4 ;  /* 0x000000ffff047224 */ /* 0x000fe400078e0a04 */
[----:B------:R-:W-:Y:S01]  /*c3b0*/  VIADD R16, R11, 0x26 ;  /* 0x000000260b107836 */ /* 0x000fe20000000000 */
[----:B--2---:R-:W0:Y:S01]  /*c3c0*/  MUFU.RCP R7, R7 ;  /* 0x0000000700077308 */ /* 0x004e220000001000 */
[----:B------:R-:W-:Y:S02]  /*c3d0*/  IMAD R0, R2, R4, R0 ;  /* 0x0000000402007224 */ /* 0x000fe400078e0200 */
[--C-:B------:R-:W-:Y:S01]  /*c3e0*/  @!P6 IMAD.IADD R10, R10, 0x1, -R2.reuse ;  /* 0x000000010a0ae824 */ /* 0x100fe200078e0a02 */
[----:B------:R-:W-:Y:S01]  /*c3f0*/  IABS R4, R16 ;  /* 0x0000001000047213 */ /* 0x000fe20000000000 */
[----:B------:R-:W-:Y:S02]  /*c400*/  @!P4 IMAD.IADD R8, R8, 0x1, -R2 ;  /* 0x000000010808c824 */ /* 0x000fe400078e0a02 */
[----:B------:R-:W-:Y:S01]  /*c410*/  IMAD.HI.U32 R5, R14, R3, RZ ;  /* 0x000000030e057227 */ /* 0x000fe200078e00ff */
[----:B------:R-:W-:-:S02]  /*c420*/  ISETP.GT.U32.AND P6, PT, R2, R10, PT ;  /* 0x0000000a0200720c */ /* 0x000fc40003fc4070 */
[----:B------:R-:W-:Y:S01]  /*c430*/  ISETP.GT.U32.AND P4, PT, R2, R8, PT ;  /* 0x000000080200720c */ /* 0x000fe20003f84070 */
[----:B------:R-:W-:-:S04]  /*c440*/  IMAD.HI.U32 R15, R14, R4, RZ ;  /* 0x000000040e0f7227 */ /* 0x000fc800078e00ff */
[----:B------:R-:W-:Y:S02]  /*c450*/  @!P2 IMAD.IADD R9, R9, 0x1, -R2 ;  /* 0x000000010909a824 */ /* 0x000fe400078e0a02 */
[----:B------:R-:W-:Y:S02]  /*c460*/  IMAD.MOV R5, RZ, RZ, -R5 ;  /* 0x000000ffff057224 */ /* 0x000fe400078e0a05 */
[----:B------:R-:W-:Y:S02]  /*c470*/  VIADD R20, R11, 0x24 ;  /* 0x000000240b147836 */ /* 0x000fe40000000000 */
[----:B------:R-:W-:Y:S01]  /*c480*/  IMAD.MOV R15, RZ, RZ, -R15 ;  /* 0x000000ffff0f7224 */ /* 0x000fe200078e0a0f */
[C---:B------:R-:W-:Y:S01]  /*c490*/  ISETP.GT.U32.AND P2, PT, R2.reuse, R9, PT ;  /* 0x000000090200720c */ /* 0x040fe20003f44070 */
[C---:B------:R-:W-:Y:S01]  /*c4a0*/  IMAD R3, R2.reuse, R5, R3 ;  /* 0x0000000502037224 */ /* 0x040fe200078e0203 */
[----:B------:R-:W-:Y:S01]  /*c4b0*/  IABS R5, R20 ;  /* 0x0000001400057213 */ /* 0x000fe20000000000 */
[----:B------:R-:W-:-:S02]  /*c4c0*/  IMAD R4, R2, R15, R4 ;  /* 0x0000000f02047224 */ /* 0x000fc400078e0204 */
[----:B0-----:R-:W-:Y:S02]  /*c4d0*/  VIADD R7, R7, 0xffffffe ;  /* 0x0ffffffe07077836 */ /* 0x001fe40000000000 */
[--C-:B------:R-:W-:Y:S01]  /*c4e0*/  @!P6 IMAD.IADD R10, R10, 0x1, -R2.reuse ;  /* 0x000000010a0ae824 */ /* 0x100fe200078e0a02 */
[----:B------:R-:W-:Y:S01]  /*c4f0*/  ISETP.GT.U32.AND P6, PT, R2, R4, PT ;  /* 0x000000040200720c */ /* 0x000fe20003fc4070 */
[----:B------:R-:W-:Y:S01]  /*c500*/  @!P4 IMAD.IADD R8, R8, 0x1, -R2 ;  /* 0x000000010808c824 */ /* 0x000fe200078e0a02 */
[----:B------:R-:W-:Y:S01]  /*c510*/  ISETP.GT.U32.AND P4, PT, R2, R0, PT ;  /* 0x000000000200720c */ /* 0x000fe20003f84070 */
[----:B------:R-:W-:Y:S01]  /*c520*/  IMAD.HI.U32 R23, R14, R5, RZ ;  /* 0x000000050e177227 */ /* 0x000fe200078e00ff */
[----:B------:R-:W0:Y:S03]  /*c530*/  F2I.FTZ.U32.TRUNC.NTZ R7, R7 ;  /* 0x0000000700077305 */ /* 0x000e26000021f000 */
[----:B------:R-:W-:-:S02]  /*c540*/  IMAD.MOV R23, RZ, RZ, -R23 ;  /* 0x000000ffff177224 */ /* 0x000fc400078e0a17 */
[--C-:B------:R-:W-:Y:S01]  /*c550*/  @!P2 IMAD.IADD R9, R9, 0x1, -R2.reuse ;  /* 0x000000010909a824 */ /* 0x100fe200078e0a02 */
[C---:B------:R-:W-:Y:S01]  /*c560*/  ISETP.GT.U32.AND P2, PT, R2.reuse, R3, PT ;  /* 0x000000030200720c */ /* 0x040fe20003f44070 */
[----:B------:R-:W-:Y:S02]  /*c570*/  IMAD R5, R2, R23, R5 ;  /* 0x0000001702057224 */ /* 0x000fe400078e0205 */
[C---:B------:R-:W-:Y:S02]  /*c580*/  VIADD R17, R11.reuse, 0x20 ;  /* 0x000000200b117836 */ /* 0x040fe40000000000 */
[--C-:B------:R-:W-:Y:S01]  /*c590*/  @!P6 IMAD.IADD R4, R4, 0x1, -R2.reuse ;  /* 0x000000010404e824 */ /* 0x100fe200078e0a02 */
[----:B------:R-:W-:Y:S01]  /*c5a0*/  ISETP.GT.U32.AND P6, PT, R2, R5, PT ;  /* 0x000000050200720c */ /* 0x000fe20003fc4070 */
[----:B------:R-:W-:Y:S01]  /*c5b0*/  @!P4 IMAD.IADD R0, R0, 0x1, -R2 ;  /* 0x000000010000c824 */ /* 0x000fe200078e0a02 */
[----:B------:R-:W-:Y:S01]  /*c5c0*/  IABS R22, R17 ;  /* 0x0000001100167213 */ /* 0x000fe20000000000 */
[----:B------:R-:W-:Y:S01]  /*c5d0*/  @!P0 IMAD.MOV R29, RZ, RZ, -R29 ;  /* 0x000000ffff1d8224 */ /* 0x000fe200078e0a1d */
[----:B------:R-:W-:Y:S01]  /*c5e0*/  ISETP.GE.AND P4, PT, R6, RZ, PT ;  /* 0x000000ff0600720c */ /* 0x000fe20003f86270 */
[----:B0-----:R-:W-:Y:S01]  /*c5f0*/  IMAD.MOV R6, RZ, RZ, -R7 ;  /* 0x000000ffff067224 */ /* 0x001fe200078e0a07 */
[----:B------:R-:W-:Y:S01]  /*c600*/  ISETP.GT.U32.AND P0, PT, R2, R0, PT ;  /* 0x000000000200720c */ /* 0x000fe20003f04070 */
[----:B------:R-:W-:-:S02]  /*c610*/  VIADD R18, R11, 0x22 ;  /* 0x000000220b127836 */ /* 0x000fc40000000000 */
[----:B------:R-:W-:Y:S01]  /*c620*/  @!P2 IMAD.IADD R3, R3, 0x1, -R2 ;  /* 0x000000010303a824 */ /* 0x000fe200078e0a02 */
[----:B------:R-:W-:Y:S01]  /*c630*/  ISETP.GE.AND P2, PT, R21, RZ, PT ;  /* 0x000000ff1500720c */ /* 0x000fe20003f46270 */
[----:B------:R-:W-:Y:S01]  /*c640*/  IMAD.HI.U32 R23, R14, R22, RZ ;  /* 0x000000160e177227 */ /* 0x000fe200078e00ff */
[----:B------:R-:W-:-:S03]  /*c650*/  IABS R15, R18 ;  /* 0x00000012000f7213 */ /* 0x000fc60000000000 */
[----:B------:R-:W-:Y:S02]  /*c660*/  IMAD R21, R6, R19, RZ ;  /* 0x0000001306157224 */ /* 0x000fe400078e02ff */
[----:B------:R-:W-:Y:S02]  /*c670*/  IMAD.MOV.U32 R6, RZ, RZ, RZ ;  /* 0x000000ffff067224 */ /* 0x000fe400078e00ff */
[----:B------:R-:W-:Y:S02]  /*c680*/  IMAD.MOV R23, RZ, RZ, -R23 ;  /* 0x000000ffff177224 */ /* 0x000fe400078e0a17 */
[----:B------:R-:W-:Y:S01]  /*c690*/  @!P5 IMAD.MOV R8, RZ, RZ, -R8 ;  /* 0x000000ffff08d224 */ /* 0x000fe200078e0a08 */
[----:B------:R-:W-:Y:S01]  /*c6a0*/  ISETP.GT.U32.AND P5, PT, R2, R3, PT ;  /* 0x000000030200720c */ /* 0x000fe20003fa4070 */
[----:B------:R-:W-:Y:S01]  /*c6b0*/  IMAD.HI.U32 R21, R7, R21, R6 ;  /* 0x0000001507157227 */ /* 0x000fe200078e0006 */
[----:B------:R-:W-:-:S03]  /*c6c0*/  IABS R24, R11 ;  /* 0x0000000b00187213 */ /* 0x000fc60000000000 */
[----:B------:R-:W-:Y:S02]  /*c6d0*/  @!P6 IMAD.IADD R5, R5, 0x1, -R2 ;  /* 0x000000010505e824 */ /* 0x000fe400078e0a02 */
[----:B------:R-:W-:Y:S01]  /*c6e0*/  IMAD R6, R2, R23, R22 ;  /* 0x0000001702067224 */ /* 0x000fe200078e0216 */
[----:B------:R0:W-:Y:S01]  /*c6f0*/  STL [R1+0xb38], R29 ;  /* 0x000b381d01007387 */ /* 0x0001e20000100800 */
[----:B------:R-:W-:-:S04]  /*c700*/  IMAD.HI.U32 R25, R14, R15, RZ ;  /* 0x0000000f0e197227 */ /* 0x000fc800078e00ff */
[----:B------:R-:W-:Y:S01]  /*c710*/  @!P3 IMAD.MOV R9, RZ, RZ, -R9 ;  /* 0x000000ffff09b224 */ /* 0x000fe200078e0a09 */
[----:B------:R-:W-:Y:S01]  /*c720*/  ISETP.GT.U32.AND P3, PT, R2, R5, PT ;  /* 0x000000050200720c */ /* 0x000fe20003f64070 */
[----:B------:R-:W-:Y:S01]  /*c730*/  @!P0 IMAD.IADD R0, R0, 0x1, -R2 ;  /* 0x0000000100008824 */ /* 0x000fe200078e0a02 */
[----:B------:R-:W-:Y:S01]  /*c740*/  ISETP.GT.U32.AND P0, PT, R2, R6, PT ;  /* 0x000000060200720c */ /* 0x000fe20003f04070 */
[----:B0-----:R-:W0:Y:S01]  /*c750*/  S2R R29, SR_TID.X ;  /* 0x00000000001d7919 */ /* 0x001e220000002100 */
[----:B------:R-:W-:Y:S02]  /*c760*/  IMAD.MOV R25, RZ, RZ, -R25 ;  /* 0x000000ffff197224 */ /* 0x000fe400078e0a19 */
[----:B------:R-:W-:-:S04]  /*c770*/  IMAD.HI.U32 R22, R14, R24, RZ ;  /* 0x000000180e167227 */ /* 0x000fc800078e00ff */
[----:B------:R-:W-:Y:S02]  /*c780*/  IMAD R15, R2, R25, R15 ;  /* 0x00000019020f7224 */ /* 0x000fe400078e020f */
[----:B------:R-:W-:Y:S02]  /*c790*/  IMAD.MOV R22, RZ, RZ, -R22 ;  /* 0x000000ffff167224 */ /* 0x000fe400078e0a16 */
[----:B------:R-:W-:Y:S01]  /*c7a0*/  @!P5 IMAD.IADD R3, R3, 0x1, -R2 ;  /* 0x000000010303d824 */ /* 0x000fe200078e0a02 */
[----:B------:R-:W-:Y:S01]  /*c7b0*/  ISETP.GE.AND P5, PT, R16, RZ, PT ;  /* 0x000000ff1000720c */ /* 0x000fe20003fa6270 */
[----:B------:R-:W-:Y:S01]  /*c7c0*/  @!P1 IMAD.MOV R10, RZ, RZ, -R10 ;  /* 0x000000ffff0a9224 */ /* 0x000fe200078e0a0a */
[C---:B------:R-:W-:Y:S01]  /*c7d0*/  ISETP.GT.U32.AND P6, PT, R2.reuse, R4, PT ;  /* 0x000000040200720c */ /* 0x040fe20003fc4070 */
[C---:B------:R-:W-:Y:S01]  /*c7e0*/  IMAD R16, R2.reuse, R22, R24 ;  /* 0x0000001602107224 */ /* 0x040fe200078e0218 */
[----:B------:R-:W-:Y:S01]  /*c7f0*/  ISETP.GT.U32.AND P1, PT, R2, R15, PT ;  /* 0x0000000f0200720c */ /* 0x000fe20003f24070 */
[----:B------:R-:W-:-:S02]  /*c800*/  @!P3 IMAD.IADD R5, R5, 0x1, -R2 ;  /* 0x000000010505b824 */ /* 0x000fc400078e0a02 */
[----:B------:R-:W-:Y:S01]  /*c810*/  @!P0 IMAD.IADD R6, R6, 0x1, -R2 ;  /* 0x0000000106068824 */ /* 0x000fe200078e0a02 */
[----:B------:R-:W-:-:S07]  /*c820*/  ISETP.GT.U32.AND P3, PT, R2, R16, PT ;  /* 0x000000100200720c */ /* 0x000fce0003f64070 */
[--C-:B------:R-:W-:Y:S01]  /*c830*/  @!P6 IMAD.IADD R4, R4, 0x1, -R2.reuse ;  /* 0x000000010404e824 */ /* 0x100fe200078e0a02 */
[----:B------:R-:W-:Y:S01]  /*c840*/  ISETP.GE.AND P6, PT, R20, RZ, PT ;  /* 0x000000ff1400720c */ /* 0x000fe20003fc6270 */
[--C-:B------:R-:W-:Y:S02]  /*c850*/  @!P1 IMAD.IADD R15, R15, 0x1, -R2.reuse ;  /* 0x000000010f0f9824 */ /* 0x100fe400078e0a02 */
[----:B------:R-:W-:Y:S02]  /*c860*/  VIADD R20, R11, 0x1e ;  /* 0x0000001e0b147836 */ /* 0x000fe40000000000 */
[----:B------:R-:W-:Y:S01]  /*c870*/  @!P3 IMAD.IADD R16, R16, 0x1, -R2 ;  /* 0x000000011010b824 */ /* 0x000fe200078e0a02 */
[----:B------:R-:W-:Y:S01]  /*c880*/  ISETP.GT.U32.AND P3, PT, R2, R15, PT ;  /* 0x0000000f0200720c */ /* 0x000fe20003f64070 */
[----:B------:R-:W-:Y:S01]  /*c890*/  @!P2 IMAD.MOV R3, RZ, RZ, -R3 ;  /* 0x000000ffff03a224 */ /* 0x000fe200078e0a03 */
[C---:B0-----:R-:W-:Y:S01]  /*c8a0*/  LOP3.LUT R25, R29.reuse, 0x7, RZ, 0xc0, !PT ;  /* 0x000000071d197812 */ /* 0x041fe200078ec0ff */
[----:B------:R-:W-:-:S02]  /*c8b0*/  IMAD.SHL.U32 R28, R29, 0x2, RZ ;  /* 0x000000021d1c7824 */ /* 0x000fc400078e00ff */
[----:B------:R-:W-:Y:S01]  /*c8c0*/  @!P4 IMAD.MOV R0, RZ, RZ, -R0 ;  /* 0x000000ffff00c224 */ /* 0x000fe200078e0a00 */
[----:B------:R-:W-:Y:S01]  /*c8d0*/  ISETP.GT.U32.AND P4, PT, R2, R16, PT ;  /* 0x000000100200720c */ /* 0x000fe20003f84070 */
[----:B------:R-:W-:Y:S01]  /*c8e0*/  IMAD.SHL.U32 R26, R25, 0x10, RZ ;  /* 0x00000010191a7824 */ /* 0x000fe200078e00ff */
[----:B------:R0:W-:Y:S05]  /*c8f0*/  STL [R1+0xb3c], R8 ;  /* 0x000b3c0801007387 */ /* 0x0001ea0000100800 */
[----:B------:R-:W-:Y:S01]  /*c900*/  @!P3 IMAD.IADD R15, R15, 0x1, -R2 ;  /* 0x000000010f0fb824 */ /* 0x000fe200078e0a02 */
[----:B------:R-:W-:Y:S02]  /*c910*/  ISETP.GE.AND P3, PT, R17, RZ, PT ;  /* 0x000000ff1100720c */ /* 0x000fe40003f66270 */
[----:B0-----:R-:W-:Y:S01]  /*c920*/  LOP3.LUT R8, R26, 0x30, R28, 0x78, !PT ;  /* 0x000000301a087812 */ /* 0x001fe200078e781c */
[----:B------:R-:W-:-:S02]  /*c930*/  VIADD R28, R11, 0x1a ;  /* 0x0000001a0b1c7836 */ /* 0x000fc40000000000 */
[----:B------:R-:W-:Y:S02]  /*c940*/  VIADD R22, R11, 0x1c ;  /* 0x0000001c0b167836 */ /* 0x000fe40000000000 */
[----:B------:R-:W-:Y:S01]  /*c950*/  @!P5 IMAD.MOV R4, RZ, RZ, -R4 ;  /* 0x000000ffff04d224 */ /* 0x000fe200078e0a04 */
[----:B------:R-:W-:Y:S01]  /*c960*/  ISETP.GE.AND P1, PT, R18, RZ, PT ;  /* 0x000000ff1200720c */ /* 0x000fe20003f26270 */
[----:B------:R-:W-:Y:S01]  /*c970*/  @!P4 IMAD.IADD R16, R16, 0x1, -R2 ;  /* 0x000000011010c824 */ /* 0x000fe200078e0a02 */
[----:B------:R-:W-:Y:S01]  /*c980*/  IABS R18, R22 ;  /* 0x0000001600127213 */ /* 0x000fe20000000000 */
[----:B------:R-:W-:Y:S01]  /*c990*/  @!P6 IMAD.MOV R5, RZ, RZ, -R5 ;  /* 0x000000ffff05e224 */ /* 0x000fe200078e0a05 */
[----:B------:R-:W-:Y:S02]  /*c9a0*/  ISETP.GE.AND P4, PT, R22, RZ, PT ;  /* 0x000000ff1600720c */ /* 0x000fe40003f86270 */
[----:B------:R-:W-:Y:S01]  /*c9b0*/  ISETP.NE.AND P6, PT, R12, RZ, PT ;  /* 0x000000ff0c00720c */ /* 0x000fe20003fc5270 */
[----:B------:R-:W-:Y:S01]  /*c9c0*/  STL [R1+0xb40], R9 ;  /* 0x000b400901007387 */ /* 0x000fe20000100800 */
[----:B------:R-:W-:-:S03]  /*c9d0*/  IMAD.HI.U32 R23, R14, R18, RZ ;  /* 0x000000120e177227 */ /* 0x000fc600078e00ff */
[----:B------:R-:W-:Y:S01]  /*c9e0*/  STL [R1+0xb44], R10 ;  /* 0x000b440a01007387 */ /* 0x000fe20000100800 */
[----:B------:R-:W-:-:S03]  /*c9f0*/  IMAD.SHL.U32 R27, R29, 0x40, RZ ;  /* 0x000000401d1b7824 */ /* 0x000fc600078e00ff */
[----:B------:R-:W-:Y:S01]  /*ca00*/  STL [R1+0xbf8], R29 ;  /* 0x000bf81d01007387 */ /* 0x000fe20000100800 */
[----:B------:R-:W-:-:S03]  /*ca10*/  IMAD.MOV R23, RZ, RZ, -R23 ;  /* 0x000000ffff177224 */ /* 0x000fc600078e0a17 */
[----:B------:R-:W-:Y:S04]  /*ca20*/  STL [R1+0xb48], R0 ;  /* 0x000b480001007387 */ /* 0x000fe80000100800 */
[----:B------:R0:W-:Y:S01]  /*ca30*/  STL [R1+0xb4c], R3 ;  /* 0x000b4c0301007387 */ /* 0x0001e20000100800 */
[----:B------:R-:W-:Y:S01]  /*ca40*/  LOP3.LUT R27, R27, 0x3800, RZ, 0xc0, !PT ;  /* 0x000038001b1b7812 */ /* 0x000fe200078ec0ff */
[----:B------:R-:W-:Y:S02]  /*ca50*/  IMAD R18, R2, R23, R18 ;  /* 0x0000001702127224 */ /* 0x000fe400078e0212 */
[----:B0-----:R-:W-:Y:S02]  /*ca60*/  VIADD R3, R11, 0x16 ;  /* 0x000000160b037836 */ /* 0x001fe40000000000 */
[----:B------:R-:W-:Y:S01]  /*ca70*/  IMAD R0, R25, 0x100, R27 ;  /* 0x0000010019007824 */ /* 0x000fe200078e021b */
[----:B------:R-:W-:Y:S04]  /*ca80*/  STL [R1+0xbfc], R8 ;  /* 0x000bfc0801007387 */ /* 0x000fe80000100800 */
[----:B------:R0:W-:Y:S01]  /*ca90*/  STL [R1+0xc00], R0 ;  /* 0x000c000001007387 */ /* 0x0001e20000100800 */
[----:B------:R-:W-:-:S02]  /*caa0*/  VIADD R29, R11, 0x10 ;  /* 0x000000100b1d7836 */ /* 0x000fc40000000000 */
[----:B0-----:R-:W-:Y:S01]  /*cab0*/  VIADD R0, R11, 0x14 ;  /* 0x000000140b007836 */ /* 0x001fe20000000000 */
[----:B---3--:R-:W-:-:S05]  /*cac0*/  IABS R7, R13 ;  /* 0x0000000d00077213 */ /* 0x008fca0000000000 */
[----:B------:R-:W-:-:S04]  /*cad0*/  IMAD.HI.U32 R21, R21, R7, RZ ;  /* 0x0000000715157227 */ /* 0x000fc800078e00ff */
[----:B------:R-:W-:-:S04]  /*cae0*/  IMAD.MOV R21, RZ, RZ, -R21 ;  /* 0x000000ffff157224 */ /* 0x000fc800078e0a15 */
[----:B------:R-:W-:-:S05]  /*caf0*/  IMAD R7, R19, R21, R7 ;  /* 0x0000001513077224 */ /* 0x000fca00078e0207 */
[----:B------:R-:W-:Y:S02]  /*cb00*/  ISETP.GT.U32.AND P0, PT, R19, R7, PT ;  /* 0x000000071300720c */ /* 0x000fe40003f04070 */
[----:B------:R-:W-:-:S11]  /*cb10*/  IABS R21, R20 ;  /* 0x0000001400157213 */ /* 0x000fd60000000000 */
[----:B------:R-:W-:Y:S02]  /*cb20*/  @!P0 IMAD.IADD R7, R7, 0x1, -R19 ;  /* 0x0000000107078824 */ /* 0x000fe400078e0a13 */
[----:B------:R-:W-:-:S03]  /*cb30*/  IMAD.HI.U32 R24, R14, R21, RZ ;  /* 0x000000150e187227 */ /* 0x000fc600078e00ff */
[----:B------:R-:W-:Y:S01]  /*cb40*/  ISETP.GT.U32.AND P2, PT, R19, R7, PT ;  /* 0x000000071300720c */ /* 0x000fe20003f44070 */
[----:B------:R-:W-:-:S04]  /*cb50*/  IMAD.MOV R24, RZ, RZ, -R24 ;  /* 0x000000ffff187224 */ /* 0x000fc800078e0a18 */
[C---:B------:R-:W-:Y:S01]  /*cb60*/  IMAD R17, R2.reuse, R24, R21 ;  /* 0x0000001802117224 */ /* 0x040fe200078e0215 */
[----:B------:R-:W-:-:S04]  /*cb70*/  ISETP.GT.U32.AND P0, PT, R2, R6, PT ;  /* 0x000000060200720c */ /* 0x000fc80003f04070 */
[----:B------:R-:W-:-:S03]  /*cb80*/  ISETP.GT.U32.AND P5, PT, R2, R17, PT ;  /* 0x000000110200720c */ /* 0x000fc60003fa4070 */
[----:B------:R-:W-:Y:S01]  /*cb90*/  @!P2 IMAD.IADD R7, R7, 0x1, -R19 ;  /* 0x000000010707a824 */ /* 0x000fe200078e0a13 */
[----:B------:R-:W-:Y:S02]  /*cba0*/  IABS R19, R28 ;  /* 0x0000001c00137213 */ /* 0x000fe40000000000 */
[----:B------:R-:W-:-:S03]  /*cbb0*/  ISETP.GE.AND P2, PT, R13, RZ, PT ;  /* 0x000000ff0d00720c */ /* 0x000fc60003f46270 */
[----:B------:R-:W-:-:S04]  /*cbc0*/  IMAD.HI.U32 R22, R14, R19, RZ ;  /* 0x000000130e167227 */ /* 0x000fc800078e00ff */
[----:B------:R-:W-:Y:S02]  /*cbd0*/  IMAD.MOV R22, RZ, RZ, -R22 ;  /* 0x000000ffff167224 */ /* 0x000fe400078e0a16 */
[----:B------:R-:W-:Y:S02]  /*cbe0*/  VIADD R24, R11, 0x18 ;  /* 0x000000180b187836 */ /* 0x000fe40000000000 */
[--C-:B------:R-:W-:Y:S01]  /*cbf0*/  @!P0 IMAD.IADD R6, R6, 0x1, -R2.reuse ;  /* 0x0000000106068824 */ /* 0x100fe200078e0a02 */
[----:B------:R-:W-:Y:S01]  /*cc00*/  ISETP.GE.AND P0, PT, R20, RZ, PT ;  /* 0x000000ff1400720c */ /* 0x000fe20003f06270 */
[----:B------:R-:W-:Y:S01]  /*cc10*/  IMAD R19, R2, R22, R19 ;  /* 0x0000001602137224 */ /* 0x000fe200078e0213 */
[----:B------:R-:W-:Y:S01]  /*cc20*/  IABS R20, R24 ;  /* 0x0000001800147213 */ /* 0x000fe20000000000 */
[----:B------:R-:W-:Y:S02]  /*cc30*/  @!P5 IMAD.IADD R17, R17, 0x1, -R2 ;  /* 0x000000011111d824 */ /* 0x000fe400078e0a02 */
[----:B------:R-:W-:Y:S01]  /*cc40*/  @!P2 IMAD.MOV R7, RZ, RZ, -R7 ;  /* 0x000000ffff07a224 */ /* 0x000fe200078e0a07 */
[----:B------:R-:W-:-:S02]  /*cc50*/  @!P6 LOP3.LUT R7, RZ, R12, RZ, 0x33, !PT ;  /* 0x0000000cff07e212 */ /* 0x000fc400078e33ff */
[----:B------:R-:W-:Y:S01]  /*cc60*/  ISETP.GT.U32.AND P6, PT, R2, R19, PT ;  /* 0x000000130200720c */ /* 0x000fe20003fc4070 */
[----:B------:R-:W-:Y:S01]  /*cc70*/  IMAD.HI.U32 R26, R14, R20, RZ ;  /* 0x000000140e1a7227 */ /* 0x000fe200078e00ff */
[----:B------:R-:W-:Y:S02]  /*cc80*/  IABS R21, R3 ;  /* 0x0000000300157213 */ /* 0x000fe40000000000 */
[C---:B------:R-:W-:Y:S01]  /*cc90*/  ISETP.GT.U32.AND P5, PT, R2.reuse, R17, PT ;  /* 0x000000110200720c */ /* 0x040fe20003fa4070 */
[----:B------:R-:W-:Y:S01]  /*cca0*/  IMAD.MOV R26, RZ, RZ, -R26 ;  /* 0x000000ffff1a7224 */ /* 0x000fe200078e0a1a */
[----:B------:R-:W-:Y:S01]  /*ccb0*/  ISETP.GT.U32.AND P2, PT, R2, R18, PT ;  /* 0x000000120200720c */ /* 0x000fe20003f44070 */
[----:B------:R-:W-:-:S04]  /*ccc0*/  IMAD.HI.U32 R25, R14, R21, RZ ;  /* 0x000000150e197227 */ /* 0x000fc800078e00ff */
[----:B------:R-:W-:Y:S02]  /*ccd0*/  IMAD.MOV R25, RZ, RZ, -R25 ;  /* 0x000000ffff197224 */ /* 0x000fe400078e0a19 */
[C---:B------:R-:W-:Y:S02]  /*cce0*/  IMAD R20, R2.reuse, R26, R20 ;  /* 0x0000001a02147224 */ /* 0x040fe400078e0214 */
[--C-:B------:R-:W-:Y:S01]  /*ccf0*/  @!P6 IMAD.IADD R19, R19, 0x1, -R2.reuse ;  /* 0x000000011313e824 */ /* 0x100fe200078e0a02 */
[----:B------:R-:W-:Y:S01]  /*cd00*/  ISETP.GE.AND P6, PT, R11, RZ, PT ;  /* 0x000000ff0b00720c */ /* 0x000fe20003fc6270 */
[C---:B------:R-:W-:Y:S02]  /*cd10*/  IMAD R21, R2.reuse, R25, R21 ;  /* 0x0000001902157224 */ /* 0x040fe400078e0215 */
[--C-:B------:R-:W-:Y:S01]  /*cd20*/  @!P5 IMAD.IADD R17, R17, 0x1, -R2.reuse ;  /* 0x000000011111d824 */ /* 0x100fe200078e0a02 */
[----:B------:R-:W-:Y:S01]  /*cd30*/  ISETP.GT.U32.AND P5, PT, R2, R20, PT ;  /* 0x000000140200720c */ /* 0x000fe20003fa4070 */
[----:B------:R-:W-:Y:S01]  /*cd40*/  @!P2 IMAD.IADD R18, R18, 0x1, -R2 ;  /* 0x000000011212a824 */ /* 0x000fe200078e0a02 */
[----:B------:R-:W-:-:S02]  /*cd50*/  ISETP.GT.U32.AND P2, PT, R2, R21, PT ;  /* 0x000000150200720c */ /* 0x000fc40003f44070 */
[----:B------:R-:W-:-:S05]  /*cd60*/  IABS R23, R0 ;  /* 0x0000000000177213 */ /* 0x000fca0000000000 */
[----:B------:R-:W-:Y:S01]  /*cd70*/  @!P6 IMAD.MOV R16, RZ, RZ, -R16 ;  /* 0x000000ffff10e224 */ /* 0x000fe200078e0a10 */
[----:B------:R-:W-:Y:S01]  /*cd80*/  ISETP.GT.U32.AND P6, PT, R2, R19, PT ;  /* 0x000000130200720c */ /* 0x000fe20003fc4070 */
[----:B------:R-:W-:-:S04]  /*cd90*/  IMAD.HI.U32 R22, R14, R23, RZ ;  /* 0x000000170e167227 */ /* 0x000fc800078e00ff */
[--C-:B------:R-:W-:Y:S02]  /*cda0*/  @!P5 IMAD.IADD R20, R20, 0x1, -R2.reuse ;  /* 0x000000011414d824 */ /* 0x100fe400078e0a02 */
[----:B------:R-:W-:Y:S01]  /*cdb0*/  @!P2 IMAD.IADD R21, R21, 0x1, -R2 ;  /* 0x000000011515a824 */ /* 0x000fe200078e0a02 */
[----:B------:R-:W-:Y:S01]  /*cdc0*/  IABS R26, R29 ;  /* 0x0000001d001a7213 */ /* 0x000fe20000000000 */
[----:B------:R-:W-:Y:S01]  /*cdd0*/  IMAD.MOV R22, RZ, RZ, -R22 ;  /* 0x000000ffff167224 */ /* 0x000fe200078e0a16 */
[C---:B------:R-:W-:Y:S01]  /*cde0*/  ISETP.GT.U32.AND P2, PT, R2.reuse, R20, PT ;  /* 0x000000140200720c */ /* 0x040fe20003f44070 */
[----:B------:R-:W-:Y:S01]  /*cdf0*/  VIADD R10, R11, 0xc ;  /* 0x0000000c0b0a7836 */ /* 0x000fe20000000000 */
[----:B------:R-:W-:Y:S01]  /*ce00*/  STL [R1+0xc04], R6 ;  /* 0x000c040601007387 */ /* 0x000fe20000100800 */
[----:B------:R-:W-:Y:S02]  /*ce10*/  IMAD R23, R2, R22, R23 ;  /* 0x0000001602177224 */ /* 0x000fe400078e0217 */
[----:B------:R-:W-:Y:S01]  /*ce20*/  IMAD.HI.U32 R22, R14, R26, RZ ;  /* 0x0000001a0e167227 */ /* 0x000fe200078e00ff */
[----:B------:R-:W-:Y:S03]  /*ce30*/  STL [R1+0xb50], R4 ;  /* 0x000b500401007387 */ /* 0x000fe60000100800 */
[----:B------:R-:W-:Y:S01]  /*ce40*/  @!P6 IMAD.IADD R19, R19, 0x1, -R2 ;  /* 0x000000011313e824 */ /* 0x000fe200078e0a02 */
[----:B------:R-:W-:Y:S01]  /*ce50*/  STL [R1+0xb54], R5 ;  /* 0x000b540501007387 */ /* 0x000fe20000100800 */
[----:B------:R-:W-:Y:S01]  /*ce60*/  ISETP.GE.AND P6, PT, R28, RZ, PT ;  /* 0x000000ff1c00720c */ /* 0x000fe20003fc6270 */
[----:B------:R-:W-:Y:S01]  /*ce70*/  IMAD.MOV R22, RZ, RZ, -R22 ;  /* 0x000000ffff167224 */ /* 0x000fe200078e0a16 */
[----:B------:R-:W-:Y:S01]  /*ce80*/  IABS R28, R10 ;  /* 0x0000000a001c7213 */ /* 0x000fe20000000000 */
[----:B------:R0:W-:Y:S01]  /*ce90*/  STL [R1+0xa88], R7 ;  /* 0x000a880701007387 */ /* 0x0001e20000100800 */
[----:B------:R-:W-:Y:S01]  /*cea0*/  @!P2 IMAD.IADD R20, R20, 0x1, -R2 ;  /* 0x000000011414a824 */ /* 0x000fe200078e0a02 */
[----:B------:R-:W-:Y:S01]  /*ceb0*/  ISETP.GE.AND P2, PT, R24, RZ, PT ;  /* 0x000000ff1800720c */ /* 0x000fe20003f46270 */
[----:B------:R-:W-:-:S02]  /*cec0*/  VIADD R8, R11, 0x12 ;  /* 0x000000120b087836 */ /* 0x000fc40000000000 */
[----:B------:R-:W-:Y:S02]  /*ced0*/  IMAD R26, R2, R22, R26 ;  /* 0x00000016021a7224 */ /* 0x000fe400078e021a */
[----:B0-----:R-:W-:Y:S02]  /*cee0*/  VIADD R7, R11, 0x8 ;  /* 0x000000080b077836 */ /* 0x001fe40000000000 */
[----:B------:R-:W-:-:S03]  /*cef0*/  IMAD.HI.U32 R22, R14, R28, RZ ;  /* 0x0000001c0e167227 */ /* 0x000fc600078e00ff */
[----:B------:R-:W-:Y:S01]  /*cf00*/  IABS R24, R7 ;  /* 0x0000000700187213 */ /* 0x000fe20000000000 */
[----:B------:R0:W-:Y:S01]  /*cf10*/  STL [R1+0xc08], R8 ;  /* 0x000c080801007387 */ /* 0x0001e20000100800 */
[----:B------:R-:W-:Y:S01]  /*cf20*/  IABS R25, R8 ;  /* 0x0000000800197213 */ /* 0x000fe20000000000 */
[----:B------:R-:W-:Y:S02]  /*cf30*/  IMAD.MOV R22, RZ, RZ, -R22 ;  /* 0x000000ffff167224 */ /* 0x000fe400078e0a16 */
[----:B------:R-:W-:Y:S02]  /*cf40*/  @!P1 IMAD.MOV R15, RZ, RZ, -R15 ;  /* 0x000000ffff0f9224 */ /* 0x000fe400078e0a0f */
[----:B------:R-:W-:Y:S02]  /*cf50*/  IMAD R28, R2, R22, R28 ;  /* 0x00000016021c7224 */ /* 0x000fe400078e021c */
[----:B0-----:R-:W-:-:S04]  /*cf60*/  IMAD.MOV.U32 R8, RZ, RZ, R24 ;  /* 0x000000ffff087224 */ /* 0x001fc800078e0018 */
[----:B------:R-:W-:Y:S01]  /*cf70*/  IMAD.HI.U32 R22, R14, R8, RZ ;  /* 0x000000080e167227 */ /* 0x000fe200078e00ff */
[----:B------:R-:W-:Y:S03]  /*cf80*/  STL [R1+0xb58], R15 ;  /* 0x000b580f01007387 */ /* 0x000fe60000100800 */
[----:B------:R-:W-:Y:S02]  /*cf90*/  @!P0 IMAD.MOV R17, RZ, RZ, -R17 ;  /* 0x000000ffff118224 */ /* 0x000fe400078e0a11 */
[----:B------:R-:W-:Y:S01]  /*cfa0*/  IMAD.MOV R22, RZ, RZ, -R22 ;  /* 0x000000ffff167224 */ /* 0x000fe200078e0a16 */
[----:B------:R-:W-:Y:S03]  /*cfb0*/  STL [R1+0xb5c], R16 ;  /* 0x000b5c1001007387 */ /* 0x000fe60000100800 */
[C---:B------:R-:W-:Y:S01]  /*cfc0*/  IMAD R22, R2.reuse, R22, R8 ;  /* 0x0000001602167224 */ /* 0x040fe200078e0208 */
[----:B------:R0:W-:Y:S04]  /*cfd0*/  STL [R1+0xb60], R17 ;  /* 0x000b601101007387 */ /* 0x0001e80000100800 */
[----:B------:R-:W2:Y:S01]  /*cfe0*/  LDL.LU R8, [R1+0xc08] ;  /* 0x000c080001087983 */ /* 0x000ea20000300800 */
[----:B------:R-:W-:Y:S01]  /*cff0*/  ISETP.GT.U32.AND P5, PT, R2, R23, PT ;  /* 0x000000170200720c */ /* 0x000fe20003fa4070 */
[----:B------:R-:W-:-:S12]  /*d000*/  VIADD R13, R11, 0xe ;  /* 0x0000000e0b0d7836 */ /* 0x000fd80000000000 */
[----:B------:R-:W-:-:S05]  /*d010*/  @!P5 IMAD.IADD R23, R23, 0x1, -R2 ;  /* 0x000000011717d824 */ /* 0x000fca00078e0a02 */
[----:B------:R-:W-:Y:S01]  /*d020*/  ISETP.GT.U32.AND P5, PT, R2, R23, PT ;  /* 0x000000170200720c */ /* 0x000fe20003fa4070 */
[----:B------:R-:W-:Y:S01]  /*d030*/  IMAD.HI.U32 R12, R14, R25, RZ ;  /* 0x000000190e0c7227 */ /* 0x000fe200078e00ff */
[----:B------:R-:W-:Y:S02]  /*d040*/  IABS R27, R13 ;  /* 0x0000000d001b7213 */ /* 0x000fe40000000000 */
[----:B------:R-:W-:Y:S01]  /*d050*/  ISETP.GT.U32.AND P1, PT, R2, R18, PT ;  /* 0x000000120200720c */ /* 0x000fe20003f24070 */
[----:B------:R-:W-:-:S04]  /*d060*/  IMAD.MOV R12, RZ, RZ, -R12 ;  /* 0x000000ffff0c7224 */ /* 0x000fc800078e0a0c */
[----:B------:R-:W-:Y:S02]  /*d070*/  IMAD R25, R2, R12, R25 ;  /* 0x0000000c02197224 */ /* 0x000fe400078e0219 */
[----:B------:R-:W-:-:S04]  /*d080*/  IMAD.HI.U32 R12, R14, R27, RZ ;  /* 0x0000001b0e0c7227 */ /* 0x000fc800078e00ff */
[----:B------:R-:W-:Y:S01]  /*d090*/  @!P5 IMAD.IADD R23, R23, 0x1, -R2 ;  /* 0x000000011717d824 */ /* 0x000fe200078e0a02 */
[C---:B------:R-:W-:Y:S01]  /*d0a0*/  ISETP.GT.U32.AND P5, PT, R2.reuse, R26, PT ;  /* 0x0000001a0200720c */ /* 0x040fe20003fa4070 */
[----:B------:R-:W-:Y:S01]  /*d0b0*/  IMAD.MOV R12, RZ, RZ, -R12 ;  /* 0x000000ffff0c7224 */ /* 0x000fe200078e0a0c */
[----:B------:R-:W-:Y:S01]  /*d0c0*/  ISETP.GT.U32.AND P0, PT, R2, R21, PT ;  /* 0x000000150200720c */ /* 0x000fe20003f04070 */
[----:B------:R-:W-:Y:S01]  /*d0d0*/  @!P1 IMAD.IADD R18, R18, 0x1, -R2 ;  /* 0x0000000112129824 */ /* 0x000fe200078e0a02 */
[C---:B------:R-:W-:Y:S01]  /*d0e0*/  ISETP.GT.U32.AND P1, PT, R2.reuse, R25, PT ;  /* 0x000000190200720c */ /* 0x040fe20003f24070 */
[----:B------:R-:W-:Y:S02]  /*d0f0*/  IMAD R27, R2, R12, R27 ;  /* 0x0000000c021b7224 */ /* 0x000fe400078e021b */
[----:B------:R-:W-:-:S06]  /*d100*/  VIADD R5, R11, 0x6 ;  /* 0x000000060b057836 */ /* 0x000fcc0000000000 */
[--C-:B------:R-:W-:Y:S01]  /*d110*/  @!P5 IMAD.IADD R26, R26, 0x1, -R2.reuse ;  /* 0x000000011a1ad824 */ /* 0x100fe200078e0a02 */
[----:B------:R-:W-:Y:S01]  /*d120*/  ISETP.GT.U32.AND P5, PT, R2, R27, PT ;  /* 0x0000001b0200720c */ /* 0x000fe20003fa4070 */
[--C-:B------:R-:W-:Y:S01]  /*d130*/  @!P0 IMAD.IADD R21, R21, 0x1, -R2.reuse ;  /* 0x0000000115158824 */ /* 0x100fe200078e0a02 */
[----:B------:R-:W-:Y:S01]  /*d140*/  ISETP.GE.AND P0, PT, R3, RZ, PT ;  /* 0x000000ff0300720c */ /* 0x000fe20003f06270 */
[C---:B------:R-:W-:Y:S02]  /*d150*/  VIADD R9, R11.reuse, 0xa ;  /* 0x0000000a0b097836 */ /* 0x040fe40000000000 */
[----:B------:R-:W-:Y:S01]  /*d160*/  VIADD R4, R11, 0x4 ;  /* 0x000000040b047836 */ /* 0x000fe20000000000 */
[----:B------:R-:W-:Y:S01]  /*d170*/  IABS R3, R5 ;  /* 0x0000000500037213 */ /* 0x000fe20000000000 */
[----:B------:R-:W-:Y:S01]  /*d180*/  @!P1 IMAD.IADD R25, R25, 0x1, -R2 ;  /* 0x0000000119199824 */ /* 0x000fe200078e0a02 */
[----:B------:R-:W-:Y:S02]  /*d190*/  ISETP.GE.AND P1, PT, R0, RZ, PT ;  /* 0x000000ff0000720c */ /* 0x000fe40003f26270 */
[----:B------:R-:W-:-:S02]  /*d1a0*/  IABS R12, R9 ;  /* 0x00000009000c7213 */ /* 0x000fc40000000000 */
[----:B------:R-:W-:Y:S01]  /*d1b0*/  IABS R0, R4 ;  /* 0x0000000400007213 */ /* 0x000fe20000000000 */
[----:B------:R-:W-:Y:S02]  /*d1c0*/  IMAD.MOV.U32 R6, RZ, RZ, R3 ;  /* 0x000000ffff067224 */ /* 0x000fe400078e0003 */
[----:B------:R-:W-:Y:S01]  /*d1d0*/  @!P5 IMAD.IADD R27, R27, 0x1, -R2 ;  /* 0x000000011b1bd824 */ /* 0x000fe200078e0a02 */
[----:B------:R-:W-:Y:S01]  /*d1e0*/  ISETP.GT.U32.AND P5, PT, R2, R28, PT ;  /* 0x0000001c0200720c */ /* 0x000fe20003fa4070 */
[----:B0-----:R-:W-:Y:S02]  /*d1f0*/  IMAD.MOV.U32 R17, RZ, RZ, R0 ;  /* 0x000000ffff117224 */ /* 0x001fe400078e0000 */
[----:B------:R-:W-:-:S04]  /*d200*/  IMAD.HI.U32 R24, R14, R12, RZ ;  /* 0x0000000c0e187227 */ /* 0x000fc800078e00ff */
[----:B------:R-:W-:-:S04]  /*d210*/  IMAD.HI.U32 R0, R14, R6, RZ ;  /* 0x000000060e007227 */ /* 0x000fc800078e00ff */
[----:B------:R-:W-:Y:S01]  /*d220*/  @!P2 IMAD.MOV R20, RZ, RZ, -R20 ;  /* 0x000000ffff14a224 */ /* 0x000fe200078e0a14 */
[C---:B------:R-:W-:Y:S01]  /*d230*/  ISETP.GT.U32.AND P2, PT, R2.reuse, R27, PT ;  /* 0x0000001b0200720c */ /* 0x040fe20003f44070 */
[----:B------:R-:W-:Y:S02]  /*d240*/  IMAD.MOV R24, RZ, RZ, -R24 ;  /* 0x000000ffff187224 */ /* 0x000fe400078e0a18 */
[----:B------:R-:W-:Y:S02]  /*d250*/  IMAD.MOV R0, RZ, RZ, -R0 ;  /* 0x000000ffff007224 */ /* 0x000fe400078e0a00 */
[----:B------:R-:W-:Y:S02]  /*d260*/  VIADD R3, R11, 0x2 ;  /* 0x000000020b037836 */ /* 0x000fe40000000000 */
[----:B------:R-:W-:Y:S02]  /*d270*/  @!P4 IMAD.MOV R18, RZ, RZ, -R18 ;  /* 0x000000ffff12c224 */ /* 0x000fe400078e0a12 */
[----:B------:R-:W-:-:S02]  /*d280*/  IMAD R11, R2, R24, R12 ;  /* 0x00000018020b7224 */ /* 0x000fc400078e020c */
[----:B------:R-:W-:Y:S02]  /*d290*/  @!P6 IMAD.MOV R19, RZ, RZ, -R19 ;  /* 0x000000ffff13e224 */ /* 0x000fe400078e0a13 */
[----:B------:R-:W-:Y:S02]  /*d2a0*/  IMAD R24, R2, R0, R6 ;  /* 0x0000000002187224 */ /* 0x000fe400078e0206 */
[----:B------:R-:W3:Y:S01]  /*d2b0*/  LDL.LU R6, [R1+0xc04] ;  /* 0x000c040001067983 */ /* 0x000ee20000300800 */
[----:B------:R-:W-:Y:S02]  /*d2c0*/  @!P0 IMAD.MOV R21, RZ, RZ, -R21 ;  /* 0x000000ffff158224 */ /* 0x000fe400078e0a15 */
[----:B------:R-:W-:Y:S01]  /*d2d0*/  @!P1 IMAD.MOV R23, RZ, RZ, -R23 ;  /* 0x000000ffff179224 */ /* 0x000fe200078e0a17 */
[----:B------:R-:W3:Y:S01]  /*d2e0*/  LDL.LU R0, [R1+0xc00] ;  /* 0x000c000001007983 */ /* 0x000ee20000300800 */
[----:B------:R-:W-:-:S03]  /*d2f0*/  @!P5 IMAD.IADD R28, R28, 0x1, -R2 ;  /* 0x000000011c1cd824 */ /* 0x000fc600078e0a02 */
[----:B------:R0:W-:Y:S01]  /*d300*/  STL [R1+0xb64], R18 ;  /* 0x000b641201007387 */ /* 0x0001e20000100800 */
[----:B------:R-:W-:-:S03]  /*d310*/  @!P2 IMAD.IADD R27, R27, 0x1, -R2 ;  /* 0x000000011b1ba824 */ /* 0x000fc600078e0a02 */
[----:B------:R-:W-:Y:S01]  /*d320*/  STL [R1+0xb68], R19 ;  /* 0x000b681301007387 */ /* 0x000fe20000100800 */
[----:B------:R-:W-:-:S03]  /*d330*/  ISETP.GT.U32.AND P6, PT, R2, R28, PT ;  /* 0x0000001c0200720c */ /* 0x000fc60003fc4070 */
[----:B------:R1:W-:Y:S04]  /*d340*/  STL [R1+0xb6c], R20 ;  /* 0x000b6c1401007387 */ /* 0x0003e80000100800 */
[----:B------:R-:W-:Y:S04]  /*d350*/  STL [R1+0xb70], R21 ;  /* 0x000b701501007387 */ /* 0x000fe80000100800 */
[----:B------:R-:W-:Y:S02]  /*d360*/  STL [R1+0xb74], R23 ;  /* 0x000b741701007387 */ /* 0x000fe40000100800 */
[----:B------:R-:W-:Y:S01]  /*d370*/  @!P6 IMAD.IADD R28, R28, 0x1, -R2 ;  /* 0x000000011c1ce824 */ /* 0x000fe200078e0a02 */
[----:B------:R-:W-:-:S02]  /*d380*/  ISETP.GE.AND P6, PT, R29, RZ, PT ;  /* 0x000000ff1d00720c */ /* 0x000fc40003fc6270 */
[----:B--2---:R-:W-:Y:S02]  /*d390*/  ISETP.GE.AND P2, PT, R8, RZ, PT ;  /* 0x000000ff0800720c */ /* 0x004fe40003f46270 */
[----:B------:R-:W3:Y:S04]  /*d3a0*/  LDL.LU R8, [R1+0xbfc] ;  /* 0x000bfc0001087983 */ /* 0x000ee80000300800 */
[----:B------:R-:W2:Y:S01]  /*d3b0*/  LDL.LU R29, [R1+0xbf8] ;  /* 0x000bf800011d7983 */ /* 0x000ea20000300800 */
[----:B------:R-:W-:Y:S01]  /*d3c0*/  ISETP.GT.U32.AND P4, PT, R2, R25, PT ;  /* 0x000000190200720c */ /* 0x000fe20003f84070 */
[----:B------:R-:W-:Y:S01]  /*d3d0*/  IMAD.HI.U32 R15, R14, R17, RZ ;  /* 0x000000110e0f7227 */ /* 0x000fe200078e00ff */
[----:B------:R-:W-:-:S03]  /*d3e0*/  ISETP.GT.U32.AND P5, PT, R2, R26, PT ;  /* 0x0000001a0200720c */ /* 0x000fc60003fa4070 */
[----:B------:R-:W-:Y:S01]  /*d3f0*/  IMAD.MOV R16, RZ, RZ, -R15 ;  /* 0x000000ffff107224 */ /* 0x000fe200078e0a0f */
[----:B------:R-:W-:-:S03]  /*d400*/  IABS R15, R3 ;  /* 0x00000003000f7213 */ /* 0x000fc60000000000 */
        /* <DEDUP_REMOVED lines=8> */
[C---:B------:R-:W-:Y:S01]  /*d490*/  IMAD R14, R2.reuse, R14, R15 ;  /* 0x0000000e020e7224 */ /* 0x040fe200078e020f */
[----:B------:R-:W-:-:S07]  /*d4a0*/  ISETP.GT.U32.AND P1, PT, R2, R22, PT ;  /* 0x000000160200720c */ /* 0x000fce0003f24070 */
[--C-:B------:R-:W-:Y:S01]  /*d4b0*/  @!P4 IMAD.IADD R24, R24, 0x1, -R2.reuse ;  /* 0x000000011818c824 */ /* 0x100fe200078e0a02 */
[----:B------:R-:W-:Y:S01]  /*d4c0*/  ISETP.GT.U32.AND P4, PT, R2, R14, PT ;  /* 0x0000000e0200720c */ /* 0x000fe20003f84070 */
[--C-:B------:R-:W-:Y:S02]  /*d4d0*/  @!P0 IMAD.IADD R11, R11, 0x1, -R2.reuse ;  /* 0x000000010b0b8824 */ /* 0x100fe400078e0a02 */
[----:B------:R-:W-:Y:S02]  /*d4e0*/  @!P5 IMAD.IADD R12, R12, 0x1, -R2 ;  /* 0x000000010c0cd824 */ /* 0x000fe400078e0a02 */
[----:B------:R-:W-:Y:S01]  /*d4f0*/  @!P2 IMAD.MOV R25, RZ, RZ, -R25 ;  /* 0x000000ffff19a224 */ /* 0x000fe200078e0a19 */
[----:B------:R-:W-:Y:S01]  /*d500*/  ISETP.GT.U32.AND P2, PT, R2, R11, PT ;  /* 0x0000000b0200720c */ /* 0x000fe20003f44070 */
[----:B------:R-:W-:Y:S01]  /*d510*/  @!P6 IMAD.MOV R26, RZ, RZ, -R26 ;  /* 0x000000ffff1ae224 */ /* 0x000fe200078e0a1a */
[----:B------:R-:W-:Y:S01]  /*d520*/  ISETP.GE.AND P0, PT, R13, RZ, PT ;  /* 0x000000ff0d00720c */ /* 0x000fe20003f06270 */
[--C-:B------:R-:W-:Y:S01]  /*d530*/  @!P1 IMAD.IADD R22, R22, 0x1, -R2.reuse ;  /* 0x0000000116169824 */ /* 0x100fe200078e0a02 */
[----:B------:R-:W-:Y:S01]  /*d540*/  ISETP.GT.U32.AND P6, PT, R2, R12, PT ;  /* 0x0000000c0200720c */ /* 0x000fe20003fc4070 */
[----:B------:R-:W4:Y:S01]  /*d550*/  LDL.LU R13, [R1+0xbf4] ;  /* 0x000bf400010d7983 */ /* 0x000f220000300800 */
[----:B------:R-:W-:Y:S01]  /*d560*/  ISETP.GE.AND P1, PT, R10, RZ, PT ;  /* 0x000000ff0a00720c */ /* 0x000fe20003f26270 */
[----:B------:R-:W-:Y:S01]  /*d570*/  @!P4 IMAD.IADD R14, R14, 0x1, -R2 ;  /* 0x000000010e0ec824 */ /* 0x000fe200078e0a02 */
[----:B------:R-:W-:Y:S01]  /*d580*/  ISETP.GE.AND P4, PT, R9, RZ, PT ;  /* 0x000000ff0900720c */ /* 0x000fe20003f86270 */
[----:B------:R-:W-:Y:S01]  /*d590*/  STL [R1+0xb78], R25 ;  /* 0x000b781901007387 */ /* 0x000fe20000100800 */
[----:B------:R-:W-:-:S03]  /*d5a0*/  ISETP.GT.U32.AND P5, PT, R2, R22, PT ;  /* 0x000000160200720c */ /* 0x000fc60003fa4070 */
[--C-:B------:R-:W-:Y:S02]  /*d5b0*/  @!P2 IMAD.IADD R11, R11, 0x1, -R2.reuse ;  /* 0x000000010b0ba824 */ /* 0x100fe400078e0a02 */
[----:B------:R-:W-:Y:S02]  /*d5c0*/  @!P0 IMAD.MOV R27, RZ, RZ, -R27 ;  /* 0x000000ffff1b8224 */ /* 0x000fe400078e0a1b */
[----:B------:R-:W-:Y:S01]  /*d5d0*/  @!P6 IMAD.IADD R12, R12, 0x1, -R2 ;  /* 0x000000010c0ce824 */ /* 0x000fe200078e0a02 */
[----:B------:R-:W-:Y:S01]  /*d5e0*/  ISETP.GE.AND P6, PT, R3, RZ, PT ;  /* 0x000000ff0300720c */ /* 0x000fe20003fc6270 */
[----:B------:R-:W-:Y:S01]  /*d5f0*/  @!P1 IMAD.MOV R28, RZ, RZ, -R28 ;  /* 0x000000ffff1c9224 */ /* 0x000fe200078e0a1c */
[----:B------:R-:W-:Y:S01]  /*d600*/  ISETP.GT.U32.AND P0, PT, R2, R24, PT ;  /* 0x000000180200720c */ /* 0x000fe20003f04070 */
[----:B------:R-:W-:Y:S01]  /*d610*/  @!P4 IMAD.MOV R11, RZ, RZ, -R11 ;  /* 0x000000ffff0bc224 */ /* 0x000fe200078e0a0b */
[----:B------:R-:W-:Y:S04]  /*d620*/  STL [R1+0xb7c], R26 ;  /* 0x000b7c1a01007387 */ /* 0x000fe80000100800 */
[----:B------:R-:W-:Y:S04]  /*d630*/  STL [R1+0xb80], R27 ;  /* 0x000b801b01007387 */ /* 0x000fe80000100800 */
[----:B------:R-:W-:Y:S01]  /*d640*/  STL [R1+0xb84], R28 ;  /* 0x000b841c01007387 */ /* 0x000fe20000100800 */
[----:B------:R-:W-:Y:S01]  /*d650*/  ISETP.GE.AND P2, PT, R7, RZ, PT ;  /* 0x000000ff0700720c */ /* 0x000fe20003f46270 */
[--C-:B------:R-:W-:Y:S01]  /*d660*/  @!P5 IMAD.IADD R22, R22, 0x1, -R2.reuse ;  /* 0x000000011616d824 */ /* 0x100fe200078e0a02 */
[----:B------:R-:W-:Y:S01]  /*d670*/  ISETP.GE.AND P5, PT, R5, RZ, PT ;  /* 0x000000ff0500720c */ /* 0x000fe20003fa6270 */
[----:B------:R-:W-:Y:S01]  /*d680*/  @!P0 IMAD.IADD R24, R24, 0x1, -R2 ;  /* 0x0000000118188824 */ /* 0x000fe200078e0a02 */
[----:B------:R-:W-:Y:S01]  /*d690*/  ISETP.GE.AND P0, PT, R4, RZ, PT ;  /* 0x000000ff0400720c */ /* 0x000fe20003f06270 */
[----:B---3--:R-:W-:-:S05]  /*d6a0*/  IMAD.IADD R3, R0, 0x1, R8 ;  /* 0x0000000100037824 */ /* 0x008fca00078e0208 */
[----:B------:R-:W-:Y:S04]  /*d6b0*/  STL [R1+0x100], R3 ;  /* 0x0001000301007387 */ /* 0x000fe80000100800 */
[----:B------:R5:W-:Y:S04]  /*d6c0*/  STL [R1+0xb88], R11 ;  /* 0x000b880b01007387 */ /* 0x000be80000100800 */
[----:B0-----:R-:W3:Y:S04]  /*d6d0*/  LDL.LU R18, [R1+0x8] ;  /* 0x0000080001127983 */ /* 0x001ee80000300800 */
[----:B------:R-:W3:Y:S04]  /*d6e0*/  LDL.LU R17, [R1] ;  /* 0x0000000001117983 */ /* 0x000ee80000300800 */
[----:B------:R-:W3:Y:S01]  /*d6f0*/  LDL.LU R16, [R1+0x20] ;  /* 0x0000200001107983 */ /* 0x000ee20000300800 */
[----:B--2---:R-:W-:-:S03]  /*d700*/  LOP3.LUT R0, R29, 0x7f, RZ, 0xc0, !PT ;  /* 0x0000007f1d007812 */ /* 0x004fc600078ec0ff */
[----:B------:R-:W2:Y:S04]  /*d710*/  LDL.LU R15, [R1+0x24] ;  /* 0x00002400010f7983 */ /* 0x000ea80000300800 */
[----:B------:R-:W2:Y:S04]  /*d720*/  LDL.LU R7, [R1+0x8c] ;  /* 0x00008c0001077983 */ /* 0x000ea80000300800 */
[----:B------:R-:W2:Y:S04]  /*d730*/  LDL.LU R5, [R1+0x90] ;  /* 0x0000900001057983 */ /* 0x000ea80000300800 */
[----:B------:R-:W2:Y:S01]  /*d740*/  LDL.LU R4, [R1+0x94] ;  /* 0x0000940001047983 */ /* 0x000ea20000300800 */
[----:B-1----:R-:W-:Y:S01]  /*d750*/  IMAD R20, R0, UR4, RZ ;  /* 0x0000000400147c24 */ /* 0x002fe2000f8e02ff */
[----:B------:R-:W-:Y:S01]  /*d760*/  ISETP.GT.U32.AND P1, PT, R2, R14, PT ;  /* 0x0000000e0200720c */ /* 0x000fe20003f24070 */
[----:B-----5:R-:W-:Y:S01]  /*d770*/  IMAD R11, RZ, RZ, -UR9 ;  /* 0x80000009ff0b7e24 */ /* 0x020fe2000f8e02ff */
[----:B------:R-:W5:Y:S01]  /*d780*/  LDL.LU R3, [R1+0x98] ;  /* 0x0000980001037983 */ /* 0x000f620000300800 */
[----:B------:R-:W-:Y:S01]  /*d790*/  SHF.R.U32.HI R29, RZ, 0x4, R29 ;  /* 0x00000004ff1d7819 */ /* 0x000fe2000001161d */
[----:B------:R-:W-:Y:S01]  /*d7a0*/  @!P2 IMAD.MOV R22, RZ, RZ, -R22 ;  /* 0x000000ffff16a224 */ /* 0x000fe200078e0a16 */
[----:B------:R-:W0:Y:S01]  /*d7b0*/  LDCU UR4, c[0x0][0x3a4] ;  /* 0x00007480ff0477ac */ /* 0x000e220008000800 */
[----:B------:R-:W5:Y:S04]  /*d7c0*/  LDL.LU R0, [R1+0x9c] ;  /* 0x00009c0001007983 */ /* 0x000f680000300800 */
[----:B------:R-:W5:Y:S04]  /*d7d0*/  LDL.LU R10, [R1+0x370] ;  /* 0x00037000010a7983 */ /* 0x000f680000300800 */
[----:B------:R-:W5:Y:S01]  /*d7e0*/  LDL.LU R9, [R1+0x394] ;  /* 0x0003940001097983 */ /* 0x000f620000300800 */
[----:B------:R-:W-:Y:S01]  /*d7f0*/  SGXT.U32 R29, R29, 0x4 ;  /* 0x000000041d1d781a */ /* 0x000fe20000000000 */
[----:B------:R-:W-:-:S02]  /*d800*/  @!P1 IMAD.IADD R14, R14, 0x1, -R2 ;  /* 0x000000010e0e9824 */ /* 0x000fc400078e0a02 */
[----:B------:R-:W5:Y:S01]  /*d810*/  LDL.LU R8, [R1+0x3b8] ;  /* 0x0003b80001087983 */ /* 0x000f620000300800 */
[----:B------:R-:W-:Y:S02]  /*d820*/  LOP3.LUT R29, R29, 0x60, RZ, 0xfc, !PT ;  /* 0x000000601d1d7812 */ /* 0x000fe400078efcff */
[----:B----4-:R-:W-:Y:S01]  /*d830*/  LEA R2, P4, R20, UR6, 0x1 ;  /* 0x0000000614027c11 */ /* 0x010fe2000f8808ff */
[----:B------:R-:W-:Y:S02]  /*d840*/  @!P5 IMAD.MOV R24, RZ, RZ, -R24 ;  /* 0x000000ffff18d224 */ /* 0x000fe400078e0a18 */
[----:B------:R-:W-:Y:S01]  /*d850*/  @!P0 IMAD.MOV R12, RZ, RZ, -R12 ;  /* 0x000000ffff0c8224 */ /* 0x000fe200078e0a0c */
[----:B------:R-:W-:Y:S01]  /*d860*/  ISETP.NE.AND P1, PT, R13, RZ, PT ;  /* 0x000000ff0d00720c */ /* 0x000fe20003f25270 */
[----:B------:R-:W-:Y:S01]  /*d870*/  IMAD R19, R29, UR9, RZ ;  /* 0x000000091d137c24 */ /* 0x000fe2000f8e02ff */
[----:B------:R-:W1:Y:S01]  /*d880*/  LDCU UR6, c[0x0][0x3ac] ;  /* 0x00007580ff0677ac */ /* 0x000e620008000800 */
[----:B------:R-:W4:Y:S04]  /*d890*/  LDL.LU R29, [R1+0x3d8] ;  /* 0x0003d800011d7983 */ /* 0x000f280000300800 */
[----:B------:R0:W-:Y:S01]  /*d8a0*/  STL [R1+0xa84], R2 ;  /* 0x000a840201007387 */ /* 0x0001e20000100800 */
[----:B------:R-:W-:Y:S01]  /*d8b0*/  @!P6 IMAD.MOV R14, RZ, RZ, -R14 ;  /* 0x000000ffff0ee224 */ /* 0x000fe200078e0a0e */
[----:B------:R-:W-:Y:S01]  /*d8c0*/  LOP3.LUT R13, RZ, R13, RZ, 0x33, !PT ;  /* 0x0000000dff0d7212 */ /* 0x000fe200078e33ff */
[----:B------:R-:W-:-:S02]  /*d8d0*/  @!P3 IMAD.MOV R6, RZ, RZ, -R6 ;  /* 0x000000ffff06b224 */ /* 0x000fc400078e0a06 */
[----:B0-----:R-:W-:-:S05]  /*d8e0*/  IMAD R2, R11, 0x10, R19 ;  /* 0x000000100b027824 */ /* 0x001fca00078e0213 */
[----:B------:R-:W-:Y:S04]  /*d8f0*/  STL [R1+0xa48], R2 ;  /* 0x000a480201007387 */ /* 0x000fe80000100800 */
[----:B------:R-:W-:Y:S04]  /*d900*/  STL [R1+0xb8c], R22 ;  /* 0x000b8c1601007387 */ /* 0x000fe80000100800 */
[----:B------:R-:W-:Y:S04]  /*d910*/  STL [R1+0xb90], R24 ;  /* 0x000b901801007387 */ /* 0x000fe80000100800 */
[----:B------:R-:W-:Y:S04]  /*d920*/  STL [R1+0xb94], R12 ;  /* 0x000b940c01007387 */ /* 0x000fe80000100800 */
[----:B------:R-:W-:Y:S04]  /*d930*/  STL [R1+0xb98], R14 ;  /* 0x000b980e01007387 */ /* 0x000fe80000100800 */
[----:B------:R0:W-:Y:S01]  /*d940*/  STL [R1+0xb9c], R6 ;  /* 0x000b9c0601007387 */ /* 0x0001e20000100800 */
[----:B---3--:R-:W-:-:S02]  /*d950*/  SEL R11, R13, R18, !P1 ;  /* 0x000000120d0b7207 */ /* 0x008fc40004800000 */
[----:B0-----:R-:W-:-:S03]  /*d960*/  SEL R6, R13, R17, !P1 ;  /* 0x000000110d067207 */ /* 0x001fc60004800000 */
[----:B------:R2:W-:Y:S01]  /*d970*/  STL [R1+0x10], R11 ;  /* 0x0000100b01007387 */ /* 0x0005e20000100800 */
[----:B------:R-:W-:-:S03]  /*d980*/  SEL R2, R13, R16, !P1 ;  /* 0x000000100d027207 */ /* 0x000fc60004800000 */
[----:B------:R0:W-:Y:S04]  /*d990*/  STL [R1+0xc], R6 ;  /* 0x00000c0601007387 */ /* 0x0001e80000100800 */
[----:B------:R3:W-:Y:S01]  /*d9a0*/  STL [R1+0x18], R2 ;  /* 0x0000180201007387 */ /* 0x0007e20000100800 */
[C---:B--2---:R-:W-:Y:S02]  /*d9b0*/  SEL R11, R13.reuse, R15, !P1 ;  /* 0x0000000f0d0b7207 */ /* 0x044fe40004800000 */
[----:B0-----:R-:W-:-:S03]  /*d9c0*/  SEL R6, R13, R7, !P1 ;  /* 0x000000070d067207 */ /* 0x001fc60004800000 */
[----:B------:R-:W-:Y:S01]  /*d9d0*/  STL [R1+0x20], R11 ;  /* 0x0000200b01007387 */ /* 0x000fe20000100800 */
[C---:B---3--:R-:W-:Y:S02]  /*d9e0*/  SEL R2, R13.reuse, R5, !P1 ;  /* 0x000000050d027207 */ /* 0x048fe40004800000 */
[C---:B------:R-:W-:Y:S01]  /*d9f0*/  SEL R4, R13.reuse, R4, !P1 ;  /* 0x000000040d047207 */ /* 0x040fe20004800000 */
[----:B------:R-:W-:Y:S01]  /*da00*/  STL [R1+0x28], R6 ;  /* 0x0000280601007387 */ /* 0x000fe20000100800 */
[----:B-----5:R-:W-:-:S03]  /*da10*/  SEL R3, R13, R3, !P1 ;  /* 0x000000030d037207 */ /* 0x020fc60004800000 */
[----:B------:R0:W-:Y:S04]  /*da20*/  STL [R1+0x30], R2 ;  /* 0x0000300201007387 */ /* 0x0001e80000100800 */
[----:B------:R-:W-:Y:S04]  /*da30*/  STL [R1+0x38], R4 ;  /* 0x0000380401007387 */ /* 0x000fe80000100800 */
[----:B------:R2:W-:Y:S01]  /*da40*/  STL [R1+0x40], R3 ;  /* 0x0000400301007387 */ /* 0x0005e20000100800 */
[C---:B0-----:R-:W-:Y:S02]  /*da50*/  SEL R2, R13.reuse, R0, !P1 ;  /* 0x000000000d027207 */ /* 0x041fe40004800000 */
[----:B------:R-:W-:-:S03]  /*da60*/  SEL R0, R13, R10, !P1 ;  /* 0x0000000a0d007207 */ /* 0x000fc60004800000 */
[----:B------:R0:W-:Y:S01]  /*da70*/  STL [R1+0x48], R2 ;  /* 0x0000480201007387 */ /* 0x0001e20000100800 */
[----:B--2---:R-:W-:-:S03]  /*da80*/  SEL R3, R13, R9, !P1 ;  /* 0x000000090d037207 */ /* 0x004fc60004800000 */
[----:B------:R4:W-:Y:S04]  /*da90*/  STL [R1+0x4c], R0 ;  /* 0x00004c0001007387 */ /* 0x0009e80000100800 */
[----:B------:R-:W-:Y:S04]  /*daa0*/  STL [R1+0x50], R3 ;  /* 0x0000500301007387 */ /* 0x000fe80000100800 */
[----:B------:R-:W2:Y:S01]  /*dab0*/  LDL.LU R6, [R1+0x3c4] ;  /* 0x0003c40001067983 */ /* 0x000ea20000300800 */
[C---:B0-----:R-:W-:Y:S02]  /*dac0*/  SEL R2, R13.reuse, R8, !P1 ;  /* 0x000000080d027207 */ /* 0x041fe40004800000 */
[----:B----4-:R-:W-:-:S03]  /*dad0*/  SEL R0, R13, R29, !P1 ;  /* 0x0000001d0d007207 */ /* 0x010fc60004800000 */
[----:B------:R-:W-:Y:S04]  /*dae0*/  STL [R1+0x58], R2 ;  /* 0x0000580201007387 */ /* 0x000fe80000100800 */
[----:B--2---:R0:W-:Y:S04]  /*daf0*/  STL [R1+0xbe8], R6 ;  /* 0x000be80601007387 */ /* 0x0041e80000100800 */
[----:B------:R-:W-:Y:S04]  /*db00*/  STL [R1+0x8c], R0 ;  /* 0x00008c0001007387 */ /* 0x000fe80000100800 */
[----:B0-----:R-:W2:Y:S04]  /*db10*/  LDL.LU R6, [R1+0x3d4] ;  /* 0x0003d40001067983 */ /* 0x001ea80000300800 */
[----:B--2---:R0:W-:Y:S04]  /*db20*/  STL [R1+0xbec], R6 ;  /* 0x000bec0601007387 */ /* 0x0041e80000100800 */
[----:B0-----:R-:W2:Y:S04]  /*db30*/  LDL.LU R6, [R1+0x3c8] ;  /* 0x0003c80001067983 */ /* 0x001ea80000300800 */
[----:B--2---:R0:W-:Y:S04]  /*db40*/  STL [R1+0xbf0], R6 ;  /* 0x000bf00601007387 */ /* 0x0041e80000100800 */
[----:B0-----:R-:W2:Y:S04]  /*db50*/  LDL.LU R6, [R1+0x3dc] ;  /* 0x0003dc0001067983 */ /* 0x001ea80000300800 */
[----:B------:R-:W3:Y:S04]  /*db60*/  LDL.LU R14, [R1+0xb0] ;  /* 0x0000b000010e7983 */ /* 0x000ee80000300800 */
[----:B------:R-:W4:Y:S04]  /*db70*/  LDL.LU R12, [R1+0xb4] ;  /* 0x0000b400010c7983 */ /* 0x000f280000300800 */
[----:B------:R-:W5:Y:S04]  /*db80*/  LDL.LU R24, [R1+0xbc] ;  /* 0x0000bc0001187983 */ /* 0x000f680000300800 */
[----:B------:R-:W3:Y:S04]  /*db90*/  LDL.LU R22, [R1+0xc0] ;  /* 0x0000c00001167983 */ /* 0x000ee80000300800 */
        /* <DEDUP_REMOVED lines=22> */
[----:B------:R-:W3:Y:S01]  /*dd00*/  LDL.LU R29, [R1+0x1b8] ;  /* 0x0001b800011d7983 */ /* 0x000ee20000300800 */
[----:B--2---:R-:W-:-:S05]  /*dd10*/  SEL R6, R13, R6, !P1 ;  /* 0x000000060d067207 */ /* 0x004fca0004800000 */
[----:B------:R0:W-:Y:S04]  /*dd20*/  STL [R1+0x90], R6 ;  /* 0x0000900601007387 */ /* 0x0001e80000100800 */
[----:B0-----:R-:W2:Y:S02]  /*dd30*/  LDL.LU R6, [R1+0xbf0] ;  /* 0x000bf00001067983 */ /* 0x001ea40000300800 */
[----:B--2---:R-:W-:-:S05]  /*dd40*/  SEL R6, R13, R6, !P1 ;  /* 0x000000060d067207 */ /* 0x004fca0004800000 */
[----:B------:R0:W-:Y:S04]  /*dd50*/  STL [R1+0x94], R6 ;  /* 0x0000940601007387 */ /* 0x0001e80000100800 */
[----:B0-----:R-:W2:Y:S02]  /*dd60*/  LDL.LU R6, [R1+0xbec] ;  /* 0x000bec0001067983 */ /* 0x001ea40000300800 */
[----:B--2---:R-:W-:-:S05]  /*dd70*/  SEL R6, R13, R6, !P1 ;  /* 0x000000060d067207 */ /* 0x004fca0004800000 */
[----:B------:R0:W-:Y:S04]  /*dd80*/  STL [R1+0x98], R6 ;  /* 0x0000980601007387 */ /* 0x0001e80000100800 */
[----:B0-----:R-:W2:Y:S01]  /*dd90*/  LDL.LU R6, [R1+0xbe8] ;  /* 0x000be80001067983 */ /* 0x001ea20000300800 */
[C---:B---3--:R-:W-:Y:S02]  /*dda0*/  SEL R2, R13.reuse, R2, !P1 ;  /* 0x000000020d027207 */ /* 0x048fe40004800000 */
[C---:B------:R-:W-:Y:S02]  /*ddb0*/  SEL R11, R13.reuse, R11, !P1 ;  /* 0x0000000b0d0b7207 */ /* 0x040fe40004800000 */
[C---:B------:R-:W-:Y:S02]  /*ddc0*/  SEL R4, R13.reuse, R4, !P1 ;  /* 0x000000040d047207 */ /* 0x040fe40004800000 */
[----:B------:R-:W-:-:S02]  /*ddd0*/  SEL R3, R13, R3, !P1 ;  /* 0x000000030d037207 */ /* 0x000fc40004800000 */
[----:B--2---:R-:W-:-:S05]  /*dde0*/  SEL R6, R13, R6, !P1 ;  /* 0x000000060d067207 */ /* 0x004fca0004800000 */
[----:B------:R0:W-:Y:S02]  /*ddf0*/  STL [R1+0x9c], R6 ;  /* 0x00009c0601007387 */ /* 0x0001e40000100800 */
[C---:B0-----:R-:W-:Y:S02]  /*de00*/  SEL R6, R13.reuse, R14, !P1 ;  /* 0x0000000e0d067207 */ /* 0x041fe40004800000 */
[C---:B----4-:R-:W-:Y:S02]  /*de10*/  SEL R14, R13.reuse, R12, !P1 ;  /* 0x0000000c0d0e7207 */ /* 0x050fe40004800000 */
[C---:B-----5:R-:W-:Y:S01]  /*de20*/  SEL R12, R13.reuse, R24, !P1 ;  /* 0x000000180d0c7207 */ /* 0x060fe20004800000 */
[----:B------:R0:W-:Y:S04]  /*de30*/  STL [R1+0xb0], R6 ;  /* 0x0000b00601007387 */ /* 0x0001e80000100800 */
[----:B------:R-:W-:Y:S01]  /*de40*/  STL [R1+0xb4], R14 ;  /* 0x0000b40e01007387 */ /* 0x000fe20000100800 */
[----:B0-----:R-:W-:-:S03]  /*de50*/  SEL R6, R13, R22, !P1 ;  /* 0x000000160d067207 */ /* 0x001fc60004800000 */
[----:B------:R-:W-:Y:S04]  /*de60*/  STL [R1+0xbc], R12 ;  /* 0x0000bc0c01007387 */ /* 0x000fe80000100800 */
[----:B------:R0:W-:Y:S04]  /*de70*/  STL [R1+0xc0], R6 ;  /* 0x0000c00601007387 */ /* 0x0001e80000100800 */
[----:B------:R2:W-:Y:S01]  /*de80*/  STL [R1+0x104], R2 ;  /* 0x0001040201007387 */ /* 0x0005e20000100800 */
[----:B0-----:R-:W-:-:S03]  /*de90*/  SEL R6, R13, R28, !P1 ;  /* 0x0000001c0d067207 */ /* 0x001fc60004800000 */
[----:B------:R0:W-:Y:S01]  /*dea0*/  STL [R1+0x108], R11 ;  /* 0x0001080b01007387 */ /* 0x0001e20000100800 */
[----:B--2---:R-:W-:-:S03]  /*deb0*/  SEL R2, R13, R27, !P1 ;  /* 0x0000001b0d027207 */ /* 0x004fc60004800000 */
[----:B------:R2:W-:Y:S04]  /*dec0*/  STL [R1+0x10c], R6 ;  /* 0x00010c0601007387 */ /* 0x0005e80000100800 */
[----:B------:R3:W-:Y:S01]  /*ded0*/  STL [R1+0x110], R2 ;  /* 0x0001100201007387 */ /* 0x0007e20000100800 */
[C---:B0-----:R-:W-:Y:S02]  /*dee0*/  SEL R11, R13.reuse, R26, !P1 ;  /* 0x0000001a0d0b7207 */ /* 0x041fe40004800000 */
[----:B--2---:R-:W-:-:S03]  /*def0*/  SEL R6, R13, R25, !P1 ;  /* 0x000000190d067207 */ /* 0x004fc60004800000 */
[----:B------:R0:W-:Y:S01]  /*df00*/  STL [R1+0x114], R11 ;  /* 0x0001140b01007387 */ /* 0x0001e20000100800 */
[----:B---3--:R-:W-:-:S03]  /*df10*/  SEL R2, R13, R23, !P1 ;  /* 0x000000170d027207 */ /* 0x008fc60004800000 */
        /* <DEDUP_REMOVED lines=16> */
[----:B------:R-:W-:Y:S01]  /*e020*/  STL [R1+0x190], R11 ;  /* 0x0001900b01007387 */ /* 0x000fe20000100800 */
[----:B---3--:R-:W-:-:S03]  /*e030*/  SEL R2, R13, R5, !P1 ;  /* 0x000000050d027207 */ /* 0x008fc60004800000 */
[----:B------:R-:W-:Y:S04]  /*e040*/  STL [R1+0x194], R6 ;  /* 0x0001940601007387 */ /* 0x000fe80000100800 */
[----:B------:R0:W-:Y:S04]  /*e050*/  STL [R1+0x19c], R2 ;  /* 0x00019c0201007387 */ /* 0x0001e80000100800 */
[----:B------:R-:W-:Y:S04]  /*e060*/  STL [R1+0x1a0], R4 ;  /* 0x0001a00401007387 */ /* 0x000fe80000100800 */
[----:B------:R2:W-:Y:S01]  /*e070*/  STL [R1+0x1a4], R3 ;  /* 0x0001a40301007387 */ /* 0x0005e20000100800 */
[----:B0-----:R-:W-:-:S02]  /*e080*/  SEL R2, R13, R0, !P1 ;  /* 0x000000000d027207 */ /* 0x001fc40004800000 */
[----:B------:R-:W-:-:S03]  /*e090*/  SEL R0, R13, R10, !P1 ;  /* 0x0000000a0d007207 */ /* 0x000fc60004800000 */
[----:B------:R0:W-:Y:S01]  /*e0a0*/  STL [R1+0x1a8], R2 ;  /* 0x0001a80201007387 */ /* 0x0001e20000100800 */
[----:B--2---:R-:W-:-:S03]  /*e0b0*/  SEL R3, R13, R9, !P1 ;  /* 0x000000090d037207 */ /* 0x004fc60004800000 */
[----:B------:R2:W-:Y:S04]  /*e0c0*/  STL [R1+0x1ac], R0 ;  /* 0x0001ac0001007387 */ /* 0x0005e80000100800 */
[----:B------:R-:W-:Y:S04]  /*e0d0*/  STL [R1+0x1b0], R3 ;  /* 0x0001b00301007387 */ /* 0x000fe80000100800 */
[----:B------:R-:W3:Y:S01]  /*e0e0*/  LDL.LU R6, [R1+0x1cc] ;  /* 0x0001cc0001067983 */ /* 0x000ee20000300800 */
[C---:B0-----:R-:W-:Y:S02]  /*e0f0*/  SEL R2, R13.reuse, R8, !P1 ;  /* 0x000000080d027207 */ /* 0x041fe40004800000 */
[----:B--2---:R-:W-:-:S03]  /*e100*/  SEL R0, R13, R29, !P1 ;  /* 0x0000001d0d007207 */ /* 0x004fc60004800000 */
[----:B------:R-:W-:Y:S04]  /*e110*/  STL [R1+0x1b4], R2 ;  /* 0x0001b40201007387 */ /* 0x000fe80000100800 */
[----:B---3--:R0:W-:Y:S04]  /*e120*/  STL [R1+0xbdc], R6 ;  /* 0x000bdc0601007387 */ /* 0x0081e80000100800 */
        /* <DEDUP_REMOVED lines=538> */
[C---:B----4-:R-:W-:Y:S02]  /*102d0*/  SEL R12, R13.reuse, R12, !P1 ;  /* 0x0000000c0d0c7207 */ /* 0x050fe40004800000 */
[C---:B-----5:R-:W-:Y:S02]  /*102e0*/  SEL R24, R13.reuse, R24, !P1 ;  /* 0x000000180d187207 */ /* 0x060fe40004800000 */
[----:B------:R-:W-:-:S02]  /*102f0*/  SEL R22, R13, R22, !P1 ;  /* 0x000000160d167207 */ /* 0x000fc40004800000 */
[C---:B------:R-:W-:Y:S02]  /*10300*/  SEL R11, R13.reuse, R11, !P1 ;  /* 0x0000000b0d0b7207 */ /* 0x040fe40004800000 */
[C---:B------:R-:W-:Y:S02]  /*10310*/  SEL R28, R13.reuse, R28, !P1 ;  /* 0x0000001c0d1c7207 */ /* 0x040fe40004800000 */
[C---:B------:R-:W-:Y:S02]  /*10320*/  SEL R27, R13.reuse, R27, !P1 ;  /* 0x0000001b0d1b7207 */ /* 0x040fe40004800000 */
[C---:B------:R-:W-:Y:S02]  /*10330*/  SEL R26, R13.reuse, R26, !P1 ;  /* 0x0000001a0d1a7207 */ /* 0x040fe40004800000 */
[C---:B------:R-:W-:Y:S02]  /*10340*/  SEL R25, R13.reuse, R25, !P1 ;  /* 0x000000190d197207 */ /* 0x040fe40004800000 */
        /* <DEDUP_REMOVED lines=16> */
[----:B--2---:R-:W-:-:S05]  /*10450*/  SEL R6, R13, R6, !P1 ;  /* 0x000000060d067207 */ /* 0x004fca0004800000 */
[----:B------:R0:W-:Y:S04]  /*10460*/  STL [R1+0x138], R6 ;  /* 0x0001380601007387 */ /* 0x0001e80000100800 */
[----:B0-----:R-:W2:Y:S04]  /*10470*/  LDL.LU R6, [R1+0xb9c] ;  /* 0x000b9c0001067983 */ /* 0x001ea80000300800 */
[----:B------:R0:W-:Y:S04]  /*10480*/  STL [R1+0x134], R14 ;  /* 0x0001340e01007387 */ /* 0x0001e80000100800 */
[----:B0-----:R-:W3:Y:S04]  /*10490*/  LDL.LU R14, [R1+0xb98] ;  /* 0x000b9800010e7983 */ /* 0x001ee80000300800 */
[----:B------:R0:W-:Y:S04]  /*104a0*/  STL [R1+0x130], R12 ;  /* 0x0001300c01007387 */ /* 0x0001e80000100800 */
[----:B0-----:R-:W4:Y:S04]  /*104b0*/  LDL.LU R12, [R1+0xb94] ;  /* 0x000b9400010c7983 */ /* 0x001f280000300800 */
[----:B------:R0:W-:Y:S04]  /*104c0*/  STL [R1+0xfc], R24 ;  /* 0x0000fc1801007387 */ /* 0x0001e80000100800 */
[----:B0-----:R-:W5:Y:S04]  /*104d0*/  LDL.LU R24, [R1+0xb90] ;  /* 0x000b900001187983 */ /* 0x001f680000300800 */
[----:B------:R0:W-:Y:S04]  /*104e0*/  STL [R1+0xf8], R22 ;  /* 0x0000f81601007387 */ /* 0x0001e80000100800 */
[----:B0-----:R-:W2:Y:S04]  /*104f0*/  LDL.LU R22, [R1+0xb8c] ;  /* 0x000b8c0001167983 */ /* 0x001ea80000300800 */
        /* <DEDUP_REMOVED lines=41> */
[----:B0-----:R-:W3:Y:S01]  /*10790*/  LDL.LU R29, [R1+0xb38] ;  /* 0x000b3800011d7983 */ /* 0x001ee20000300800 */
[----:B------:R-:W-:-:S05]  /*107a0*/  SEL R2, R13, R2, !P1 ;  /* 0x000000020d027207 */ /* 0x000fca0004800000 */
[----:B------:R0:W-:Y:S02]  /*107b0*/  STL [R1+0x68], R2 ;  /* 0x0000680201007387 */ /* 0x0001e40000100800 */
[----:B0-----:R-:W-:-:S05]  /*107c0*/  SEL R2, R13, R7, !P1 ;  /* 0x000000070d027207 */ /* 0x001fca0004800000 */
[----:B------:R2:W-:Y:S02]  /*107d0*/  STL [R1+0x64], R2 ;  /* 0x0000640201007387 */ /* 0x0005e40000100800 */
[C---:B--2---:R-:W-:Y:S02]  /*107e0*/  SEL R2, R13.reuse, R8, !P1 ;  /* 0x000000080d027207 */ /* 0x044fe40004800000 */
[C---:B------:R-:W-:Y:S02]  /*107f0*/  SEL R8, R13.reuse, R9, !P1 ;  /* 0x000000090d087207 */ /* 0x040fe40004800000 */
[----:B---3--:R-:W-:-:S05]  /*10800*/  SEL R7, R13, R29, !P1 ;  /* 0x0000001d0d077207 */ /* 0x008fca0004800000 */
[----:B------:R0:W-:Y:S04]  /*10810*/  STL [R1+0x60], R7 ;  /* 0x0000600701007387 */ /* 0x0001e80000100800 */
[----:B------:R2:W-:Y:S01]  /*10820*/  STL [R1+0x5c], R2 ;  /* 0x00005c0201007387 */ /* 0x0005e20000100800 */
[----:B0-----:R-:W-:-:S03]  /*10830*/  SEL R7, R13, R10, !P1 ;  /* 0x0000000a0d077207 */ /* 0x001fc60004800000 */
[----:B------:R-:W-:Y:S01]  /*10840*/  STL [R1+0x54], R8 ;  /* 0x0000540801007387 */ /* 0x000fe20000100800 */
[C---:B--2---:R-:W-:Y:S02]  /*10850*/  SEL R2, R13.reuse, R0, !P1 ;  /* 0x000000000d027207 */ /* 0x044fe40004800000 */
[C---:B------:R-:W-:Y:S01]  /*10860*/  SEL R0, R13.reuse, R3, !P1 ;  /* 0x000000030d007207 */ /* 0x040fe20004800000 */
[----:B------:R0:W-:Y:S01]  /*10870*/  STL [R1+0x44], R7 ;  /* 0x0000440701007387 */ /* 0x0001e20000100800 */
[----:B------:R-:W-:-:S03]  /*10880*/  SEL R3, R13, R4, !P1 ;  /* 0x000000040d037207 */ /* 0x000fc60004800000 */
[----:B------:R2:W-:Y:S04]  /*10890*/  STL [R1+0x3c], R2 ;  /* 0x00003c0201007387 */ /* 0x0005e80000100800 */
[----:B------:R3:W-:Y:S01]  /*108a0*/  STL [R1+0x34], R0 ;  /* 0x0000340001007387 */ /* 0x0007e20000100800 */
[C---:B0-----:R-:W-:Y:S02]  /*108b0*/  SEL R7, R13.reuse, R16, !P1 ;  /* 0x000000100d077207 */ /* 0x041fe40004800000 */
[C---:B--2---:R-:W-:Y:S01]  /*108c0*/  SEL R2, R13.reuse, R5, !P1 ;  /* 0x000000050d027207 */ /* 0x044fe20004800000 */
[----:B------:R-:W-:Y:S01]  /*108d0*/  STL [R1+0x2c], R3 ;  /* 0x00002c0301007387 */ /* 0x000fe20000100800 */
[----:B---3--:R-:W-:-:S03]  /*108e0*/  SEL R0, R13, R15, !P1 ;  /* 0x0000000f0d007207 */ /* 0x008fc60004800000 */
[----:B------:R-:W-:Y:S04]  /*108f0*/  STL [R1+0x24], R2 ;  /* 0x0000240201007387 */ /* 0x000fe80000100800 */
[----:B------:R-:W-:Y:S04]  /*10900*/  STL [R1+0xa8c], R7 ;  /* 0x000a8c0701007387 */ /* 0x000fe80000100800 */
[----:B------:R0:W-:Y:S02]  /*10910*/  STL [R1+0x1c], R0 ;  /* 0x00001c0001007387 */ /* 0x0001e40000100800 */
[----:B0-----:R-:W-:-:S02]  /*10920*/  SEL R0, R13, R17, !P1 ;  /* 0x000000110d007207 */ /* 0x001fc40004800000 */
[----:B------:R-:W2:Y:S04]  /*10930*/  LDL R17, [R1+0xa48] ;  /* 0x000a480001117983 */ /* 0x000ea80000100800 */
[----:B------:R-:W3:Y:S04]  /*10940*/  LDL.LU R3, [R1+0x10] ;  /* 0x0000100001037983 */ /* 0x000ee80000300800 */
[----:B------:R0:W-:Y:S01]  /*10950*/  STL [R1+0x8], R0 ;  /* 0x0000080001007387 */ /* 0x0001e20000100800 */
[C---:B------:R-:W-:Y:S02]  /*10960*/  SEL R2, R13.reuse, R18, !P1 ;  /* 0x000000120d027207 */ /* 0x040fe40004800000 */
[C---:B------:R-:W-:Y:S01]  /*10970*/  SEL R29, R13.reuse, R19, !P1 ;  /* 0x000000130d1d7207 */ /* 0x040fe20004800000 */
[----:B------:R-:W3:Y:S01]  /*10980*/  LDL.LU R4, [R1+0xc] ;  /* 0x00000c0001047983 */ /* 0x000ee20000300800 */
[----:B------:R-:W-:-:S03]  /*10990*/  SEL R20, R13, R20, !P1 ;  /* 0x000000140d147207 */ /* 0x000fc60004800000 */
[----:B------:R-:W3:Y:S01]  /*109a0*/  LDL.LU R5, [R1+0x18] ;  /* 0x0000180001057983 */ /* 0x000ee20000300800 */
[----:B0-----:R-:W0:Y:S01]  /*109b0*/  S2R R0, SR_TID.X ;  /* 0x0000000000007919 */ /* 0x001e220000002100 */
[C---:B------:R-:W-:Y:S02]  /*109c0*/  SEL R21, R13.reuse, R21, !P1 ;  /* 0x000000150d157207 */ /* 0x040fe40004800000 */
[----:B------:R-:W3:Y:S01]  /*109d0*/  LDL.LU R8, [R1+0x20] ;  /* 0x0000200001087983 */ /* 0x000ee20000300800 */
[----:B------:R-:W-:-:S03]  /*109e0*/  SEL R23, R13, R23, !P1 ;  /* 0x000000170d177207 */ /* 0x000fc60004800000 */
[----:B------:R-:W3:Y:S01]  /*109f0*/  LDL.LU R9, [R1+0x28] ;  /* 0x0000280001097983 */ /* 0x000ee20000300800 */
[----:B------:R-:W-:-:S03]  /*10a00*/  SEL R25, R13, R25, !P1 ;  /* 0x000000190d197207 */ /* 0x000fc60004800000 */
[----:B------:R-:W3:Y:S01]  /*10a10*/  LDL.LU R10, [R1+0x30] ;  /* 0x00003000010a7983 */ /* 0x000ee20000300800 */
[----:B------:R-:W-:-:S03]  /*10a20*/  SEL R26, R13, R26, !P1 ;  /* 0x0000001a0d1a7207 */ /* 0x000fc60004800000 */
[----:B------:R-:W-:Y:S01]  /*10a30*/  STL [R1+0xa90], R2 ;  /* 0x000a900201007387 */ /* 0x000fe20000100800 */
[----:B------:R-:W-:-:S03]  /*10a40*/  SEL R27, R13, R27, !P1 ;  /* 0x0000001b0d1b7207 */ /* 0x000fc60004800000 */
[----:B------:R-:W-:Y:S01]  /*10a50*/  STL [R1+0xa94], R29 ;  /* 0x000a941d01007387 */ /* 0x000fe20000100800 */
[----:B------:R-:W-:-:S03]  /*10a60*/  SEL R28, R13, R28, !P1 ;  /* 0x0000001c0d1c7207 */ /* 0x000fc60004800000 */
[----:B------:R-:W-:Y:S01]  /*10a70*/  STL [R1+0xa98], R20 ;  /* 0x000a981401007387 */ /* 0x000fe20000100800 */
[----:B------:R-:W-:-:S03]  /*10a80*/  SEL R11, R13, R11, !P1 ;  /* 0x0000000b0d0b7207 */ /* 0x000fc60004800000 */
[----:B------:R-:W-:Y:S01]  /*10a90*/  STL [R1+0xa9c], R21 ;  /* 0x000a9c1501007387 */ /* 0x000fe20000100800 */
[C---:B------:R-:W-:Y:S02]  /*10aa0*/  SEL R22, R13.reuse, R22, !P1 ;  /* 0x000000160d167207 */ /* 0x040fe40004800000 */
[----:B0-----:R-:W-:Y:S01]  /*10ab0*/  LOP3.LUT R0, R0, 0x7f, RZ, 0xc0, !PT ;  /* 0x0000007f00007812 */ /* 0x001fe200078ec0ff */
[----:B------:R-:W-:Y:S01]  /*10ac0*/  STL [R1+0xaa0], R23 ;  /* 0x000aa01701007387 */ /* 0x000fe20000100800 */
[----:B-----5:R-:W-:-:S03]  /*10ad0*/  SEL R24, R13, R24, !P1 ;  /* 0x000000180d187207 */ /* 0x020fc60004800000 */
[----:B------:R-:W-:Y:S01]  /*10ae0*/  STL [R1+0xaa4], R25 ;  /* 0x000aa41901007387 */ /* 0x000fe20000100800 */
[C---:B----4-:R-:W-:Y:S01]  /*10af0*/  SEL R12, R13.reuse, R12, !P1 ;  /* 0x0000000c0d0c7207 */ /* 0x050fe20004800000 */
[----:B-1----:R-:W-:Y:S02]  /*10b00*/  IMAD R0, R0, UR6, RZ ;  /* 0x0000000600007c24 */ /* 0x002fe4000f8e02ff */
[----:B------:R-:W-:Y:S01]  /*10b10*/  STL [R1+0xaa8], R26 ;  /* 0x000aa81a01007387 */ /* 0x000fe20000100800 */
[----:B------:R-:W-:-:S03]  /*10b20*/  SEL R14, R13, R14, !P1 ;  /* 0x0000000e0d0e7207 */ /* 0x000fc60004800000 */
[----:B------:R-:W-:Y:S01]  /*10b30*/  STL [R1+0xaac], R27 ;  /* 0x000aac1b01007387 */ /* 0x000fe20000100800 */
[----:B------:R-:W-:-:S03]  /*10b40*/  SEL R6, R13, R6, !P1 ;  /* 0x000000060d067207 */ /* 0x000fc60004800000 */
[----:B------:R-:W-:Y:S04]  /*10b50*/  STL [R1+0xab0], R28 ;  /* 0x000ab01c01007387 */ /* 0x000fe80000100800 */
[----:B------:R0:W-:Y:S01]  /*10b60*/  STL [R1+0xab4], R11 ;  /* 0x000ab40b01007387 */ /* 0x0001e20000100800 */
[----:B------:R-:W-:Y:S01]  /*10b70*/  LEA.HI.X.SX32 R0, R0, UR7, 0x1, P4 ;  /* 0x0000000700007c11 */ /* 0x000fe2000a0f0eff */
[----:B------:R-:W-:Y:S01]  /*10b80*/  IMAD R7, RZ, RZ, -UR9 ;  /* 0x80000009ff077e24 */ /* 0x000fe2000f8e02ff */
[----:B------:R-:W1:Y:S01]  /*10b90*/  LDCU.64 UR6, c[0x0][0x380] ;  /* 0x00007000ff0677ac */ /* 0x000e620008000a00 */
[----:B------:R-:W-:Y:S04]  /*10ba0*/  STL [R1+0xab8], R22 ;  /* 0x000ab81601007387 */ /* 0x000fe80000100800 */
[----:B------:R-:W-:Y:S04]  /*10bb0*/  STL [R1+0xabc], R24 ;  /* 0x000abc1801007387 */ /* 0x000fe80000100800 */
[----:B------:R-:W-:Y:S04]  /*10bc0*/  STL [R1+0xac0], R12 ;  /* 0x000ac00c01007387 */ /* 0x000fe80000100800 */
[----:B------:R-:W-:Y:S04]  /*10bd0*/  STL [R1+0xac4], R14 ;  /* 0x000ac40e01007387 */ /* 0x000fe80000100800 */
[----:B------:R-:W-:Y:S04]  /*10be0*/  STL [R1+0xac8], R6 ;  /* 0x000ac80601007387 */ /* 0x000fe80000100800 */
[----:B0-----:R-:W4:Y:S04]  /*10bf0*/  LDL.LU R11, [R1+0x38] ;  /* 0x00003800010b7983 */ /* 0x001f280000300800 */
[----:B------:R-:W5:Y:S04]  /*10c00*/  LDL.LU R15, [R1+0x40] ;  /* 0x00004000010f7983 */ /* 0x000f680000300800 */
[----:B------:R-:W5:Y:S04]  /*10c10*/  LDL.LU R16, [R1+0x48] ;  /* 0x0000480001107983 */ /* 0x000f680000300800 */
[----:B------:R2:W-:Y:S02]  /*10c20*/  STL [R1+0xacc], R0 ;  /* 0x000acc0001007387 */ /* 0x0005e40000100800 */
[----:B--2---:R-:W-:-:S02]  /*10c30*/  IMAD R0, R7, 0x10, R17 ;  /* 0x0000001007007824 */ /* 0x004fc400078e0211 */
[----:B------:R-:W2:Y:S01]  /*10c40*/  LDL.LU R17, [R1+0x4c] ;  /* 0x00004c0001117983 */ /* 0x000ea20000300800 */
[----:B---3--:R-:W-:-:S03]  /*10c50*/  IMAD R3, R3, UR8, RZ ;  /* 0x0000000803037c24 */ /* 0x008fc6000f8e02ff */
[----:B------:R0:W-:Y:S04]  /*10c60*/  STL [R1+0xa44], R0 ;  /* 0x000a440001007387 */ /* 0x0001e80000100800 */
[----:B------:R-:W3:Y:S04]  /*10c70*/  LDL.LU R18, [R1+0x50] ;  /* 0x0000500001127983 */ /* 0x000ee80000300800 */
[----:B------:R-:W3:Y:S04]  /*10c80*/  LDL.LU R19, [R1+0x58] ;  /* 0x0000580001137983 */ /* 0x000ee80000300800 */
[----:B------:R0:W-:Y:S04]  /*10c90*/  STL [R1+0xad0], R3 ;  /* 0x000ad00301007387 */ /* 0x0001e80000100800 */
[----:B------:R-:W0:Y:S04]  /*10ca0*/  LDL.LU R28, [R1+0x8c] ;  /* 0x00008c00011c7983 */ /* 0x000e280000300800 */
[----:B------:R-:W3:Y:S04]  /*10cb0*/  LDL.LU R27, [R1+0x90] ;  /* 0x00009000011b7983 */ /* 0x000ee80000300800 */
[----:B------:R-:W3:Y:S04]  /*10cc0*/  LDL.LU R26, [R1+0x94] ;  /* 0x00009400011a7983 */ /* 0x000ee80000300800 */
[----:B------:R-:W3:Y:S04]  /*10cd0*/  LDL.LU R25, [R1+0x98] ;  /* 0x0000980001197983 */ /* 0x000ee80000300800 */
[----:B------:R-:W3:Y:S04]  /*10ce0*/  LDL.LU R23, [R1+0x9c] ;  /* 0x00009c0001177983 */ /* 0x000ee80000300800 */
[----:B------:R-:W3:Y:S04]  /*10cf0*/  LDL.LU R21, [R1+0xb0] ;  /* 0x0000b00001157983 */ /* 0x000ee80000300800 */
[----:B------:R-:W3:Y:S04]  /*10d00*/  LDL.LU R20, [R1+0xb4] ;  /* 0x0000b40001147983 */ /* 0x000ee80000300800 */
[----:B------:R-:W3:Y:S01]  /*10d10*/  LDL.LU R29, [R1+0xbc] ;  /* 0x0000bc00011d7983 */ /* 0x000ee20000300800 */
[----:B------:R-:W-:-:S02]  /*10d20*/  IMAD R4, R4, UR8, RZ ;  /* 0x0000000804047c24 */ /* 0x000fc4000f8e02ff */
[----:B------:R-:W-:Y:S01]  /*10d30*/  IMAD R5, R5, UR8, RZ ;  /* 0x0000000805057c24 */ /* 0x000fe2000f8e02ff */
[----:B------:R-:W3:Y:S01]  /*10d40*/  LDL.LU R2, [R1+0xc0] ;  /* 0x0000c00001027983 */ /* 0x000ee20000300800 */
[----:B------:R-:W-:Y:S02]  /*10d50*/  IMAD R8, R8, UR8, RZ ;  /* 0x0000000808087c24 */ /* 0x000fe4000f8e02ff */
[----:B------:R-:W-:Y:S01]  /*10d60*/  IMAD R9, R9, UR8, RZ ;  /* 0x0000000809097c24 */ /* 0x000fe2000f8e02ff */
[----:B------:R-:W3:Y:S01]  /*10d70*/  LDL.LU R7, [R1+0x104] ;  /* 0x0001040001077983 */ /* 0x000ee20000300800 */
[----:B------:R-:W-:-:S03]  /*10d80*/  IMAD R10, R10, UR8, RZ ;  /* 0x000000080a0a7c24 */ /* 0x000fc6000f8e02ff */
[----:B------:R0:W-:Y:S04]  /*10d90*/  STL [R1+0xad4], R4 ;  /* 0x000ad40401007387 */ /* 0x0001e80000100800 */
[----:B------:R-:W-:Y:S04]  /*10da0*/  STL [R1+0xad8], R5 ;  /* 0x000ad80501007387 */ /* 0x000fe80000100800 */
[----:B------:R-:W-:Y:S04]  /*10db0*/  STL [R1+0xadc], R8 ;  /* 0x000adc0801007387 */ /* 0x000fe80000100800 */
[----:B------:R-:W-:Y:S04]  /*10dc0*/  STL [R1+0xae0], R9 ;  /* 0x000ae00901007387 */ /* 0x000fe80000100800 */
[----:B------:R-:W-:Y:S01]  /*10dd0*/  STL [R1+0xae4], R10 ;  /* 0x000ae40a01007387 */ /* 0x000fe20000100800 */
[----:B----4-:R-:W-:-:S02]  /*10de0*/  IMAD R13, R11, UR8, RZ ;  /* 0x000000080b0d7c24 */ /* 0x010fc4000f8e02ff */
[----:B-----5:R-:W-:-:S03]  /*10df0*/  IMAD R15, R15, UR8, RZ ;  /* 0x000000080f0f7c24 */ /* 0x020fc6000f8e02ff */
[----:B------:R-:W-:Y:S01]  /*10e00*/  STL [R1+0xae8], R13 ;  /* 0x000ae80d01007387 */ /* 0x000fe20000100800 */
[----:B------:R-:W-:-:S03]  /*10e10*/  IMAD R16, R16, UR8, RZ ;  /* 0x0000000810107c24 */ /* 0x000fc6000f8e02ff */
[----:B------:R-:W-:Y:S04]  /*10e20*/  STL [R1+0xaec], R15 ;  /* 0x000aec0f01007387 */ /* 0x000fe80000100800 */
[----:B------:R-:W-:Y:S01]  /*10e30*/  STL [R1+0xaf0], R16 ;  /* 0x000af01001007387 */ /* 0x000fe20000100800 */
[----:B--2---:R-:W-:Y:S02]  /*10e40*/  IMAD R17, R17, UR8, RZ ;  /* 0x0000000811117c24 */ /* 0x004fe4000f8e02ff */
[----:B---3--:R-:W-:-:S03]  /*10e50*/  IMAD R18, R18, UR8, RZ ;  /* 0x0000000812127c24 */ /* 0x008fc6000f8e02ff */
[----:B------:R-:W-:Y:S01]  /*10e60*/  STL [R1+0xaf4], R17 ;  /* 0x000af41101007387 */ /* 0x000fe20000100800 */
[----:B------:R-:W-:-:S03]  /*10e70*/  IMAD R19, R19, UR8, RZ ;  /* 0x0000000813137c24 */ /* 0x000fc6000f8e02ff */
[----:B------:R-:W-:Y:S01]  /*10e80*/  STL [R1+0xaf8], R18 ;  /* 0x000af81201007387 */ /* 0x000fe20000100800 */
[----:B0-----:R-:W-:-:S03]  /*10e90*/  IMAD R0, R28, UR8, RZ ;  /* 0x000000081c007c24 */ /* 0x001fc6000f8e02ff */
[----:B------:R-:W-:Y:S01]  /*10ea0*/  STL [R1+0xafc], R19 ;  /* 0x000afc1301007387 */ /* 0x000fe20000100800 */
[----:B------:R-:W-:-:S03]  /*10eb0*/  IMAD R3, R27, UR8, RZ ;  /* 0x000000081b037c24 */ /* 0x000fc6000f8e02ff */
[----:B------:R0:W-:Y:S01]  /*10ec0*/  STL [R1+0x4], R0 ;  /* 0x0000040001007387 */ /* 0x0001e20000100800 */
[----:B------:R-:W-:-:S03]  /*10ed0*/  IMAD R4, R26, UR8, RZ ;  /* 0x000000081a047c24 */ /* 0x000fc6000f8e02ff */
[----:B------:R2:W-:Y:S01]  /*10ee0*/  STL [R1+0xc], R3 ;  /* 0x00000c0301007387 */ /* 0x0005e20000100800 */
[----:B0-----:R-:W-:-:S03]  /*10ef0*/  IMAD R0, R25, UR8, RZ ;  /* 0x0000000819007c24 */ /* 0x001fc6000f8e02ff */
[----:B------:R0:W-:Y:S01]  /*10f00*/  STL [R1+0x10], R4 ;  /* 0x0000100401007387 */ /* 0x0001e20000100800 */
[----:B--2---:R-:W-:-:S03]  /*10f10*/  IMAD R3, R23, UR8, RZ ;  /* 0x0000000817037c24 */ /* 0x004fc6000f8e02ff */
[----:B------:R2:W-:Y:S04]  /*10f20*/  STL [R1+0x18], R0 ;  /* 0x0000180001007387 */ /* 0x0005e80000100800 */
[----:B------:R3:W-:Y:S01]  /*10f30*/  STL [R1+0x20], R3 ;  /* 0x0000200301007387 */ /* 0x0007e20000100800 */
[----:B0-----:R-:W-:Y:S02]  /*10f40*/  IMAD R4, R21, UR8, RZ ;  /* 0x0000000815047c24 */ /* 0x001fe4000f8e02ff */
[----:B--2---:R-:W-:-:S03]  /*10f50*/  IMAD R0, R20, UR8, RZ ;  /* 0x0000000814007c24 */ /* 0x004fc6000f8e02ff */
[----:B------:R-:W-:Y:S01]  /*10f60*/  STL [R1+0x28], R4 ;  /* 0x0000280401007387 */ /* 0x000fe20000100800 */
[----:B---3--:R-:W-:-:S03]  /*10f70*/  IMAD R3, R29, UR8, RZ ;  /* 0x000000081d037c24 */ /* 0x008fc6000f8e02ff */
[----:B------:R0:W-:Y:S04]  /*10f80*/  STL [R1+0x30], R0 ;  /* 0x0000300001007387 */ /* 0x0001e80000100800 */
[----:B------:R-:W-:Y:S04]  /*10f90*/  STL [R1+0x38], R3 ;  /* 0x0000380301007387 */ /* 0x000fe80000100800 */
[----:B------:R-:W2:Y:S01]  /*10fa0*/  LDL.LU R19, [R1+0x110] ;  /* 0x0001100001137983 */ /* 0x000ea20000300800 */
[----:B------:R-:W-:Y:S02]  /*10fb0*/  IMAD R2, R2, UR8, RZ ;  /* 0x0000000802027c24 */ /* 0x000fe4000f8e02ff */
[----:B0-----:R-:W-:-:S03]  /*10fc0*/  IMAD R0, R7, UR8, RZ ;  /* 0x0000000807007c24 */ /* 0x001fc6000f8e02ff */
[----:B------:R-:W-:Y:S04]  /*10fd0*/  STL [R1+0x40], R2 ;  /* 0x0000400201007387 */ /* 0x000fe80000100800 */
[----:B--2---:R0:W-:Y:S04]  /*10fe0*/  STL [R1+0xb30], R19 ;  /* 0x000b301301007387 */ /* 0x0041e80000100800 */
[----:B------:R-:W-:Y:S04]  /*10ff0*/  STL [R1+0x48], R0 ;  /* 0x0000480001007387 */ /* 0x000fe80000100800 */
        /* <DEDUP_REMOVED lines=31> */
[----:B--2---:R-:W-:-:S05]  /*111f0*/  IMAD R19, R19, UR8, RZ ;  /* 0x0000000813137c24 */ /* 0x004fca000f8e02ff */
[----:B------:R0:W-:Y:S04]  /*11200*/  STL [R1+0x4c], R19 ;  /* 0x00004c1301007387 */ /* 0x0001e80000100800 */
[----:B0-----:R-:W2:Y:S02]  /*11210*/  LDL.LU R19, [R1+0xb34] ;  /* 0x000b340001137983 */ /* 0x001ea40000300800 */
[----:B--2---:R-:W-:-:S05]  /*11220*/  IMAD R19, R19, UR8, RZ ;  /* 0x0000000813137c24 */ /* 0x004fca000f8e02ff */
[----:B------:R0:W-:Y:S04]  /*11230*/  STL [R1+0x50], R19 ;  /* 0x0000501301007387 */ /* 0x0001e80000100800 */
[----:B0-----:R-:W2:Y:S01]  /*11240*/  LDL.LU R19, [R1+0xb30] ;  /* 0x000b300001137983 */ /* 0x001ea20000300800 */
[----:B---3--:R-:W-:Y:S02]  /*11250*/  IMAD R3, R3, UR8, RZ ;  /* 0x0000000803037c24 */ /* 0x008fe4000f8e02ff */
[----:B--2---:R-:W-:-:S05]  /*11260*/  IMAD R19, R19, UR8, RZ ;  /* 0x0000000813137c24 */ /* 0x004fca000f8e02ff */
[----:B------:R0:W-:Y:S02]  /*11270*/  STL [R1+0x58], R19 ;  /* 0x0000581301007387 */ /* 0x0001e40000100800 */
[----:B0-----:R-:W-:Y:S02]  /*11280*/  IMAD R19, R18, UR8, RZ ;  /* 0x0000000812137c24 */ /* 0x001fe4000f8e02ff */
[----:B----4-:R-:W-:Y:S02]  /*11290*/  IMAD R18, R17, UR8, RZ ;  /* 0x0000000811127c24 */ /* 0x010fe4000f8e02ff */
[----:B-----5:R-:W-:Y:S02]  /*112a0*/  IMAD R17, R16, UR8, RZ ;  /* 0x0000000810117c24 */ /* 0x020fe4000f8e02ff */
[----:B------:R-:W-:Y:S01]  /*112b0*/  IMAD R16, R15, UR8, RZ ;  /* 0x000000080f107c24 */ /* 0x000fe2000f8e02ff */
[----:B------:R-:W-:Y:S01]  /*112c0*/  STL [R1+0x8c], R19 ;  /* 0x00008c1301007387 */ /* 0x000fe20000100800 */
[----:B------:R-:W-:-:S02]  /*112d0*/  IMAD R15, R13, UR8, RZ ;  /* 0x000000080d0f7c24 */ /* 0x000fc4000f8e02ff */
[----:B------:R-:W-:Y:S01]  /*112e0*/  IMAD R13, R10, UR8, RZ ;  /* 0x000000080a0d7c24 */ /* 0x000fe2000f8e02ff */
[----:B------:R-:W-:Y:S01]  /*112f0*/  STL [R1+0x90], R18 ;  /* 0x0000901201007387 */ /* 0x000fe20000100800 */
[----:B------:R-:W-:Y:S02]  /*11300*/  IMAD R10, R9, UR8, RZ ;  /* 0x00000008090a7c24 */ /* 0x000fe4000f8e02ff */
[----:B------:R-:W-:Y:S01]  /*11310*/  IMAD R9, R8, UR8, RZ ;  /* 0x0000000808097c24 */ /* 0x000fe2000f8e02ff */
[----:B------:R-:W-:Y:S01]  /*11320*/  STL [R1+0x94], R17 ;  /* 0x0000941101007387 */ /* 0x000fe20000100800 */
[----:B------:R-:W-:Y:S02]  /*11330*/  IMAD R8, R5, UR8, RZ ;  /* 0x0000000805087c24 */ /* 0x000fe4000f8e02ff */
[----:B------:R-:W-:Y:S01]  /*11340*/  IMAD R5, R4, UR8, RZ ;  /* 0x0000000804057c24 */ /* 0x000fe2000f8e02ff */
[----:B------:R-:W-:Y:S04]  /*11350*/  STL [R1+0x98], R16 ;  /* 0x0000981001007387 */ /* 0x000fe80000100800 */
[----:B------:R-:W-:Y:S04]  /*11360*/  STL [R1+0x9c], R15 ;  /* 0x00009c0f01007387 */ /* 0x000fe80000100800 */
[----:B------:R-:W-:Y:S01]  /*11370*/  STL [R1+0xa0], R13 ;  /* 0x0000a00d01007387 */ /* 0x000fe20000100800 */
[----:B------:R-:W-:-:S03]  /*11380*/  IMAD R4, R0, UR8, RZ ;  /* 0x0000000800047c24 */ /* 0x000fc6000f8e02ff */
[----:B------:R-:W-:Y:S01]  /*11390*/  STL [R1+0xa4], R10 ;  /* 0x0000a40a01007387 */ /* 0x000fe20000100800 */
[----:B------:R-:W-:-:S03]  /*113a0*/  IMAD R0, R6, UR8, RZ ;  /* 0x0000000806007c24 */ /* 0x000fc6000f8e02ff */
[----:B------:R-:W-:Y:S04]  /*113b0*/  STL [R1+0xa8], R9 ;  /* 0x0000a80901007387 */ /* 0x000fe80000100800 */
[----:B------:R-:W-:Y:S04]  /*113c0*/  STL [R1+0xb0], R8 ;  /* 0x0000b00801007387 */ /* 0x000fe80000100800 */
[----:B------:R-:W-:Y:S04]  /*113d0*/  STL [R1+0xb4], R5 ;  /* 0x0000b40501007387 */ /* 0x000fe80000100800 */
[----:B------:R0:W-:Y:S04]  /*113e0*/  STL [R1+0xb8], R3 ;  /* 0x0000b80301007387 */ /* 0x0001e80000100800 */
[----:B------:R2:W-:Y:S01]  /*113f0*/  STL [R1+0xbc], R4 ;  /* 0x0000bc0401007387 */ /* 0x0005e20000100800 */
[----:B0-----:R-:W-:-:S03]  /*11400*/  IMAD R3, R14, UR8, RZ ;  /* 0x000000080e037c24 */ /* 0x001fc6000f8e02ff */
[----:B------:R0:W-:Y:S01]  /*11410*/  STL [R1+0xc0], R0 ;  /* 0x0000c00001007387 */ /* 0x0001e20000100800 */
[----:B--2---:R-:W-:-:S03]  /*11420*/  IMAD R4, R12, UR8, RZ ;  /* 0x000000080c047c24 */ /* 0x004fc6000f8e02ff */
        /* <DEDUP_REMOVED lines=8> */
[----:B------:R0:W-:Y:S01]  /*114b0*/  STL [R1+0x110], R4 ;  /* 0x0001100401007387 */ /* 0x0001e20000100800 */
[----:B---3--:R-:W-:-:S03]  /*114c0*/  IMAD R3, R27, UR8, RZ ;  /* 0x000000081b037c24 */ /* 0x008fc6000f8e02ff */
        /* <DEDUP_REMOVED lines=543> */
[----:B----4-:R-:W-:Y:S02]  /*136c0*/  IMAD R17, R17, UR8, RZ ;  /* 0x0000000811117c24 */ /* 0x010fe4000f8e02ff */
[----:B-----5:R-:W-:Y:S02]  /*136d0*/  IMAD R16, R16, UR8, RZ ;  /* 0x0000000810107c24 */ /* 0x020fe4000f8e02ff */
[----:B------:R-:W-:-:S02]  /*136e0*/  IMAD R15, R15, UR8, RZ ;  /* 0x000000080f0f7c24 */ /* 0x000fc4000f8e02ff */
[----:B------:R-:W-:Y:S02]  /*136f0*/  IMAD R13, R13, UR8, RZ ;  /* 0x000000080d0d7c24 */ /* 0x000fe4000f8e02ff */
[----:B------:R-:W-:Y:S02]  /*13700*/  IMAD R10, R10, UR8, RZ ;  /* 0x000000080a0a7c24 */ /* 0x000fe4000f8e02ff */
[----:B------:R-:W-:Y:S02]  /*13710*/  IMAD R9, R9, UR8, RZ ;  /* 0x0000000809097c24 */ /* 0x000fe4000f8e02ff */
[----:B------:R-:W-:Y:S02]  /*13720*/  IMAD R8, R8, UR8, RZ ;  /* 0x0000000808087c24 */ /* 0x000fe4000f8e02ff */
[----:B------:R-:W-:Y:S02]  /*13730*/  IMAD R5, R5, UR8, RZ ;  /* 0x0000000805057c24 */ /* 0x000fe4000f8e02ff */
        /* <DEDUP_REMOVED lines=19> */
[----:B--2---:R-:W-:-:S05]  /*13870*/  IMAD R19, R19, UR8, RZ ;  /* 0x0000000813137c24 */ /* 0x004fca000f8e02ff */
        /* <DEDUP_REMOVED lines=57> */
[----:B0-----:R-:W2:Y:S02]  /*13c10*/  LDL.LU R7, [R1+0xa8c] ;  /* 0x000a8c0001077983 */ /* 0x001ea40000300800 */
[----:B--2---:R-:W-:-:S05]  /*13c20*/  IMAD R7, R7, UR8, RZ ;  /* 0x0000000807077c24 */ /* 0x004fca000f8e02ff */
[----:B------:R0:W-:Y:S04]  /*13c30*/  STL [R1+0x14], R7 ;  /* 0x0000140701007387 */ /* 0x0001e80000100800 */
[----:B0-----:R-:W2:Y:S02]  /*13c40*/  LDL.LU R7, [R1+0xa88] ;  /* 0x000a880001077983 */ /* 0x001ea40000300800 */
[----:B--2---:R-:W-:-:S05]  /*13c50*/  IMAD R7, R7, UR4, RZ ;  /* 0x0000000407077c24 */ /* 0x004fca000f8e02ff */
[----:B------:R0:W-:Y:S04]  /*13c60*/  STL [R1+0xa58], R7 ;  /* 0x000a580701007387 */ /* 0x0001e80000100800 */
[----:B0-----:R-:W2:Y:S01]  /*13c70*/  LDL.LU R7, [R1+0x8] ;  /* 0x0000080001077983 */ /* 0x001ea20000300800 */
[----:B------:R-:W-:Y:S02]  /*13c80*/  IMAD R29, R29, UR8, RZ ;  /* 0x000000081d1d7c24 */ /* 0x000fe4000f8e02ff */
[----:B--2---:R-:W-:-:S05]  /*13c90*/  IMAD R7, R7, UR8, RZ ;  /* 0x0000000807077c24 */ /* 0x004fca000f8e02ff */
[----:B------:R0:W-:Y:S02]  /*13ca0*/  STL [R1+0x8], R7 ;  /* 0x0000080701007387 */ /* 0x0001e40000100800 */
[----:B0-----:R-:W-:Y:S02]  /*13cb0*/  IMAD R7, R2, UR8, RZ ;  /* 0x0000000802077c24 */ /* 0x001fe4000f8e02ff */
[----:B------:R-:W2:Y:S01]  /*13cc0*/  LDL.LU R2, [R1+0xa84] ;  /* 0x000a840001027983 */ /* 0x000ea20000300800 */
[----:B------:R-:W-:Y:S02]  /*13cd0*/  IMAD R20, R20, UR8, RZ ;  /* 0x0000000814147c24 */ /* 0x000fe4000f8e02ff */
[----:B------:R-:W-:Y:S01]  /*13ce0*/  IMAD R21, R21, UR8, RZ ;  /* 0x0000000815157c24 */ /* 0x000fe2000f8e02ff */
[----:B------:R-:W-:Y:S01]  /*13cf0*/  STL [R1+0xa5c], R7 ;  /* 0x000a5c0701007387 */ /* 0x000fe20000100800 */
[----:B------:R-:W-:Y:S02]  /*13d00*/  IMAD R23, R23, UR8, RZ ;  /* 0x0000000817177c24 */ /* 0x000fe4000f8e02ff */
[----:B------:R-:W-:Y:S01]  /*13d10*/  IMAD R25, R25, UR8, RZ ;  /* 0x0000000819197c24 */ /* 0x000fe2000f8e02ff */
[----:B------:R-:W-:Y:S01]  /*13d20*/  STL [R1+0xa60], R29 ;  /* 0x000a601d01007387 */ /* 0x000fe20000100800 */
[----:B------:R-:W-:-:S02]  /*13d30*/  IMAD R26, R26, UR8, RZ ;  /* 0x000000081a1a7c24 */ /* 0x000fc4000f8e02ff */
[----:B------:R-:W-:Y:S01]  /*13d40*/  IMAD R27, R27, UR8, RZ ;  /* 0x000000081b1b7c24 */ /* 0x000fe2000f8e02ff */
[----:B------:R-:W-:Y:S01]  /*13d50*/  STL [R1+0xa64], R20 ;  /* 0x000a641401007387 */ /* 0x000fe20000100800 */
[----:B------:R-:W-:Y:S02]  /*13d60*/  IMAD R28, R28, UR8, RZ ;  /* 0x000000081c1c7c24 */ /* 0x000fe4000f8e02ff */
[----:B------:R-:W-:Y:S01]  /*13d70*/  IMAD R11, R11, UR8, RZ ;  /* 0x000000080b0b7c24 */ /* 0x000fe2000f8e02ff */
[----:B------:R-:W-:Y:S04]  /*13d80*/  STL [R1+0xa68], R21 ;  /* 0x000a681501007387 */ /* 0x000fe80000100800 */
[----:B------:R-:W-:Y:S04]  /*13d90*/  STL [R1+0xa6c], R23 ;  /* 0x000a6c1701007387 */ /* 0x000fe80000100800 */
[----:B------:R-:W-:Y:S04]  /*13da0*/  STL [R1+0xa70], R25 ;  /* 0x000a701901007387 */ /* 0x000fe80000100800 */
[----:B------:R-:W-:Y:S04]  /*13db0*/  STL [R1+0xa74], R26 ;  /* 0x000a741a01007387 */ /* 0x000fe80000100800 */
[----:B------:R-:W-:Y:S04]  /*13dc0*/  STL [R1+0xa78], R27 ;  /* 0x000a781b01007387 */ /* 0x000fe80000100800 */
[----:B------:R-:W-:Y:S04]  /*13dd0*/  STL [R1+0xa7c], R28 ;  /* 0x000a7c1c01007387 */ /* 0x000fe80000100800 */
[----:B------:R0:W-:Y:S04]  /*13de0*/  STL [R1+0xa80], R11 ;  /* 0x000a800b01007387 */ /* 0x0001e80000100800 */
[----:B0-----:R-:W3:Y:S01]  /*13df0*/  LDL.LU R11, [R1+0x10] ;  /* 0x00001000010b7983 */ /* 0x001ee20000300800 */
[----:B--2---:R-:W-:-:S02]  /*13e00*/  LEA R20, P1, R3, R2, 0x1 ;  /* 0x0000000203147211 */ /* 0x004fc400078208ff */
[----:B------:R-:W-:-:S03]  /*13e10*/  LEA R7, P2, R4, R2, 0x1 ;  /* 0x0000000204077211 */ /* 0x000fc600078408ff */
[----:B------:R0:W-:Y:S04]  /*13e20*/  STL [R1+0xa24], R20 ;  /* 0x000a241401007387 */ /* 0x0001e80000100800 */
[----:B------:R2:W-:Y:S04]  /*13e30*/  STL [R1+0xa28], R7 ;  /* 0x000a280701007387 */ /* 0x0005e80000100800 */
[----:B------:R-:W3:Y:S01]  /*13e40*/  LDL.LU R28, [R1+0x18] ;  /* 0x00001800011c7983 */ /* 0x000ee20000300800 */
[-C--:B0-----:R-:W-:Y:S02]  /*13e50*/  LEA R20, P3, R5, R2.reuse, 0x1 ;  /* 0x0000000205147211 */ /* 0x081fe400078608ff */
[----:B--2---:R-:W-:-:S03]  /*13e60*/  LEA R7, P4, R8, R2, 0x1 ;  /* 0x0000000208077211 */ /* 0x004fc600078808ff */
[----:B------:R0:W-:Y:S04]  /*13e70*/  STL [R1+0xa2c], R20 ;  /* 0x000a2c1401007387 */ /* 0x0001e80000100800 */
[----:B------:R2:W-:Y:S04]  /*13e80*/  STL [R1+0xa30], R7 ;  /* 0x000a300701007387 */ /* 0x0005e80000100800 */
[----:B------:R-:W3:Y:S01]  /*13e90*/  LDL.LU R27, [R1+0x20] ;  /* 0x00002000011b7983 */ /* 0x000ee20000300800 */
[-C--:B0-----:R-:W-:Y:S02]  /*13ea0*/  LEA R20, P5, R9, R2.reuse, 0x1 ;  /* 0x0000000209147211 */ /* 0x081fe400078a08ff */
[----:B--2---:R-:W-:-:S03]  /*13eb0*/  LEA R7, P6, R10, R2, 0x1 ;  /* 0x000000020a077211 */ /* 0x004fc600078c08ff */
[----:B------:R0:W-:Y:S04]  /*13ec0*/  STL [R1+0xa34], R20 ;  /* 0x000a341401007387 */ /* 0x0001e80000100800 */
[----:B------:R2:W-:Y:S01]  /*13ed0*/  STL [R1+0xa38], R7 ;  /* 0x000a380701007387 */ /* 0x0005e20000100800 */
[----:B0-----:R-:W-:Y:S02]  /*13ee0*/  LEA R20, P0, R13, R2, 0x1 ;  /* 0x000000020d147211 */ /* 0x001fe400078008ff */
[-C--:B--2---:R-:W-:Y:S02]  /*13ef0*/  LEA.HI.X.SX32 R7, R3, R0.reuse, 0x1, P1 ;  /* 0x0000000003077211 */ /* 0x084fe400008f0eff */
[----:B------:R-:W2:Y:S04]  /*13f00*/  LDL.LU R3, [R1+0xc] ;  /* 0x00000c0001037983 */ /* 0x000ea80000300800 */
[----:B------:R-:W-:Y:S04]  /*13f10*/  STL [R1+0xa3c], R20 ;  /* 0x000a3c1401007387 */ /* 0x000fe80000100800 */
[----:B------:R-:W2:Y:S04]  /*13f20*/  LDL.LU R26, [R1+0x28] ;  /* 0x00002800011a7983 */ /* 0x000ea80000300800 */
[----:B------:R0:W-:Y:S02]  /*13f30*/  STL [R1+0xa1c], R7 ;  /* 0x000a1c0701007387 */ /* 0x0001e40000100800 */
[----:B0-----:R-:W-:-:S02]  /*13f40*/  LEA.HI.X.SX32 R7, R4, R0, 0x1, P2 ;  /* 0x0000000004077211 */ /* 0x001fc400010f0eff */
[----:B------:R-:W2:Y:S01]  /*13f50*/  LDL.LU R4, [R1+0x4] ;  /* 0x0000040001047983 */ /* 0x000ea20000300800 */
[----:B------:R-:W-:-:S05]  /*13f60*/  LEA R20, P1, R15, R2, 0x1 ;  /* 0x000000020f147211 */ /* 0x000fca00078208ff */
[----:B------:R-:W-:Y:S04]  /*13f70*/  STL [R1+0xa20], R20 ;  /* 0x000a201401007387 */ /* 0x000fe80000100800 */
[----:B------:R-:W2:Y:S01]  /*13f80*/  LDL.LU R25, [R1+0x30] ;  /* 0x0000300001197983 */ /* 0x000ea20000300800 */
[----:B------:R-:W-:-:S03]  /*13f90*/  LEA.HI.X.SX32 R5, R5, R0, 0x1, P3 ;  /* 0x0000000005057211 */ /* 0x000fc600018f0eff */
[----:B------:R5:W-:Y:S04]  /*13fa0*/  STL [R1+0xa14], R7 ;  /* 0x000a140701007387 */ /* 0x000be80000100800 */
[----:B------:R-:W2:Y:S01]  /*13fb0*/  LDL.LU R23, [R1+0x38] ;  /* 0x0000380001177983 */ /* 0x000ea20000300800 */
[----:B-----5:R-:W-:-:S05]  /*13fc0*/  LEA R7, P2, R16, R2, 0x1 ;  /* 0x0000000210077211 */ /* 0x020fca00078408ff */
[----:B------:R4:W-:Y:S04]  /*13fd0*/  STL [R1+0xa18], R7 ;  /* 0x000a180701007387 */ /* 0x0009e80000100800 */
[----:B------:R0:W-:Y:S04]  /*13fe0*/  STL [R1+0xa0c], R5 ;  /* 0x000a0c0501007387 */ /* 0x0001e80000100800 */
[----:B------:R-:W5:Y:S01]  /*13ff0*/  LDL.LU R21, [R1+0x40] ;  /* 0x0000400001157983 */ /* 0x000f620000300800 */
[----:B----4-:R-:W-:Y:S02]  /*14000*/  LEA R7, P3, R17, R2, 0x1 ;  /* 0x0000000211077211 */ /* 0x010fe400078608ff */
[----:B0-----:R-:W-:-:S03]  /*14010*/  LEA.HI.X.SX32 R5, R8, R0, 0x1, P4 ;  /* 0x0000000008057211 */ /* 0x001fc600020f0eff */
[----:B------:R3:W-:Y:S04]  /*14020*/  STL [R1+0xa10], R7 ;  /* 0x000a100701007387 */ /* 0x0007e80000100800 */
[----:B------:R0:W-:Y:S04]  /*14030*/  STL [R1+0xa04], R5 ;  /* 0x000a040501007387 */ /* 0x0001e80000100800 */
[----:B------:R-:W4:Y:S01]  /*14040*/  LDL.LU R20, [R1+0x48] ;  /* 0x0000480001147983 */ /* 0x000f220000300800 */
[----:B---3--:R-:W-:Y:S02]  /*14050*/  LEA R7, P4, R18, R2, 0x1 ;  /* 0x0000000212077211 */ /* 0x008fe400078808ff */
[----:B0-----:R-:W-:-:S03]  /*14060*/  LEA.HI.X.SX32 R5, R9, R0, 0x1, P5 ;  /* 0x0000000009057211 */ /* 0x001fc600028f0eff */
[----:B------:R0:W-:Y:S04]  /*14070*/  STL [R1+0xa08], R7 ;  /* 0x000a080701007387 */ /* 0x0001e80000100800 */
[----:B------:R3:W-:Y:S04]  /*14080*/  STL [R1+0x9fc], R5 ;  /* 0x0009fc0501007387 */ /* 0x0007e80000100800 */
[----:B------:R-:W4:Y:S01]  /*14090*/  LDL.LU R29, [R1+0x4c] ;  /* 0x00004c00011d7983 */ /* 0x000f220000300800 */
[----:B0-----:R-:W-:Y:S02]  /*140a0*/  LEA R7, P5, R19, R2, 0x1 ;  /* 0x0000000213077211 */ /* 0x001fe400078a08ff */
[----:B---3--:R-:W-:-:S03]  /*140b0*/  LEA.HI.X.SX32 R5, R10, R0, 0x1, P6 ;  /* 0x000000000a057211 */ /* 0x008fc600030f0eff */
[----:B------:R0:W-:Y:S04]  /*140c0*/  STL [R1+0xa00], R7 ;  /* 0x000a000701007387 */ /* 0x0001e80000100800 */
[----:B------:R3:W-:Y:S04]  /*140d0*/  STL [R1+0x9f4], R5 ;  /* 0x0009f40501007387 */ /* 0x0007e80000100800 */
[----:B0-----:R-:W4:Y:S01]  /*140e0*/  LDL.LU R7, [R1+0x50] ;  /* 0x0000500001077983 */ /* 0x001f220000300800 */
[----:B---3--:R-:W-:Y:S02]  /*140f0*/  LEA.HI.X.SX32 R5, R13, R0, 0x1, P0 ;  /* 0x000000000d057211 */ /* 0x008fe400000f0eff */
[----:B--2---:R-:W-:-:S05]  /*14100*/  LEA R8, P6, R4, R2, 0x1 ;  /* 0x0000000204087211 */ /* 0x004fca00078c08ff */
[----:B------:R0:W-:Y:S04]  /*14110*/  STL [R1+0x9f8], R8 ;  /* 0x0009f80801007387 */ /* 0x0001e80000100800 */
[----:B------:R2:W-:Y:S04]  /*14120*/  STL [R1+0x9ec], R5 ;  /* 0x0009ec0501007387 */ /* 0x0005e80000100800 */
[----:B------:R-:W3:Y:S01]  /*14130*/  LDL.LU R10, [R1+0x58] ;  /* 0x00005800010a7983 */ /* 0x000ee20000300800 */
[----:B0-----:R-:W-:Y:S02]  /*14140*/  LEA R8, P0, R3, R2, 0x1 ;  /* 0x0000000203087211 */ /* 0x001fe400078008ff */
[----:B--2---:R-:W-:-:S03]  /*14150*/  LEA.HI.X.SX32 R5, R15, R0, 0x1, P1 ;  /* 0x000000000f057211 */ /* 0x004fc600008f0eff */
[----:B------:R0:W-:Y:S04]  /*14160*/  STL [R1+0x9f0], R8 ;  /* 0x0009f00801007387 */ /* 0x0001e80000100800 */
[----:B------:R2:W-:Y:S04]  /*14170*/  STL [R1+0x9e4], R5 ;  /* 0x0009e40501007387 */ /* 0x0005e80000100800 */
[----:B------:R-:W3:Y:S01]  /*14180*/  LDL.LU R9, [R1+0x8c] ;  /* 0x00008c0001097983 */ /* 0x000ee20000300800 */
[----:B0-----:R-:W-:Y:S02]  /*14190*/  LEA R8, P1, R11, R2, 0x1 ;  /* 0x000000020b087211 */ /* 0x001fe400078208ff */
[----:B--2---:R-:W-:-:S03]  /*141a0*/  LEA.HI.X.SX32 R5, R16, R0, 0x1, P2 ;  /* 0x0000000010057211 */ /* 0x004fc600010f0eff */
[----:B------:R0:W-:Y:S04]  /*141b0*/  STL [R1+0x9e8], R8 ;  /* 0x0009e80801007387 */ /* 0x0001e80000100800 */
[----:B------:R2:W-:Y:S01]  /*141c0*/  STL [R1+0x9dc], R5 ;  /* 0x0009dc0501007387 */ /* 0x0005e20000100800 */
[----:B------:R-:W-:-:S03]  /*141d0*/  LEA R13, P2, R28, R2, 0x1 ;  /* 0x000000021c0d7211 */ /* 0x000fc600078408ff */
[----:B0-----:R-:W3:Y:S01]  /*141e0*/  LDL.LU R8, [R1+0x90] ;  /* 0x0000900001087983 */ /* 0x001ee20000300800 */
[----:B--2---:R-:W-:-:S03]  /*141f0*/  LEA.HI.X.SX32 R5, R17, R0, 0x1, P3 ;  /* 0x0000000011057211 */ /* 0x004fc600018f0eff */
[----:B------:R0:W-:Y:S01]  /*14200*/  STL [R1+0x9e0], R13 ;  /* 0x0009e00d01007387 */ /* 0x0001e20000100800 */
[----:B------:R-:W-:-:S03]  /*14210*/  LEA R15, P3, R27, R2, 0x1 ;  /* 0x000000021b0f7211 */ /* 0x000fc600078608ff */
[----:B------:R2:W-:Y:S04]  /*14220*/  STL [R1+0x9d4], R5 ;  /* 0x0009d40501007387 */ /* 0x0005e80000100800 */
[----:B0-----:R-:W3:Y:S01]  /*14230*/  LDL.LU R13, [R1+0x94] ;  /* 0x00009400010d7983 */ /* 0x001ee20000300800 */
[----:B--2---:R-:W-:-:S03]  /*14240*/  LEA.HI.X.SX32 R5, R18, R0, 0x1, P4 ;  /* 0x0000000012057211 */ /* 0x004fc600020f0eff */
[----:B------:R-:W-:Y:S04]  /*14250*/  STL [R1+0x9d8], R15 ;  /* 0x0009d80f01007387 */ /* 0x000fe80000100800 */
[----:B------:R0:W-:Y:S01]  /*14260*/  STL [R1+0x9cc], R5 ;  /* 0x0009cc0501007387 */ /* 0x0001e20000100800 */
[----:B------:R-:W-:-:S03]  /*14270*/  LEA R16, P4, R26, R2, 0x1 ;  /* 0x000000021a107211 */ /* 0x000fc600078808ff */
[----:B0-----:R-:W2:Y:S01]  /*14280*/  LDL.LU R5, [R1+0x98] ;  /* 0x0000980001057983 */ /* 0x001ea20000300800 */
[----:B------:R-:W-:-:S03]  /*14290*/  LEA.HI.X.SX32 R15, R19, R0, 0x1, P5 ;  /* 0x00000000130f7211 */ /* 0x000fc600028f0eff */
[----:B------:R-:W-:Y:S04]  /*142a0*/  STL [R1+0x9d0], R16 ;  /* 0x0009d01001007387 */ /* 0x000fe80000100800 */
[----:B------:R0:W-:Y:S02]  /*142b0*/  STL [R1+0x260], R15 ;  /* 0x0002600f01007387 */ /* 0x0001e40000100800 */
[----:B0-----:R-:W-:Y:S02]  /*142c0*/  LEA.HI.X.SX32 R15, R4, R0, 0x1, P6 ;  /* 0x00000000040f7211 */ /* 0x001fe400030f0eff */
[----:B------:R-:W2:Y:S01]  /*142d0*/  LDL.LU R4, [R1+0x9c] ;  /* 0x00009c0001047983 */ /* 0x000ea20000300800 */
[----:B------:R-:W-:-:S05]  /*142e0*/  LEA R16, P5, R25, R2, 0x1 ;  /* 0x0000000219107211 */ /* 0x000fca00078a08ff */
[----:B------:R-:W-:Y:S04]  /*142f0*/  STL [R1+0x280], R16 ;  /* 0x0002801001007387 */ /* 0x000fe80000100800 */
[----:B------:R0:W-:Y:S02]  /*14300*/  STL [R1+0x264], R15 ;  /* 0x0002640f01007387 */ /* 0x0001e40000100800 */
[----:B0-----:R-:W-:Y:S02]  /*14310*/  LEA.HI.X.SX32 R15, R3, R0, 0x1, P0 ;  /* 0x00000000030f7211 */ /* 0x001fe400000f0eff */
[----:B------:R-:W2:Y:S01]  /*14320*/  LDL.LU R3, [R1+0xa0] ;  /* 0x0000a00001037983 */ /* 0x000ea20000300800 */
[----:B------:R-:W-:-:S05]  /*14330*/  LEA R16, P6, R23, R2, 0x1 ;  /* 0x0000000217107211 */ /* 0x000fca00078c08ff */
[----:B------:R5:W-:Y:S04]  /*14340*/  STL [R1+0x288], R16 ;  /* 0x0002881001007387 */ /* 0x000be80000100800 */
[----:B------:R0:W-:Y:S01]  /*14350*/  STL [R1+0x268], R15 ;  /* 0x0002680f01007387 */ /* 0x0001e20000100800 */
[----:B-----5:R-:W-:Y:S02]  /*14360*/  LEA R16, P0, R21, R2, 0x1 ;  /* 0x0000000215107211 */ /* 0x020fe400078008ff */
[----:B0-----:R-:W-:Y:S02]  /*14370*/  LEA.HI.X.SX32 R15, R11, R0, 0x1, P1 ;  /* 0x000000000b0f7211 */ /* 0x001fe400008f0eff */
[----:B------:R-:W5:Y:S04]  /*14380*/  LDL.LU R11, [R1+0xa4] ;  /* 0x0000a400010b7983 */ /* 0x000f680000300800 */
[----:B------:R4:W-:Y:S04]  /*14390*/  STL [R1+0x290], R16 ;  /* 0x0002901001007387 */ /* 0x0009e80000100800 */
[----:B------:R0:W-:Y:S01]  /*143a0*/  STL [R1+0x26c], R15 ;  /* 0x00026c0f01007387 */ /* 0x0001e20000100800 */
[----:B----4-:R-:W-:-:S02]  /*143b0*/  LEA R16, P1, R20, R2, 0x1 ;  /* 0x0000000214107211 */ /* 0x010fc400078208ff */
[----:B0-----:R-:W-:Y:S02]  /*143c0*/  LEA.HI.X.SX32 R15, R28, R0, 0x1, P2 ;  /* 0x000000001c0f7211 */ /* 0x001fe400010f0eff */
[----:B------:R-:W4:Y:S04]  /*143d0*/  LDL.LU R28, [R1+0xa8] ;  /* 0x0000a800011c7983 */ /* 0x000f280000300800 */
[----:B------:R0:W-:Y:S04]  /*143e0*/  STL [R1+0x298], R16 ;  /* 0x0002981001007387 */ /* 0x0001e80000100800 */
[----:B------:R1:W-:Y:S01]  /*143f0*/  STL [R1+0x270], R15 ;  /* 0x0002700f01007387 */ /* 0x0003e20000100800 */
[----:B0-----:R-:W-:-:S02]  /*14400*/  LEA R16, P2, R29, R2, 0x1 ;  /* 0x000000021d107211 */ /* 0x001fc400078408ff */
[----:B-1----:R-:W-:Y:S02]  /*14410*/  LEA.HI.X.SX32 R15, R27, R0, 0x1, P3 ;  /* 0x000000001b0f7211 */ /* 0x002fe400018f0eff */
[----:B------:R-:W4:Y:S04]  /*14420*/  LDL.LU R27, [R1+0xb0] ;  /* 0x0000b000011b7983 */ /* 0x000f280000300800 */
[----:B------:R0:W-:Y:S04]  /*14430*/  STL [R1+0x2a0], R16 ;  /* 0x0002a01001007387 */ /* 0x0001e80000100800 */
[----:B------:R1:W-:Y:S01]  /*14440*/  STL [R1+0x274], R15 ;  /* 0x0002740f01007387 */ /* 0x0003e20000100800 */
[----:B0-----:R-:W-:-:S02]  /*14450*/  LEA R16, P3, R7, R2, 0x1 ;  /* 0x0000000207107211 */ /* 0x001fc400078608ff */
[-C--:B-1----:R-:W-:Y:S02]  /*14460*/  LEA.HI.X.SX32 R15, R26, R0.reuse, 0x1, P4 ;  /* 0x000000001a0f7211 */ /* 0x082fe400020f0eff */
[----:B------:R-:W4:Y:S04]  /*14470*/  LDL.LU R26, [R1+0xb4] ;  /* 0x0000b400011a7983 */ /* 0x000f280000300800 */
[----:B------:R-:W-:Y:S04]  /*14480*/  STL [R1+0x2a8], R16 ;  /* 0x0002a81001007387 */ /* 0x000fe80000100800 */
[----:B------:R0:W-:Y:S02]  /*14490*/  STL [R1+0x278], R15 ;  /* 0x0002780f01007387 */ /* 0x0001e40000100800 */
[----:B0-----:R-:W-:-:S02]  /*144a0*/  LEA.HI.X.SX32 R15, R25, R0, 0x1, P5 ;  /* 0x00000000190f7211 */ /* 0x001fc400028f0eff */
[----:B------:R-:W4:Y:S01]  /*144b0*/  LDL.LU R25, [R1+0xb8] ;  /* 0x0000b80001197983 */ /* 0x000f220000300800 */
[----:B---3--:R-:W-:-:S05]  /*144c0*/  LEA R16, P4, R10, R2, 0x1 ;  /* 0x000000020a107211 */ /* 0x008fca00078808ff */
[----:B------:R0:W-:Y:S04]  /*144d0*/  STL [R1+0x2b0], R16 ;  /* 0x0002b01001007387 */ /* 0x0001e80000100800 */
[----:B------:R1:W-:Y:S01]  /*144e0*/  STL [R1+0x27c], R15 ;  /* 0x00027c0f01007387 */ /* 0x0003e20000100800 */
[----:B0-----:R-:W-:Y:S02]  /*144f0*/  LEA R16, P5, R9, R2, 0x1 ;  /* 0x0000000209107211 */ /* 0x001fe400078a08ff */
[----:B-1----:R-:W-:Y:S02]  /*14500*/  LEA.HI.X.SX32 R15, R23, R0, 0x1, P6 ;  /* 0x00000000170f7211 */ /* 0x002fe400030f0eff */
[----:B------:R-:W3:Y:S04]  /*14510*/  LDL.LU R23, [R1+0xbc] ;  /* 0x0000bc0001177983 */ /* 0x000ee80000300800 */
[----:B------:R0:W-:Y:S04]  /*14520*/  STL [R1+0x2b8], R16 ;  /* 0x0002b81001007387 */ /* 0x0001e80000100800 */
[----:B------:R1:W-:Y:S01]  /*14530*/  STL [R1+0x284], R15 ;  /* 0x0002840f01007387 */ /* 0x0003e20000100800 */
[----:B0-----:R-:W-:-:S02]  /*14540*/  LEA R16, P6, R8, R2, 0x1 ;  /* 0x0000000208107211 */ /* 0x001fc400078c08ff */
[-C--:B-1----:R-:W-:Y:S02]  /*14550*/  LEA.HI.X.SX32 R15, R21, R0.reuse, 0x1, P0 ;  /* 0x00000000150f7211 */ /* 0x082fe400000f0eff */
[----:B------:R-:W3:Y:S04]  /*14560*/  LDL.LU R21, [R1+0xc0] ;  /* 0x0000c00001157983 */ /* 0x000ee80000300800 */
[----:B------:R-:W-:Y:S04]  /*14570*/  STL [R1+0x2c0], R16 ;  /* 0x0002c01001007387 */ /* 0x000fe80000100800 */
[----:B------:R0:W-:Y:S02]  /*14580*/  STL [R1+0x28c], R15 ;  /* 0x00028c0f01007387 */ /* 0x0001e40000100800 */
[----:B0-----:R-:W-:-:S02]  /*14590*/  LEA.HI.X.SX32 R15, R20, R0, 0x1, P1 ;  /* 0x00000000140f7211 */ /* 0x001fc400008f0eff */
[----:B------:R-:W3:Y:S01]  /*145a0*/  LDL.LU R20, [R1+0xc4] ;  /* 0x0000c40001147983 */ /* 0x000ee20000300800 */
[----:B------:R-:W-:-:S05]  /*145b0*/  LEA R16, P0, R13, R2, 0x1 ;  /* 0x000000020d107211 */ /* 0x000fca00078008ff */
[----:B------:R2:W-:Y:S04]  /*145c0*/  STL [R1+0x2c8], R16 ;  /* 0x0002c81001007387 */ /* 0x0005e80000100800 */
[----:B------:R0:W-:Y:S01]  /*145d0*/  STL [R1+0x294], R15 ;  /* 0x0002940f01007387 */ /* 0x0001e20000100800 */
[----:B--2---:R-:W-:Y:S02]  /*145e0*/  LEA R16, P1, R5, R2, 0x1 ;  /* 0x0000000205107211 */ /* 0x004fe400078208ff */
[-C--:B0-----:R-:W-:Y:S02]  /*145f0*/  LEA.HI.X.SX32 R15, R29, R0.reuse, 0x1, P2 ;  /* 0x000000001d0f7211 */ /* 0x081fe400010f0eff */
[----:B------:R-:W2:Y:S04]  /*14600*/  LDL.LU R29, [R1+0x104] ;  /* 0x00010400011d7983 */ /* 0x000ea80000300800 */
[----:B------:R-:W-:Y:S04]  /*14610*/  STL [R1+0x2d0], R16 ;  /* 0x0002d01001007387 */ /* 0x000fe80000100800 */
[----:B------:R0:W-:Y:S02]  /*14620*/  STL [R1+0x29c], R15 ;  /* 0x00029c0f01007387 */ /* 0x0001e40000100800 */
[----:B0-----:R-:W-:-:S02]  /*14630*/  LEA.HI.X.SX32 R15, R7, R0, 0x1, P3 ;  /* 0x00000000070f7211 */ /* 0x001fc400018f0eff */
[----:B------:R-:W2:Y:S01]  /*14640*/  LDL.LU R7, [R1+0x108] ;  /* 0x0001080001077983 */ /* 0x000ea20000300800 */
[----:B------:R-:W-:-:S05]  /*14650*/  LEA R16, P2, R4, R2, 0x1 ;  /* 0x0000000204107211 */ /* 0x000fca00078408ff */
        /* <DEDUP_REMOVED lines=9> */
[----:B-----5:R-:W-:-:S05]  /*146f0*/  LEA R16, P4, R11, R2, 0x1 ;  /* 0x000000020b107211 */ /* 0x020fca00078808ff */
[----:B------:R4:W-:Y:S04]  /*14700*/  STL [R1+0x2e8], R16 ;  /* 0x0002e81001007387 */ /* 0x0009e80000100800 */
[----:B------:R0:W-:Y:S01]  /*14710*/  STL [R1+0x2b4], R15 ;  /* 0x0002b40f01007387 */ /* 0x0001e20000100800 */
[----:B----4-:R-:W-:Y:S02]  /*14720*/  LEA R16, P5, R28, R2, 0x1 ;  /* 0x000000021c107211 */ /* 0x010fe400078a08ff */
[----:B0-----:R-:W-:Y:S02]  /*14730*/  LEA.HI.X.SX32 R15, R8, R0, 0x1, P6 ;  /* 0x00000000080f7211 */ /* 0x001fe400030f0eff */
[----:B------:R-:W4:Y:S04]  /*14740*/  LDL.LU R8, [R1+0x114] ;  /* 0x0001140001087983 */ /* 0x000f280000300800 */
[----:B------:R0:W-:Y:S04]  /*14750*/  STL [R1+0x2f0], R16 ;  /* 0x0002f01001007387 */ /* 0x0001e80000100800 */
[----:B------:R1:W-:Y:S01]  /*14760*/  STL [R1+0x2bc], R15 ;  /* 0x0002bc0f01007387 */ /* 0x0003e20000100800 */
[----:B0-----:R-:W-:-:S02]  /*14770*/  LEA R16, P6, R27, R2, 0x1 ;  /* 0x000000021b107211 */ /* 0x001fc400078c08ff */
[----:B-1----:R-:W-:Y:S02]  /*14780*/  LEA.HI.X.SX32 R15, R13, R0, 0x1, P0 ;  /* 0x000000000d0f7211 */ /* 0x002fe400000f0eff */
[----:B------:R-:W5:Y:S04]  /*14790*/  LDL.LU R13, [R1+0x118] ;  /* 0x00011800010d7983 */ /* 0x000f680000300800 */
        /* <DEDUP_REMOVED lines=8> */
[-C--:B-1----:R-:W-:Y:S02]  /*14820*/  LEA.HI.X.SX32 R15, R4, R0.reuse, 0x1, P2 ;  /* 0x00000000040f7211 */ /* 0x082fe400010f0eff */
[----:B------:R-:W5:Y:S04]  /*14830*/  LDL.LU R4, [R1+0x120] ;  /* 0x0001200001047983 */ /* 0x000f680000300800 */
[----:B------:R-:W-:Y:S04]  /*14840*/  STL [R1+0x308], R16 ;  /* 0x0003081001007387 */ /* 0x000fe80000100800 */
[----:B------:R0:W-:Y:S02]  /*14850*/  STL [R1+0x2d4], R15 ;  /* 0x0002d40f01007387 */ /* 0x0001e40000100800 */
[----:B0-----:R-:W-:-:S02]  /*14860*/  LEA.HI.X.SX32 R15, R3, R0, 0x1, P3 ;  /* 0x00000000030f7211 */ /* 0x001fc400018f0eff */
[----:B------:R-:W5:Y:S01]  /*14870*/  LDL.LU R3, [R1+0x124] ;  /* 0x0001240001037983 */ /* 0x000f620000300800 */
[----:B---3--:R-:W-:-:S05]  /*14880*/  LEA R16, P2, R23, R2, 0x1 ;  /* 0x0000000217107211 */ /* 0x008fca00078408ff */
[----:B------:R-:W-:Y:S04]  /*14890*/  STL [R1+0x310], R16 ;  /* 0x0003101001007387 */ /* 0x000fe80000100800 */
[----:B------:R0:W-:Y:S02]  /*148a0*/  STL [R1+0x2dc], R15 ;  /* 0x0002dc0f01007387 */ /* 0x0001e40000100800 */
[----:B0-----:R-:W-:Y:S02]  /*148b0*/  LEA.HI.X.SX32 R15, R11, R0, 0x1, P4 ;  /* 0x000000000b0f7211 */ /* 0x001fe400020f0eff */
[----:B------:R-:W-:Y:S01]  /*148c0*/  LEA R16, P3, R21, R2, 0x1 ;  /* 0x0000000215107211 */ /* 0x000fe200078608ff */
[----:B------:R-:W3:Y:S04]  /*148d0*/  LDL.LU R11, [R1+0x128] ;  /* 0x00012800010b7983 */ /* 0x000ee80000300800 */
[----:B------:R-:W-:Y:S04]  /*148e0*/  STL [R1+0x318], R16 ;  /* 0x0003181001007387 */ /* 0x000fe80000100800 */
[----:B------:R0:W-:Y:S02]  /*148f0*/  STL [R1+0x2e4], R15 ;  /* 0x0002e40f01007387 */ /* 0x0001e40000100800 */
[----:B0-----:R-:W-:-:S02]  /*14900*/  LEA.HI.X.SX32 R15, R28, R0, 0x1, P5 ;  /* 0x000000001c0f7211 */ /* 0x001fc400028f0eff */
[----:B------:R-:W3:Y:S01]  /*14910*/  LDL.LU R28, [R1+0x12c] ;  /* 0x00012c00011c7983 */ /* 0x000ee20000300800 */
[----:B------:R-:W-:-:S05]  /*14920*/  LEA R16, P4, R20, R2, 0x1 ;  /* 0x0000000214107211 */ /* 0x000fca00078808ff */
[----:B------:R-:W-:Y:S04]  /*14930*/  STL [R1+0x320], R16 ;  /* 0x0003201001007387 */ /* 0x000fe80000100800 */
[----:B------:R0:W-:Y:S02]  /*14940*/  STL [R1+0x2ec], R15 ;  /* 0x0002ec0f01007387 */ /* 0x0001e40000100800 */
[----:B0-----:R-:W-:Y:S02]  /*14950*/  LEA.HI.X.SX32 R15, R27, R0, 0x1, P6 ;  /* 0x000000001b0f7211 */ /* 0x001fe400030f0eff */
[----:B------:R-:W3:Y:S01]  /*14960*/  LDL.LU R27, [R1+0x14c] ;  /* 0x00014c00011b7983 */ /* 0x000ee20000300800 */
[----:B--2---:R-:W-:-:S05]  /*14970*/  LEA R16, P5, R29, R2, 0x1 ;  /* 0x000000021d107211 */ /* 0x004fca00078a08ff */
[----:B------:R0:W-:Y:S04]  /*14980*/  STL [R1+0x328], R16 ;  /* 0x0003281001007387 */ /* 0x0001e80000100800 */
[----:B------:R1:W-:Y:S01]  /*14990*/  STL [R1+0x2f4], R15 ;  /* 0x0002f40f01007387 */ /* 0x0003e20000100800 */
[----:B0-----:R-:W-:Y:S02]  /*149a0*/  LEA R16, P6, R7, R2, 0x1 ;  /* 0x0000000207107211 */ /* 0x001fe400078c08ff */
[-C--:B-1----:R-:W-:Y:S02]  /*149b0*/  LEA.HI.X.SX32 R15, R26, R0.reuse, 0x1, P0 ;  /* 0x000000001a0f7211 */ /* 0x082fe400000f0eff */
        /* <DEDUP_REMOVED lines=15> */
[----:B----4-:R-:W-:-:S05]  /*14ab0*/  LEA R16, P2, R8, R2, 0x1 ;  /* 0x0000000208107211 */ /* 0x010fca00078408ff */
[----:B------:R5:W-:Y:S04]  /*14ac0*/  STL [R1+0x348], R16 ;  /* 0x0003481001007387 */ /* 0x000be80000100800 */
[----:B------:R0:W-:Y:S01]  /*14ad0*/  STL [R1+0x314], R15 ;  /* 0x0003140f01007387 */ /* 0x0001e20000100800 */
[----:B-----5:R-:W-:Y:S02]  /*14ae0*/  LEA R16, P3, R13, R2, 0x1 ;  /* 0x000000020d107211 */ /* 0x020fe400078608ff */
        /* <DEDUP_REMOVED lines=97> */
[----:B------:R-:W-:Y:S04]  /*15100*/  STL [R1+0x3e8], R16 ;  /* 0x0003e81001007387 */ /* 0x000fe80000100800 */
[----:B------:R0:W-:Y:S02]  /*15110*/  STL [R1+0x3b4], R15 ;  /* 0x0003b40f01007387 */ /* 0x0001e40000100800 */
[----:B0-----:R-:W-:Y:S02]  /*15120*/  LEA.HI.X.SX32 R15, R10, R0, 0x1, P3 ;  /* 0x000000000a0f7211 */ /* 0x001fe400018f0eff */
[----:B------:R-:W-:Y:S01]  /*15130*/  LEA R16, P2, R3, R2, 0x1 ;  /* 0x0000000203107211 */ /* 0x000fe200078408ff */
        /* <DEDUP_REMOVED lines=76> */
[----:B------:R-:W-:Y:S04]  /*15600*/  STL [R1+0x468], R16 ;  /* 0x0004681001007387 */ /* 0x000fe80000100800 */
[----:B------:R0:W-:Y:S02]  /*15610*/  STL [R1+0x434], R15 ;  /* 0x0004340f01007387 */ /* 0x0001e40000100800 */
[----:B0-----:R-:W-:Y:S02]  /*15620*/  LEA.HI.X.SX32 R15, R7, R0, 0x1, P5 ;  /* 0x00000000070f7211 */ /* 0x001fe400028f0eff */
[-C--:B-----5:R-:W-:Y:S01]  /*15630*/  LEA R16, P4, R4, R2.reuse, 0x1 ;  /* 0x0000000204107211 */ /* 0x0a0fe200078808ff */
        /* <DEDUP_REMOVED lines=59> */
[----:B------:R-:W4:Y:S01]  /*159f0*/  LDL.LU R25, [R1+0x524] ;  /* 0x0005240001197983 */ /* 0x000f220000300800 */
[----:B-----5:R-:W-:-:S05]  /*15a00*/  LEA R16, P2, R10, R2, 0x1 ;  /* 0x000000020a107211 */ /* 0x020fca00078408ff */
[----:B------:R-:W-:Y:S04]  /*15a10*/  STL [R1+0x4d0], R16 ;  /* 0x0004d01001007387 */ /* 0x000fe80000100800 */
[----:B------:R0:W-:Y:S02]  /*15a20*/  STL [R1+0x49c], R15 ;  /* 0x00049c0f01007387 */ /* 0x0001e40000100800 */
[----:B0-----:R-:W-:Y:S02]  /*15a30*/  LEA.HI.X.SX32 R15, R23, R0, 0x1, P4 ;  /* 0x00000000170f7211 */ /* 0x001fe400020f0eff */
[----:B------:R-:W-:Y:S01]  /*15a40*/  LEA R16, P3, R9, R2, 0x1 ;  /* 0x0000000209107211 */ /* 0x000fe200078608ff */
[----:B------:R-:W5:Y:S04]  /*15a50*/  LDL.LU R23, [R1+0x52c] ;  /* 0x00052c0001177983 */ /* 0x000f680000300800 */
[----:B------:R-:W-:Y:S04]  /*15a60*/  STL [R1+0x4d8], R16 ;  /* 0x0004d81001007387 */ /* 0x000fe80000100800 */
[----:B------:R0:W-:Y:S02]  /*15a70*/  STL [R1+0x4a4], R15 ;  /* 0x0004a40f01007387 */ /* 0x0001e40000100800 */
[----:B0-----:R-:W-:-:S02]  /*15a80*/  LEA.HI.X.SX32 R15, R21, R0, 0x1, P5 ;  /* 0x00000000150f7211 */ /* 0x001fc400028f0eff */
[----:B------:R-:W-:Y:S01]  /*15a90*/  LEA R16, P4, R8, R2, 0x1 ;  /* 0x0000000208107211 */ /* 0x000fe200078808ff */
[----:B------:R-:W5:Y:S04]  /*15aa0*/  LDL.LU R21, [R1+0x534] ;  /* 0x0005340001157983 */ /* 0x000f680000300800 */
[----:B------:R-:W-:Y:S04]  /*15ab0*/  STL [R1+0x4e0], R16 ;  /* 0x0004e01001007387 */ /* 0x000fe80000100800 */
[----:B------:R0:W-:Y:S02]  /*15ac0*/  STL [R1+0x4ac], R15 ;  /* 0x0004ac0f01007387 */ /* 0x0001e40000100800 */
[----:B0-----:R-:W-:-:S02]  /*15ad0*/  LEA.HI.X.SX32 R15, R20, R0, 0x1, P6 ;  /* 0x00000000140f7211 */ /* 0x001fc400030f0eff */
[----:B------:R-:W5:Y:S01]  /*15ae0*/  LDL.LU R20, [R1+0x53c] ;  /* 0x00053c0001147983 */ /* 0x000f620000300800 */
[----:B------:R-:W-:-:S05]  /*15af0*/  LEA R16, P5, R13, R2, 0x1 ;  /* 0x000000020d107211 */ /* 0x000fca00078a08ff */
[----:B------:R-:W-:Y:S04]  /*15b00*/  STL [R1+0x4e8], R16 ;  /* 0x0004e81001007387 */ /* 0x000fe80000100800 */
[----:B------:R0:W-:Y:S02]  /*15b10*/  STL [R1+0x4b4], R15 ;  /* 0x0004b40f01007387 */ /* 0x0001e40000100800 */
[----:B0-----:R-:W-:Y:S02]  /*15b20*/  LEA.HI.X.SX32 R15, R29, R0, 0x1, P0 ;  /* 0x000000001d0f7211 */ /* 0x001fe400000f0eff */
        /* <DEDUP_REMOVED lines=358> */
[----:B------:R0:W-:Y:S01]  /*17190*/  STL [R1+0x6f4], R15 ;  /* 0x0006f40f01007387 */ /* 0x0001e20000100800 */
[-C--:B------:R-:W-:Y:S02]  /*171a0*/  LEA.HI.X.SX32 R13, R13, R0.reuse, 0x1, P3 ;  /* 0x000000000d0d7211 */ /* 0x080fe400018f0eff */
[----:B0-----:R-:W-:Y:S02]  /*171b0*/  LEA.HI.X.SX32 R15, R8, R0, 0x1, P2 ;  /* 0x00000000080f7211 */ /* 0x001fe400010f0eff */
[----:B------:R-:W5:Y:S01]  /*171c0*/  LDL.LU R8, [R1+0x20c] ;  /* 0x00020c0001087983 */ /* 0x000f620000300800 */
[----:B---3--:R-:W-:-:S05]  /*171d0*/  LEA R16, P1, R28, R2, 0x1 ;  /* 0x000000021c107211 */ /* 0x008fca00078208ff */
[----:B------:R-:W-:Y:S04]  /*171e0*/  STL [R1+0x730], R16 ;  /* 0x0007301001007387 */ /* 0x000fe80000100800 */
[----:B------:R0:W-:Y:S04]  /*171f0*/  STL [R1+0x6fc], R15 ;  /* 0x0006fc0f01007387 */ /* 0x0001e80000100800 */
[----:B0-----:R-:W3:Y:S01]  /*17200*/  LDL.LU R15, [R1+0x208] ;  /* 0x00020800010f7983 */ /* 0x001ee20000300800 */
[----:B------:R-:W-:-:S05]  /*17210*/  LEA R16, P2, R27, R2, 0x1 ;  /* 0x000000021b107211 */ /* 0x000fca00078408ff */
[----:B------:R-:W-:Y:S04]  /*17220*/  STL [R1+0x738], R16 ;  /* 0x0007381001007387 */ /* 0x000fe80000100800 */
[----:B------:R0:W-:Y:S02]  /*17230*/  STL [R1+0x704], R13 ;  /* 0x0007040d01007387 */ /* 0x0001e40000100800 */
[----:B0-----:R-:W-:Y:S02]  /*17240*/  LEA.HI.X.SX32 R13, R5, R0, 0x1, P4 ;  /* 0x00000000050d7211 */ /* 0x001fe400020f0eff */
        /* <DEDUP_REMOVED lines=18> */
[----:B------:R0:W-:Y:S01]  /*17370*/  STL [R1+0x724], R13 ;  /* 0x0007240d01007387 */ /* 0x0001e20000100800 */
[----:B------:R-:W-:-:S03]  /*17380*/  LEA.HI.X.SX32 R17, R28, R0, 0x1, P1 ;  /* 0x000000001c117211 */ /* 0x000fc600008f0eff */
[----:B0-----:R-:W2:Y:S01]  /*17390*/  LDL.LU R13, [R1+0x188] ;  /* 0x00018800010d7983 */ /* 0x001ea20000300800 */
[----:B------:R-:W-:-:S05]  /*173a0*/  LEA R16, P0, R20, R2, 0x1 ;  /* 0x0000000214107211 */ /* 0x000fca00078008ff */
[----:B------:R-:W-:Y:S04]  /*173b0*/  STL [R1+0x760], R16 ;  /* 0x0007601001007387 */ /* 0x000fe80000100800 */
[----:B------:R0:W-:Y:S04]  /*173c0*/  STL [R1+0x72c], R17 ;  /* 0x00072c1101007387 */ /* 0x0001e80000100800 */
[----:B------:R-:W2:Y:S01]  /*173d0*/  LDL.LU R28, [R1+0x184] ;  /* 0x00018400011c7983 */ /* 0x000ea20000300800 */
[----:B0-----:R-:W-:Y:S02]  /*173e0*/  LEA.HI.X.SX32 R17, R27, R0, 0x1, P2 ;  /* 0x000000001b117211 */ /* 0x001fe400010f0eff */
[----:B----4-:R-:W-:-:S05]  /*173f0*/  LEA R16, P1, R29, R2, 0x1 ;  /* 0x000000021d107211 */ /* 0x010fca00078208ff */
[----:B------:R-:W-:Y:S04]  /*17400*/  STL [R1+0x768], R16 ;  /* 0x0007681001007387 */ /* 0x000fe80000100800 */
[----:B------:R0:W-:Y:S04]  /*17410*/  STL [R1+0x734], R17 ;  /* 0x0007341101007387 */ /* 0x0001e80000100800 */
[----:B------:R-:W4:Y:S01]  /*17420*/  LDL.LU R27, [R1+0x17c] ;  /* 0x00017c00011b7983 */ /* 0x000f220000300800 */
[----:B0-----:R-:W-:Y:S02]  /*17430*/  LEA.HI.X.SX32 R17, R26, R0, 0x1, P3 ;  /* 0x000000001a117211 */ /* 0x001fe400018f0eff */
[----:B-----5:R-:W-:-:S05]  /*17440*/  LEA R16, P2, R7, R2, 0x1 ;  /* 0x0000000207107211 */ /* 0x020fca00078408ff */
[----:B------:R-:W-:Y:S04]  /*17450*/  STL [R1+0x770], R16 ;  /* 0x0007701001007387 */ /* 0x000fe80000100800 */
[----:B------:R0:W-:Y:S04]  /*17460*/  STL [R1+0x73c], R17 ;  /* 0x00073c1101007387 */ /* 0x0001e80000100800 */
[----:B------:R-:W5:Y:S01]  /*17470*/  LDL.LU R26, [R1+0x178] ;  /* 0x00017800011a7983 */ /* 0x000f620000300800 */
[----:B0-----:R-:W-:Y:S02]  /*17480*/  LEA.HI.X.SX32 R17, R25, R0, 0x1, P4 ;  /* 0x0000000019117211 */ /* 0x001fe400020f0eff */
[----:B------:R-:W-:-:S05]  /*17490*/  LEA R16, P3, R10, R2, 0x1 ;  /* 0x000000020a107211 */ /* 0x000fca00078608ff */
        /* <DEDUP_REMOVED lines=14> */
[----:B---3--:R-:W-:-:S05]  /*17580*/  LEA R16, P6, R15, R2, 0x1 ;  /* 0x000000020f107211 */ /* 0x008fca00078c08ff */
[----:B------:R-:W-:Y:S04]  /*17590*/  STL [R1+0x790], R16 ;  /* 0x0007901001007387 */ /* 0x000fe80000100800 */
[----:B------:R0:W-:Y:S04]  /*175a0*/  STL [R1+0x75c], R17 ;  /* 0x00075c1101007387 */ /* 0x0001e80000100800 */
[----:B------:R-:W3:Y:S01]  /*175b0*/  LDL.LU R20, [R1+0x168] ;  /* 0x0001680001147983 */ /* 0x000ee20000300800 */
[----:B0-----:R-:W-:Y:S02]  /*175c0*/  LEA.HI.X.SX32 R17, R29, R0, 0x1, P1 ;  /* 0x000000001d117211 */ /* 0x001fe400008f0eff */
[----:B------:R-:W-:-:S05]  /*175d0*/  LEA R16, P0, R5, R2, 0x1 ;  /* 0x0000000205107211 */ /* 0x000fca00078008ff */
[----:B------:R0:W-:Y:S04]  /*175e0*/  STL [R1+0x798], R16 ;  /* 0x0007981001007387 */ /* 0x0001e80000100800 */
[----:B------:R1:W-:Y:S04]  /*175f0*/  STL [R1+0x764], R17 ;  /* 0x0007641101007387 */ /* 0x0003e80000100800 */
[----:B------:R-:W3:Y:S01]  /*17600*/  LDL.LU R29, [R1+0x164] ;  /* 0x00016400011d7983 */ /* 0x000ee20000300800 */
[----:B0-----:R-:W-:Y:S02]  /*17610*/  LEA R16, P1, R4, R2, 0x1 ;  /* 0x0000000204107211 */ /* 0x001fe400078208ff */
[----:B-1----:R-:W-:-:S03]  /*17620*/  LEA.HI.X.SX32 R17, R7, R0, 0x1, P2 ;  /* 0x0000000007117211 */ /* 0x002fc600010f0eff */
[----:B------:R2:W-:Y:S04]  /*17630*/  STL [R1+0x7a0], R16 ;  /* 0x0007a01001007387 */ /* 0x0005e80000100800 */
[----:B------:R-:W3:Y:S04]  /*17640*/  LDL.LU R7, [R1+0x160] ;  /* 0x0001600001077983 */ /* 0x000ee80000300800 */
[----:B------:R0:W-:Y:S01]  /*17650*/  STL [R1+0x76c], R17 ;  /* 0x00076c1101007387 */ /* 0x0001e20000100800 */
[----:B--2---:R-:W-:Y:S02]  /*17660*/  LEA R16, P2, R3, R2, 0x1 ;  /* 0x0000000203107211 */ /* 0x004fe400078408ff */
[----:B0-----:R-:W-:-:S03]  /*17670*/  LEA.HI.X.SX32 R17, R10, R0, 0x1, P3 ;  /* 0x000000000a117211 */ /* 0x001fc600018f0eff */
[----:B------:R0:W-:Y:S04]  /*17680*/  STL [R1+0x7a8], R16 ;  /* 0x0007a81001007387 */ /* 0x0001e80000100800 */
[----:B------:R-:W2:Y:S04]  /*17690*/  LDL.LU R10, [R1+0x15c] ;  /* 0x00015c00010a7983 */ /* 0x000ea80000300800 */
[----:B------:R1:W-:Y:S01]  /*176a0*/  STL [R1+0x774], R17 ;  /* 0x0007741101007387 */ /* 0x0003e20000100800 */
[----:B0-----:R-:W-:Y:S02]  /*176b0*/  LEA R16, P3, R11, R2, 0x1 ;  /* 0x000000020b107211 */ /* 0x001fe400078608ff */
[----:B-1----:R-:W-:-:S03]  /*176c0*/  LEA.HI.X.SX32 R17, R9, R0, 0x1, P4 ;  /* 0x0000000009117211 */ /* 0x002fc600020f0eff */
        /* <DEDUP_REMOVED lines=10> */
[----:B------:R4:W-:Y:S01]  /*17770*/  STL [R1+0x7c0], R16 ;  /* 0x0007c01001007387 */ /* 0x0009e20000100800 */
[----:B------:R-:W-:-:S03]  /*17780*/  LEA.HI.X.SX32 R15, R5, R0, 0x1, P0 ;  /* 0x00000000050f7211 */ /* 0x000fc600000f0eff */
[----:B------:R-:W-:Y:S04]  /*17790*/  STL [R1+0x78c], R17 ;  /* 0x00078c1101007387 */ /* 0x000fe80000100800 */
        /* <DEDUP_REMOVED lines=18> */
[----:B------:R0:W-:Y:S01]  /*178c0*/  STL [R1+0x7ac], R15 ;  /* 0x0007ac0f01007387 */ /* 0x0001e20000100800 */
[----:B------:R-:W-:-:S03]  /*178d0*/  LEA.HI.X.SX32 R13, R13, R0, 0x1, P4 ;  /* 0x000000000d0d7211 */ /* 0x000fc600020f0eff */
[----:B0-----:R-:W5:Y:S01]  /*178e0*/  LDL.LU R15, [R1+0x138] ;  /* 0x00013800010f7983 */ /* 0x001f620000300800 */
[----:B------:R-:W-:-:S05]  /*178f0*/  LEA R16, P3, R21, R2, 0x1 ;  /* 0x0000000215107211 */ /* 0x000fca00078608ff */
[----:B------:R0:W-:Y:S04]  /*17900*/  STL [R1+0x7e8], R16 ;  /* 0x0007e81001007387 */ /* 0x0001e80000100800 */
[----:B------:R1:W-:Y:S01]  /*17910*/  STL [R1+0x7b4], R13 ;  /* 0x0007b40d01007387 */ /* 0x0003e20000100800 */
[----:B0-----:R-:W-:Y:S02]  /*17920*/  LEA.HI.X.SX32 R16, R28, R0, 0x1, P5 ;  /* 0x000000001c107211 */ /* 0x001fe400028f0eff */
[----:B---3--:R-:W-:-:S05]  /*17930*/  LEA R17, P4, R20, R2, 0x1 ;  /* 0x0000000214117211 */ /* 0x008fca00078808ff */
[----:B------:R-:W-:Y:S04]  /*17940*/  STL [R1+0x7f0], R17 ;  /* 0x0007f01101007387 */ /* 0x000fe80000100800 */
[----:B------:R-:W3:Y:S04]  /*17950*/  LDL.LU R28, [R1+0x134] ;  /* 0x00013400011c7983 */ /* 0x000ee80000300800 */
[----:B------:R0:W-:Y:S01]  /*17960*/  STL [R1+0x7bc], R16 ;  /* 0x0007bc1001007387 */ /* 0x0001e20000100800 */
[----:B-1----:R-:W-:Y:S02]  /*17970*/  LEA R13, P5, R29, R2, 0x1 ;  /* 0x000000021d0d7211 */ /* 0x002fe400078a08ff */
[----:B0-----:R-:W-:-:S03]  /*17980*/  LEA.HI.X.SX32 R16, R27, R0, 0x1, P6 ;  /* 0x000000001b107211 */ /* 0x001fc600030f0eff */
[----:B------:R0:W-:Y:S04]  /*17990*/  STL [R1+0x7f8], R13 ;  /* 0x0007f80d01007387 */ /* 0x0001e80000100800 */
[----:B------:R-:W3:Y:S04]  /*179a0*/  LDL.LU R27, [R1+0x130] ;  /* 0x00013000011b7983 */ /* 0x000ee80000300800 */
[----:B------:R1:W-:Y:S01]  /*179b0*/  STL [R1+0x7c4], R16 ;  /* 0x0007c41001007387 */ /* 0x0003e20000100800 */
[----:B0-----:R-:W-:-:S05]  /*179c0*/  LEA R13, P6, R7, R2, 0x1 ;  /* 0x00000002070d7211 */ /* 0x001fca00078c08ff */
[----:B------:R0:W-:Y:S01]  /*179d0*/  STL [R1+0x800], R13 ;  /* 0x0008000d01007387 */ /* 0x0001e20000100800 */
[----:B-1----:R-:W-:-:S03]  /*179e0*/  LEA.HI.X.SX32 R16, R26, R0, 0x1, P0 ;  /* 0x000000001a107211 */ /* 0x002fc600000f0eff */
[----:B0-----:R-:W3:Y:S04]  /*179f0*/  LDL.LU R13, [R1+0xfc] ;  /* 0x0000fc00010d7983 */ /* 0x001ee80000300800 */
[----:B------:R0:W-:Y:S01]  /*17a00*/  STL [R1+0x7cc], R16 ;  /* 0x0007cc1001007387 */ /* 0x0001e20000100800 */
[----:B--2---:R-:W-:Y:S02]  /*17a10*/  LEA R17, P0, R10, R2, 0x1 ;  /* 0x000000020a117211 */ /* 0x004fe400078008ff */
[----:B0-----:R-:W-:-:S03]  /*17a20*/  LEA.HI.X.SX32 R16, R25, R0, 0x1, P1 ;  /* 0x0000000019107211 */ /* 0x001fc600008f0eff */
[----:B------:R0:W-:Y:S04]  /*17a30*/  STL [R1+0x808], R17 ;  /* 0x0008081101007387 */ /* 0x0001e80000100800 */
[----:B------:R-:W2:Y:S04]  /*17a40*/  LDL.LU R26, [R1+0xf8] ;  /* 0x0000f800011a7983 */ /* 0x000ea80000300800 */
[----:B------:R1:W-:Y:S01]  /*17a50*/  STL [R1+0x7d4], R16 ;  /* 0x0007d41001007387 */ /* 0x0003e20000100800 */
[----:B0-----:R-:W-:-:S05]  /*17a60*/  LEA R17, P1, R9, R2, 0x1 ;  /* 0x0000000209117211 */ /* 0x001fca00078208ff */
[----:B------:R0:W-:Y:S04]  /*17a70*/  STL [R1+0x810], R17 ;  /* 0x0008101101007387 */ /* 0x0001e80000100800 */
[----:B------:R-:W2:Y:S01]  /*17a80*/  LDL.LU R25, [R1+0xf4] ;  /* 0x0000f40001197983 */ /* 0x000ea20000300800 */
[----:B-1----:R-:W-:-:S05]  /*17a90*/  LEA.HI.X.SX32 R16, R23, R0, 0x1, P2 ;  /* 0x0000000017107211 */ /* 0x002fca00010f0eff */
[----:B------:R1:W-:Y:S01]  /*17aa0*/  STL [R1+0x7dc], R16 ;  /* 0x0007dc1001007387 */ /* 0x0003e20000100800 */
[----:B0-----:R-:W-:-:S05]  /*17ab0*/  LEA R17, P2, R8, R2, 0x1 ;  /* 0x0000000208117211 */ /* 0x001fca00078408ff */
[----:B------:R0:W-:Y:S04]  /*17ac0*/  STL [R1+0x818], R17 ;  /* 0x0008181101007387 */ /* 0x0001e80000100800 */
[----:B------:R-:W2:Y:S01]  /*17ad0*/  LDL.LU R23, [R1+0xf0] ;  /* 0x0000f00001177983 */ /* 0x000ea20000300800 */
[----:B-1----:R-:W-:-:S05]  /*17ae0*/  LEA.HI.X.SX32 R16, R21, R0, 0x1, P3 ;  /* 0x0000000015107211 */ /* 0x002fca00018f0eff */
[----:B------:R1:W-:Y:S04]  /*17af0*/  STL [R1+0x7e4], R16 ;  /* 0x0007e41001007387 */ /* 0x0003e80000100800 */
[----:B------:R-:W2:Y:S01]  /*17b00*/  LDL.LU R21, [R1+0xec] ;  /* 0x0000ec0001157983 */ /* 0x000ea20000300800 */
[----:B0-----:R-:W-:Y:S02]  /*17b10*/  LEA R17, P3, R5, R2, 0x1 ;  /* 0x0000000205117211 */ /* 0x001fe400078608ff */
[----:B-1----:R-:W-:-:S03]  /*17b20*/  LEA.HI.X.SX32 R16, R20, R0, 0x1, P4 ;  /* 0x0000000014107211 */ /* 0x002fc600020f0eff */
        /* <DEDUP_REMOVED lines=10> */
[----:B------:R0:W-:Y:S04]  /*17bd0*/  STL [R1+0x830], R17 ;  /* 0x0008301101007387 */ /* 0x0001e80000100800 */
[----:B------:R-:W5:Y:S04]  /*17be0*/  LDL.LU R7, [R1+0xe0] ;  /* 0x0000e00001077983 */ /* 0x000f680000300800 */
[----:B------:R1:W-:Y:S01]  /*17bf0*/  STL [R1+0x7fc], R16 ;  /* 0x0007fc1001007387 */ /* 0x0003e20000100800 */
[----:B0-----:R-:W-:Y:S02]  /*17c00*/  LEA R17, P6, R11, R2, 0x1 ;  /* 0x000000020b117211 */ /* 0x001fe400078c08ff */
[----:B-1----:R-:W-:-:S03]  /*17c10*/  LEA.HI.X.SX32 R16, R10, R0, 0x1, P0 ;  /* 0x000000000a107211 */ /* 0x002fc600000f0eff */
[----:B------:R0:W-:Y:S04]  /*17c20*/  STL [R1+0x838], R17 ;  /* 0x0008381101007387 */ /* 0x0001e80000100800 */
[----:B------:R-:W5:Y:S04]  /*17c30*/  LDL.LU R10, [R1+0xdc] ;  /* 0x0000dc00010a7983 */ /* 0x000f680000300800 */
[----:B------:R1:W-:Y:S01]  /*17c40*/  STL [R1+0x804], R16 ;  /* 0x0008041001007387 */ /* 0x0003e20000100800 */
[----:B0-----:R-:W-:Y:S02]  /*17c50*/  LEA R17, P0, R15, R2, 0x1 ;  /* 0x000000020f117211 */ /* 0x001fe400078008ff */
[----:B-1----:R-:W-:-:S03]  /*17c60*/  LEA.HI.X.SX32 R16, R9, R0, 0x1, P1 ;  /* 0x0000000009107211 */ /* 0x002fc600008f0eff */
[----:B------:R-:W-:Y:S04]  /*17c70*/  STL [R1+0x840], R17 ;  /* 0x0008401101007387 */ /* 0x000fe80000100800 */
[----:B------:R-:W5:Y:S04]  /*17c80*/  LDL.LU R9, [R1+0xd8] ;  /* 0x0000d80001097983 */ /* 0x000f680000300800 */
[----:B------:R0:W-:Y:S02]  /*17c90*/  STL [R1+0x80c], R16 ;  /* 0x00080c1001007387 */ /* 0x0001e40000100800 */
[----:B0-----:R-:W-:-:S02]  /*17ca0*/  LEA.HI.X.SX32 R16, R8, R0, 0x1, P2 ;  /* 0x0000000008107211 */ /* 0x001fc400010f0eff */
[----:B------:R-:W5:Y:S01]  /*17cb0*/  LDL.LU R8, [R1+0xd4] ;  /* 0x0000d40001087983 */ /* 0x000f620000300800 */
[----:B---3--:R-:W-:-:S05]  /*17cc0*/  LEA R17, P1, R28, R2, 0x1 ;  /* 0x000000021c117211 */ /* 0x008fca00078208ff */
        /* <DEDUP_REMOVED lines=17> */
[----:B------:R-:W-:Y:S02]  /*17de0*/  LEA R18, P5, R25, R2, 0x1 ;  /* 0x0000000219127211 */ /* 0x000fe400078a08ff */
[----:B0-----:R-:W-:-:S03]  /*17df0*/  LEA.HI.X.SX32 R17, R11, R0, 0x1, P6 ;  /* 0x000000000b117211 */ /* 0x001fc600030f0eff */
[----:B------:R-:W-:Y:S04]  /*17e00*/  STL [R1+0x868], R18 ;  /* 0x0008681201007387 */ /* 0x000fe80000100800 */
[----:B------:R-:W2:Y:S04]  /*17e10*/  LDL.LU R11, [R1+0xac] ;  /* 0x0000ac00010b7983 */ /* 0x000ea80000300800 */
[----:B------:R0:W-:Y:S01]  /*17e20*/  STL [R1+0x834], R17 ;  /* 0x0008341101007387 */ /* 0x0001e20000100800 */
[----:B-1----:R-:W-:Y:S02]  /*17e30*/  LEA R16, P6, R23, R2, 0x1 ;  /* 0x0000000217107211 */ /* 0x002fe400078c08ff */
[----:B0-----:R-:W-:-:S03]  /*17e40*/  LEA.HI.X.SX32 R17, R15, R0, 0x1, P0 ;  /* 0x000000000f117211 */ /* 0x001fc600000f0eff */
[----:B------:R0:W-:Y:S01]  /*17e50*/  STL [R1+0x870], R16 ;  /* 0x0008701001007387 */ /* 0x0001e20000100800 */
[----:B------:R-:W-:-:S03]  /*17e60*/  LEA.HI.X.SX32 R15, R28, R0, 0x1, P1 ;  /* 0x000000001c0f7211 */ /* 0x000fc600008f0eff */
[----:B------:R1:W-:Y:S04]  /*17e70*/  STL [R1+0x83c], R17 ;  /* 0x00083c1101007387 */ /* 0x0003e80000100800 */
[----:B------:R-:W2:Y:S01]  /*17e80*/  LDL.LU R28, [R1+0x88] ;  /* 0x00008800011c7983 */ /* 0x000ea20000300800 */
[----:B0-----:R-:W-:-:S05]  /*17e90*/  LEA R16, P0, R21, R2, 0x1 ;  /* 0x0000000215107211 */ /* 0x001fca00078008ff */
[----:B------:R0:W-:Y:S01]  /*17ea0*/  STL [R1+0x878], R16 ;  /* 0x0008781001007387 */ /* 0x0001e20000100800 */
[----:B-1----:R-:W-:-:S03]  /*17eb0*/  LEA R17, P1, R20, R2, 0x1 ;  /* 0x0000000214117211 */ /* 0x002fc600078208ff */
[----:B------:R-:W-:Y:S01]  /*17ec0*/  STL [R1+0x844], R15 ;  /* 0x0008440f01007387 */ /* 0x000fe20000100800 */
[----:B0-----:R-:W-:-:S03]  /*17ed0*/  LEA.HI.X.SX32 R16, R27, R0, 0x1, P2 ;  /* 0x000000001b107211 */ /* 0x001fc600010f0eff */
[----:B------:R-:W-:Y:S04]  /*17ee0*/  STL [R1+0x880], R17 ;  /* 0x0008801101007387 */ /* 0x000fe80000100800 */
[----:B------:R-:W2:Y:S04]  /*17ef0*/  LDL.LU R27, [R1+0x84] ;  /* 0x00008400011b7983 */ /* 0x000ea80000300800 */
[----:B------:R0:W-:Y:S02]  /*17f00*/  STL [R1+0x84c], R16 ;  /* 0x00084c1001007387 */ /* 0x0001e40000100800 */
[----:B0-----:R-:W-:-:S02]  /*17f10*/  LEA.HI.X.SX32 R16, R13, R0, 0x1, P3 ;  /* 0x000000000d107211 */ /* 0x001fc400018f0eff */
[----:B----4-:R-:W-:Y:S02]  /*17f20*/  LEA R15, P2, R29, R2, 0x1 ;  /* 0x000000021d0f7211 */ /* 0x010fe400078408ff */
[----:B------:R-:W-:-:S03]  /*17f30*/  LEA.HI.X.SX32 R13, R26, R0, 0x1, P4 ;  /* 0x000000001a0d7211 */ /* 0x000fc600020f0eff */
[----:B------:R5:W-:Y:S04]  /*17f40*/  STL [R1+0x888], R15 ;  /* 0x0008880f01007387 */ /* 0x000be80000100800 */
[----:B------:R-:W-:Y:S04]  /*17f50*/  STL [R1+0x854], R16 ;  /* 0x0008541001007387 */ /* 0x000fe80000100800 */
[----:B------:R-:W4:Y:S01]  /*17f60*/  LDL.LU R26, [R1+0x80] ;  /* 0x00008000011a7983 */ /* 0x000f220000300800 */
[----:B-----5:R-:W-:-:S05]  /*17f70*/  LEA R15, P3, R7, R2, 0x1 ;  /* 0x00000002070f7211 */ /* 0x020fca00078608ff */
[----:B------:R0:W-:Y:S04]  /*17f80*/  STL [R1+0x890], R15 ;  /* 0x0008900f01007387 */ /* 0x0001e80000100800 */
[----:B------:R-:W-:Y:S01]  /*17f90*/  STL [R1+0x85c], R13 ;  /* 0x00085c0d01007387 */ /* 0x000fe20000100800 */
[----:B0-----:R-:W-:Y:S02]  /*17fa0*/  LEA.HI.X.SX32 R15, R25, R0, 0x1, P5 ;  /* 0x00000000190f7211 */ /* 0x001fe400028f0eff */
[----:B------:R-:W-:-:S05]  /*17fb0*/  LEA R16, P4, R10, R2, 0x1 ;  /* 0x000000020a107211 */ /* 0x000fca00078808ff */
[----:B------:R0:W-:Y:S04]  /*17fc0*/  STL [R1+0x898], R16 ;  /* 0x0008981001007387 */ /* 0x0001e80000100800 */
[----:B------:R-:W5:Y:S01]  /*17fd0*/  LDL.LU R25, [R1+0x7c] ;  /* 0x00007c0001197983 */ /* 0x000f620000300800 */
[----:B0-----:R-:W-:Y:S02]  /*17fe0*/  LEA.HI.X.SX32 R16, R23, R0, 0x1, P6 ;  /* 0x0000000017107211 */ /* 0x001fe400030f0eff */
[----:B------:R-:W-:Y:S01]  /*17ff0*/  LEA R13, P5, R9, R2, 0x1 ;  /* 0x00000002090d7211 */ /* 0x000fe200078a08ff */
[----:B------:R0:W-:Y:S04]  /*18000*/  STL [R1+0x864], R15 ;  /* 0x0008640f01007387 */ /* 0x0001e80000100800 */
[----:B------:R1:W-:Y:S04]  /*18010*/  STL [R1+0x8a0], R13 ;  /* 0x0008a00d01007387 */ /* 0x0003e80000100800 */
[----:B------:R-:W-:Y:S01]  /*18020*/  STL [R1+0x86c], R16 ;  /* 0x00086c1001007387 */ /* 0x000fe20000100800 */
[----:B0-----:R-:W-:-:S03]  /*18030*/  LEA.HI.X.SX32 R15, R21, R0, 0x1, P0 ;  /* 0x00000000150f7211 */ /* 0x001fc600000f0eff */
[----:B------:R-:W5:Y:S01]  /*18040*/  LDL.LU R23, [R1+0x78] ;  /* 0x0000780001177983 */ /* 0x000f620000300800 */
[----:B-1----:R-:W-:-:S05]  /*18050*/  LEA R13, P6, R8, R2, 0x1 ;  /* 0x00000002080d7211 */ /* 0x002fca00078c08ff */
[----:B------:R-:W-:Y:S04]  /*18060*/  STL [R1+0x8a8], R13 ;  /* 0x0008a80d01007387 */ /* 0x000fe80000100800 */
[----:B------:R0:W-:Y:S04]  /*18070*/  STL [R1+0x874], R15 ;  /* 0x0008740f01007387 */ /* 0x0001e80000100800 */
[----:B------:R-:W5:Y:S01]  /*18080*/  LDL.LU R21, [R1+0x74] ;  /* 0x0000740001157983 */ /* 0x000f620000300800 */
[-C--:B0-----:R-:W-:Y:S02]  /*18090*/  LEA.HI.X.SX32 R15, R20, R0.reuse, 0x1, P1 ;  /* 0x00000000140f7211 */ /* 0x081fe400008f0eff */
[----:B------:R-:W-:-:S02]  /*180a0*/  LEA.HI.X.SX32 R10, R10, R0, 0x1, P4 ;  /* 0x000000000a0a7211 */ /* 0x000fc400020f0eff */
[----:B---3--:R-:W-:-:S05]  /*180b0*/  LEA R13, P0, R5, R2, 0x1 ;  /* 0x00000002050d7211 */ /* 0x008fca00078008ff */
[----:B------:R-:W-:Y:S04]  /*180c0*/  STL [R1+0x8b0], R13 ;  /* 0x0008b00d01007387 */ /* 0x000fe80000100800 */
[----:B------:R0:W-:Y:S04]  /*180d0*/  STL [R1+0x87c], R15 ;  /* 0x00087c0f01007387 */ /* 0x0001e80000100800 */
[----:B------:R-:W3:Y:S01]  /*180e0*/  LDL.LU R20, [R1+0x70] ;  /* 0x0000700001147983 */ /* 0x000ee20000300800 */
[----:B0-----:R-:W-:Y:S02]  /*180f0*/  LEA.HI.X.SX32 R15, R29, R0, 0x1, P2 ;  /* 0x000000001d0f7211 */ /* 0x001fe400010f0eff */
[----:B------:R-:W-:-:S05]  /*18100*/  LEA R13, P1, R4, R2, 0x1 ;  /* 0x00000002040d7211 */ /* 0x000fca00078208ff */
[----:B------:R-:W-:Y:S04]  /*18110*/  STL [R1+0x8b8], R13 ;  /* 0x0008b80d01007387 */ /* 0x000fe80000100800 */
[----:B------:R0:W-:Y:S04]  /*18120*/  STL [R1+0x884], R15 ;  /* 0x0008840f01007387 */ /* 0x0001e80000100800 */
[----:B------:R-:W3:Y:S01]  /*18130*/  LDL.LU R29, [R1+0x6c] ;  /* 0x00006c00011d7983 */ /* 0x000ee20000300800 */
[----:B0-----:R-:W-:Y:S02]  /*18140*/  LEA.HI.X.SX32 R15, R7, R0, 0x1, P3 ;  /* 0x00000000070f7211 */ /* 0x001fe400018f0eff */
[----:B------:R-:W-:-:S05]  /*18150*/  LEA R13, P2, R3, R2, 0x1 ;  /* 0x00000002030d7211 */ /* 0x000fca00078408ff */
[----:B------:R2:W-:Y:S04]  /*18160*/  STL [R1+0x8c0], R13 ;  /* 0x0008c00d01007387 */ /* 0x0005e80000100800 */
[----:B------:R-:W3:Y:S04]  /*18170*/  LDL.LU R7, [R1+0x68] ;  /* 0x0000680001077983 */ /* 0x000ee80000300800 */
[----:B------:R-:W-:Y:S04]  /*18180*/  STL [R1+0x88c], R15 ;  /* 0x00088c0f01007387 */ /* 0x000fe80000100800 */
[----:B------:R-:W3:Y:S01]  /*18190*/  LDL.LU R19, [R1+0x64] ;  /* 0x0000640001137983 */ /* 0x000ee20000300800 */
[----:B--2---:R-:W-:-:S05]  /*181a0*/  LEA R13, P3, R11, R2, 0x1 ;  /* 0x000000020b0d7211 */ /* 0x004fca00078608ff */
[----:B------:R0:W-:Y:S04]  /*181b0*/  STL [R1+0x8c8], R13 ;  /* 0x0008c80d01007387 */ /* 0x0001e80000100800 */
[----:B------:R-:W2:Y:S04]  /*181c0*/  LDL.LU R18, [R1+0x60] ;  /* 0x0000600001127983 */ /* 0x000ea80000300800 */
[----:B------:R1:W-:Y:S04]  /*181d0*/  STL [R1+0x894], R10 ;  /* 0x0008940a01007387 */ /* 0x0003e80000100800 */
[----:B------:R-:W2:Y:S01]  /*181e0*/  LDL.LU R17, [R1+0x5c] ;  /* 0x00005c0001117983 */ /* 0x000ea20000300800 */
[----:B0-----:R-:W-:-:S02]  /*181f0*/  LEA R13, P4, R28, R2, 0x1 ;  /* 0x000000021c0d7211 */ /* 0x001fc400078808ff */
[----:B-1----:R-:W-:-:S03]  /*18200*/  LEA.HI.X.SX32 R10, R9, R0, 0x1, P5 ;  /* 0x00000000090a7211 */ /* 0x002fc600028f0eff */
[----:B------:R0:W-:Y:S04]  /*18210*/  STL [R1+0x8d0], R13 ;  /* 0x0008d00d01007387 */ /* 0x0001e80000100800 */
[----:B------:R-:W2:Y:S04]  /*18220*/  LDL.LU R16, [R1+0x54] ;  /* 0x0000540001107983 */ /* 0x000ea80000300800 */
[----:B------:R1:W-:Y:S04]  /*18230*/  STL [R1+0x89c], R10 ;  /* 0x00089c0a01007387 */ /* 0x0003e80000100800 */
[----:B------:R-:W2:Y:S01]  /*18240*/  LDL.LU R15, [R1+0x44] ;  /* 0x00004400010f7983 */ /* 0x000ea20000300800 */
[----:B------:R-:W-:-:S02]  /*18250*/  LEA R9, P5, R27, R2, 0x1 ;  /* 0x000000021b097211 */ /* 0x000fc400078a08ff */
[----:B------:R-:W-:-:S03]  /*18260*/  LEA.HI.X.SX32 R8, R8, R0, 0x1, P6 ;  /* 0x0000000008087211 */ /* 0x000fc600030f0eff */
[----:B------:R-:W-:Y:S04]  /*18270*/  STL [R1+0x8d8], R9 ;  /* 0x0008d80901007387 */ /* 0x000fe80000100800 */
[----:B0-----:R-:W2:Y:S04]  /*18280*/  LDL.LU R13, [R1+0x3c] ;  /* 0x00003c00010d7983 */ /* 0x001ea80000300800 */
[----:B------:R0:W-:Y:S04]  /*18290*/  STL [R1+0x8a4], R8 ;  /* 0x0008a40801007387 */ /* 0x0001e80000100800 */
[----:B-1----:R-:W2:Y:S01]  /*182a0*/  LDL.LU R10, [R1+0x34] ;  /* 0x00003400010a7983 */ /* 0x002ea20000300800 */
[----:B------:R-:W-:-:S02]  /*182b0*/  LEA.HI.X.SX32 R4, R4, R0, 0x1, P1 ;  /* 0x0000000004047211 */ /* 0x000fc400008f0eff */
[----:B0-----:R-:W-:Y:S02]  /*182c0*/  LEA.HI.X.SX32 R8, R5, R0, 0x1, P0 ;  /* 0x0000000005087211 */ /* 0x001fe400000f0eff */
[----:B----4-:R-:W-:-:S05]  /*182d0*/  LEA R9, P6, R26, R2, 0x1 ;  /* 0x000000021a097211 */ /* 0x010fca00078c08ff */
[----:B------:R0:W-:Y:S01]  /*182e0*/  STL [R1+0x8e0], R9 ;  /* 0x0008e00901007387 */ /* 0x0001e20000100800 */
[----:B------:R-:W-:-:S03]  /*182f0*/  LEA.HI.X.SX32 R3, R3, R0, 0x1, P2 ;  /* 0x0000000003037211 */ /* 0x000fc600010f0eff */
[----:B0-----:R-:W4:Y:S04]  /*18300*/  LDL.LU R9, [R1+0x2c] ;  /* 0x00002c0001097983 */ /* 0x001f280000300800 */
[----:B------:R0:W-:Y:S04]  /*18310*/  STL [R1+0x8ac], R8 ;  /* 0x0008ac0801007387 */ /* 0x0001e80000100800 */
[----:B0-----:R-:W4:Y:S01]  /*18320*/  LDL.LU R8, [R1+0x24] ;  /* 0x0000240001087983 */ /* 0x001f220000300800 */
[----:B-----5:R-:W-:-:S05]  /*18330*/  LEA R5, P0, R25, R2, 0x1 ;  /* 0x0000000219057211 */ /* 0x020fca00078008ff */
[----:B------:R0:W-:Y:S04]  /*18340*/  STL [R1+0x8e8], R5 ;  /* 0x0008e80501007387 */ /* 0x0001e80000100800 */
[----:B0-----:R-:W5:Y:S04]  /*18350*/  LDL.LU R5, [R1+0x1c] ;  /* 0x00001c0001057983 */ /* 0x001f680000300800 */
[----:B------:R0:W-:Y:S02]  /*18360*/  STL [R1+0x8b4], R4 ;  /* 0x0008b40401007387 */ /* 0x0001e40000100800 */
[----:B0-----:R-:W-:-:S05]  /*18370*/  LEA R4, P1, R23, R2, 0x1 ;  /* 0x0000000217047211 */ /* 0x001fca00078208ff */
[----:B------:R0:W-:Y:S01]  /*18380*/  STL [R1+0x8f0], R4 ;  /* 0x0008f00401007387 */ /* 0x0001e20000100800 */
[----:B------:R-:W-:-:S03]  /*18390*/  LEA.HI.X.SX32 R11, R11, R0, 0x1, P3 ;  /* 0x000000000b0b7211 */ /* 0x000fc600018f0eff */
[----:B0-----:R-:W4:Y:S04]  /*183a0*/  LDL.LU R4, [R1+0x14] ;  /* 0x0000140001047983 */ /* 0x001f280000300800 */
[----:B------:R0:W-:Y:S02]  /*183b0*/  STL [R1+0x8bc], R3 ;  /* 0x0008bc0301007387 */ /* 0x0001e40000100800 */
[----:B0-----:R-:W-:-:S05]  /*183c0*/  LEA R3, P2, R21, R2, 0x1 ;  /* 0x0000000215037211 */ /* 0x001fca00078408ff */
[----:B------:R0:W-:Y:S01]  /*183d0*/  STL [R1+0x8f8], R3 ;  /* 0x0008f80301007387 */ /* 0x0001e20000100800 */
[----:B------:R-:W-:-:S03]  /*183e0*/  LEA.HI.X.SX32 R28, R28, R0, 0x1, P4 ;  /* 0x000000001c1c7211 */ /* 0x000fc600020f0eff */
[----:B0-----:R-:W4:Y:S04]  /*183f0*/  LDL.LU R3, [R1+0x8] ;  /* 0x0000080001037983 */ /* 0x001f280000300800 */
[----:B------:R3:W-:Y:S01]  /*18400*/  STL [R1+0x8c4], R11 ;  /* 0x0008c40b01007387 */ /* 0x0007e20000100800 */
[-C--:B------:R-:W-:Y:S02]  /*18410*/  LEA.HI.X.SX32 R27, R27, R0.reuse, 0x1, P5 ;  /* 0x000000001b1b7211 */ /* 0x080fe400028f0eff */
[-C--:B------:R-:W-:Y:S02]  /*18420*/  LEA.HI.X.SX32 R26, R26, R0.reuse, 0x1, P6 ;  /* 0x000000001a1a7211 */ /* 0x080fe400030f0eff */
[-C--:B------:R-:W-:Y:S02]  /*18430*/  LEA.HI.X.SX32 R25, R25, R0.reuse, 0x1, P0 ;  /* 0x0000000019197211 */ /* 0x080fe400000f0eff */
[----:B------:R-:W-:-:S02]  /*18440*/  LEA.HI.X.SX32 R23, R23, R0, 0x1, P1 ;  /* 0x0000000017177211 */ /* 0x000fc400008f0eff */
[----:B---3--:R-:W-:-:S05]  /*18450*/  LEA R11, P3, R20, R2, 0x1 ;  /* 0x00000002140b7211 */ /* 0x008fca00078608ff */
[----:B------:R0:W-:Y:S04]  /*18460*/  STL [R1+0x900], R11 ;  /* 0x0009000b01007387 */ /* 0x0001e80000100800 */
[----:B0-----:R-:W3:Y:S04]  /*18470*/  LDL.LU R11, [R1+0xa80] ;  /* 0x000a8000010b7983 */ /* 0x001ee80000300800 */
[----:B------:R0:W-:Y:S02]  /*18480*/  STL [R1+0x8cc], R28 ;  /* 0x0008cc1c01007387 */ /* 0x0001e40000100800 */
[----:B0-----:R-:W-:-:S05]  /*18490*/  LEA R28, P4, R29, R2, 0x1 ;  /* 0x000000021d1c7211 */ /* 0x001fca00078808ff */
        /* <DEDUP_REMOVED lines=11> */
[----:B--2---:R-:W-:-:S05]  /*18550*/  LEA R25, P0, R18, R2, 0x1 ;  /* 0x0000000212197211 */ /* 0x004fca00078008ff */
[----:B------:R0:W-:Y:S01]  /*18560*/  STL [R1+0x920], R25 ;  /* 0x0009201901007387 */ /* 0x0001e20000100800 */
[----:B------:R-:W-:-:S03]  /*18570*/  LEA.HI.X.SX32 R21, R21, R0, 0x1, P2 ;  /* 0x0000000015157211 */ /* 0x000fc600010f0eff */
[----:B0-----:R-:W2:Y:S04]  /*18580*/  LDL.LU R25, [R1+0xa70] ;  /* 0x000a700001197983 */ /* 0x001ea80000300800 */
[----:B------:R0:W-:Y:S02]  /*18590*/  STL [R1+0x8ec], R23 ;  /* 0x0008ec1701007387 */ /* 0x0001e40000100800 */
[----:B0-----:R-:W-:-:S05]  /*185a0*/  LEA R23, P1, R17, R2, 0x1 ;  /* 0x0000000211177211 */ /* 0x001fca00078208ff */
        /* <DEDUP_REMOVED lines=15> */
[----:B------:R0:W-:Y:S04]  /*186a0*/  STL [R1+0x940], R29 ;  /* 0x0009401d01007387 */ /* 0x0001e80000100800 */
[----:B0-----:R-:W2:Y:S04]  /*186b0*/  LDL.LU R29, [R1+0xa60] ;  /* 0x000a6000011d7983 */ /* 0x001ea80000300800 */
[----:B------:R0:W-:Y:S02]  /*186c0*/  STL [R1+0x90c], R7 ;  /* 0x00090c0701007387 */ /* 0x0001e40000100800 */
[----:B0-----:R-:W-:-:S05]  /*186d0*/  LEA R7, P5, R10, R2, 0x1 ;  /* 0x000000020a077211 */ /* 0x001fca00078a08ff */
[----:B------:R0:W-:Y:S04]  /*186e0*/  STL [R1+0x948], R7 ;  /* 0x0009480701007387 */ /* 0x0001e80000100800 */
[----:B0-----:R-:W3:Y:S01]  /*186f0*/  LDL.LU R7, [R1+0xa5c] ;  /* 0x000a5c0001077983 */ /* 0x001ee20000300800 */
[----:B------:R-:W-:-:S05]  /*18700*/  LEA.HI.X.SX32 R19, R19, R0, 0x1, P6 ;  /* 0x0000000013137211 */ /* 0x000fca00030f0eff */
[----:B------:R4:W-:Y:S02]  /*18710*/  STL [R1+0x914], R19 ;  /* 0x0009141301007387 */ /* 0x0009e40000100800 */
[----:B----4-:R-:W-:-:S05]  /*18720*/  LEA R19, P6, R9, R2, 0x1 ;  /* 0x0000000209137211 */ /* 0x010fca00078c08ff */
[----:B------:R0:W-:Y:S01]  /*18730*/  STL [R1+0x950], R19 ;  /* 0x0009501301007387 */ /* 0x0001e20000100800 */
[----:B------:R-:W-:Y:S01]  /*18740*/  IMAD R6, R6, UR8, RZ ;  /* 0x0000000806067c24 */ /* 0x000fe2000f8e02ff */
[----:B0-----:R-:W-:Y:S02]  /*18750*/  LEA.HI.X.SX32 R19, R18, R0, 0x1, P0 ;  /* 0x0000000012137211 */ /* 0x001fe400000f0eff */
[----:B------:R-:W-:-:S03]  /*18760*/  LEA R18, P0, R8, R2, 0x1 ;  /* 0x0000000208127211 */ /* 0x000fc600078008ff */
[----:B------:R0:W-:Y:S04]  /*18770*/  STL [R1+0x91c], R19 ;  /* 0x00091c1301007387 */ /* 0x0001e80000100800 */
[----:B------:R1:W-:Y:S01]  /*18780*/  STL [R1+0x958], R18 ;  /* 0x0009581201007387 */ /* 0x0003e20000100800 */
[----:B0-----:R-:W-:Y:S02]  /*18790*/  LEA.HI.X.SX32 R19, R17, R0, 0x1, P1 ;  /* 0x0000000011137211 */ /* 0x001fe400008f0eff */
[----:B-----5:R-:W-:Y:S02]  /*187a0*/  LEA R17, P1, R5, R2, 0x1 ;  /* 0x0000000205117211 */ /* 0x020fe400078208ff */
[----:B-1----:R-:W-:Y:S01]  /*187b0*/  LEA.HI.X.SX32 R18, R16, R0, 0x1, P2 ;  /* 0x0000000010127211 */ /* 0x002fe200010f0eff */
[----:B------:R-:W-:Y:S01]  /*187c0*/  STL [R1+0x924], R19 ;  /* 0x0009241301007387 */ /* 0x000fe20000100800 */
[----:B------:R-:W-:-:S03]  /*187d0*/  LEA R16, P2, R4, R2, 0x1 ;  /* 0x0000000204107211 */ /* 0x000fc600078408ff */
[----:B------:R0:W-:Y:S04]  /*187e0*/  STL [R1+0x960], R17 ;  /* 0x0009601101007387 */ /* 0x0001e80000100800 */
[----:B------:R-:W-:Y:S04]  /*187f0*/  STL [R1+0x92c], R18 ;  /* 0x00092c1201007387 */ /* 0x000fe80000100800 */
[----:B------:R1:W-:Y:S01]  /*18800*/  STL [R1+0x9c8], R16 ;  /* 0x0009c81001007387 */ /* 0x0003e20000100800 */
[----:B0-----:R-:W-:Y:S02]  /*18810*/  LEA.HI.X.SX32 R17, R15, R0, 0x1, P3 ;  /* 0x000000000f117211 */ /* 0x001fe400018f0eff */
[----:B------:R-:W-:-:S03]  /*18820*/  LEA R15, P3, R6, R2, 0x1 ;  /* 0x00000002060f7211 */ /* 0x000fc600078608ff */
[----:B------:R-:W-:Y:S01]  /*18830*/  STL [R1+0x934], R17 ;  /* 0x0009341101007387 */ /* 0x000fe20000100800 */
[----:B-1----:R-:W-:Y:S02]  /*18840*/  LEA.HI.X.SX32 R16, R13, R0, 0x1, P4 ;  /* 0x000000000d107211 */ /* 0x002fe400020f0eff */
[----:B------:R-:W-:Y:S01]  /*18850*/  LEA R13, P4, R3, R2, 0x1 ;  /* 0x00000002030d7211 */ /* 0x000fe200078808ff */
[----:B------:R0:W-:Y:S04]  /*18860*/  STL [R1+0x968], R15 ;  /* 0x0009680f01007387 */ /* 0x0001e80000100800 */
[----:B------:R-:W-:Y:S04]  /*18870*/  STL [R1+0x93c], R16 ;  /* 0x00093c1001007387 */ /* 0x000fe80000100800 */
[----:B------:R1:W-:Y:S01]  /*18880*/  STL [R1+0x970], R13 ;  /* 0x0009700d01007387 */ /* 0x0003e20000100800 */
[----:B0-----:R-:W-:-:S05]  /*18890*/  LEA.HI.X.SX32 R15, R10, R0, 0x1, P5 ;  /* 0x000000000a0f7211 */ /* 0x001fca00028f0eff */
[----:B------:R-:W-:Y:S01]  /*188a0*/  STL [R1+0x944], R15 ;  /* 0x0009440f01007387 */ /* 0x000fe20000100800 */
[-C--:B-1----:R-:W-:Y:S02]  /*188b0*/  LEA.HI.X.SX32 R13, R9, R0.reuse, 0x1, P6 ;  /* 0x00000000090d7211 */ /* 0x082fe400030f0eff */
[-C--:B------:R-:W-:Y:S02]  /*188c0*/  LEA.HI.X.SX32 R4, R4, R0.reuse, 0x1, P2 ;  /* 0x0000000004047211 */ /* 0x080fe400010f0eff */
[----:B------:R-:W-:Y:S02]  /*188d0*/  LEA.HI.X.SX32 R6, R6, R0, 0x1, P3 ;  /* 0x0000000006067211 */ /* 0x000fe400018f0eff */
[-C--:B--2---:R-:W-:Y:S02]  /*188e0*/  LEA R9, P6, R29, R2.reuse, 0x1 ;  /* 0x000000021d097211 */ /* 0x084fe400078c08ff */
[----:B---3--:R-:W-:-:S05]  /*188f0*/  LEA R10, P5, R7, R2, 0x1 ;  /* 0x00000002070a7211 */ /* 0x008fca00078a08ff */
[----:B------:R0:W-:Y:S04]  /*18900*/  STL [R1+0x978], R10 ;  /* 0x0009780a01007387 */ /* 0x0001e80000100800 */
[----:B------:R-:W-:Y:S04]  /*18910*/  STL [R1+0x94c], R13 ;  /* 0x00094c0d01007387 */ /* 0x000fe80000100800 */
[----:B------:R1:W-:Y:S01]  /*18920*/  STL [R1+0x980], R9 ;  /* 0x0009800901007387 */ /* 0x0003e20000100800 */
[----:B0-----:R-:W-:Y:S02]  /*18930*/  LEA.HI.X.SX32 R10, R8, R0, 0x1, P0 ;  /* 0x00000000080a7211 */ /* 0x001fe400000f0eff */
[----:B------:R-:W-:-:S03]  /*18940*/  LEA R8, P0, R20, R2, 0x1 ;  /* 0x0000000214087211 */ /* 0x000fc600078008ff */
[----:B------:R-:W-:Y:S01]  /*18950*/  STL [R1+0x954], R10 ;  /* 0x0009540a01007387 */ /* 0x000fe20000100800 */
[----:B-1----:R-:W-:Y:S02]  /*18960*/  LEA.HI.X.SX32 R9, R5, R0, 0x1, P1 ;  /* 0x0000000005097211 */ /* 0x002fe400008f0eff */
[-C--:B------:R-:W-:Y:S01]  /*18970*/  LEA R5, P1, R21, R2.reuse, 0x1 ;  /* 0x0000000215057211 */ /* 0x080fe200078208ff */
[----:B------:R0:W-:Y:S04]  /*18980*/  STL [R1+0x988], R8 ;  /* 0x0009880801007387 */ /* 0x0001e80000100800 */
[----:B0-----:R-:W2:Y:S04]  /*18990*/  LDL.LU R8, [R1+0xa44] ;  /* 0x000a440001087983 */ /* 0x001ea80000300800 */
[----:B------:R-:W-:Y:S04]  /*189a0*/  STL [R1+0x95c], R9 ;  /* 0x00095c0901007387 */ /* 0x000fe80000100800 */
[----:B------:R0:W-:Y:S04]  /*189b0*/  STL [R1+0x990], R5 ;  /* 0x0009900501007387 */ /* 0x0001e80000100800 */
[----:B------:R1:W-:Y:S01]  /*189c0*/  STL [R1+0x9c4], R4 ;  /* 0x0009c40401007387 */ /* 0x0003e20000100800 */
[----:B0-----:R-:W-:-:S02]  /*189d0*/  LEA R5, P2, R23, R2, 0x1 ;  /* 0x0000000217057211 */ /* 0x001fc400078408ff */
[----:B-1----:R-:W-:-:S03]  /*189e0*/  LEA R4, P3, R25, R2, 0x1 ;  /* 0x0000000219047211 */ /* 0x002fc600078608ff */
[----:B------:R0:W-:Y:S04]  /*189f0*/  STL [R1+0x998], R5 ;  /* 0x0009980501007387 */ /* 0x0001e80000100800 */
[----:B------:R-:W-:Y:S01]  /*18a00*/  STL [R1+0x964], R6 ;  /* 0x0009640601007387 */ /* 0x000fe20000100800 */
[----:B0-----:R-:W-:-:S03]  /*18a10*/  LEA.HI.X.SX32 R5, R3, R0, 0x1, P4 ;  /* 0x0000000003057211 */ /* 0x001fc600020f0eff */
[----:B------:R0:W-:Y:S01]  /*18a20*/  STL [R1+0x9a0], R4 ;  /* 0x0009a00401007387 */ /* 0x0001e20000100800 */
[----:B------:R-:W-:-:S03]  /*18a30*/  LEA R3, P4, R26, R2, 0x1 ;  /* 0x000000021a037211 */ /* 0x000fc600078808ff */
[----:B------:R-:W-:Y:S01]  /*18a40*/  STL [R1+0x96c], R5 ;  /* 0x00096c0501007387 */ /* 0x000fe20000100800 */
[----:B0-----:R-:W-:-:S03]  /*18a50*/  LEA.HI.X.SX32 R4, R7, R0, 0x1, P5 ;  /* 0x0000000007047211 */ /* 0x001fc600028f0eff */
[----:B------:R-:W3:Y:S04]  /*18a60*/  LDL.LU R7, [R1+0xa58] ;  /* 0x000a580001077983 */ /* 0x000ee80000300800 */
[----:B------:R0:W-:Y:S04]  /*18a70*/  STL [R1+0x9a8], R3 ;  /* 0x0009a80301007387 */ /* 0x0001e80000100800 */
[----:B------:R-:W4:Y:S01]  /*18a80*/  LDL.LU R9, [R1+0xa48] ;  /* 0x000a480001097983 */ /* 0x000f220000300800 */
[----:B0-----:R-:W-:-:S03]  /*18a90*/  LEA R3, P5, R27, R2, 0x1 ;  /* 0x000000021b037211 */ /* 0x001fc600078a08ff */
[----:B------:R0:W-:Y:S01]  /*18aa0*/  STL [R1+0x974], R4 ;  /* 0x0009740401007387 */ /* 0x0001e20000100800 */
[----:B------:R-:W-:-:S03]  /*18ab0*/  IMAD R22, R22, UR8, RZ ;  /* 0x0000000816167c24 */ /* 0x000fc6000f8e02ff */
[----:B------:R1:W-:Y:S01]  /*18ac0*/  STL [R1+0x9ac], R3 ;  /* 0x0009ac0301007387 */ /* 0x0003e20000100800 */
[----:B0-----:R-:W-:Y:S02]  /*18ad0*/  LEA.HI.X.SX32 R4, R29, R0, 0x1, P6 ;  /* 0x000000001d047211 */ /* 0x001fe400030f0eff */
[----:B------:R-:W-:Y:S02]  /*18ae0*/  LEA R5, P6, R28, R2, 0x1 ;  /* 0x000000021c057211 */ /* 0x000fe400078c08ff */
[----:B-1----:R-:W-:Y:S01]  /*18af0*/  LEA.HI.X.SX32 R3, R20, R0, 0x1, P0 ;  /* 0x0000000014037211 */ /* 0x002fe200000f0eff */
[----:B------:R0:W-:Y:S01]  /*18b00*/  STL [R1+0x97c], R4 ;  /* 0x00097c0401007387 */ /* 0x0001e20000100800 */
[----:B------:R-:W-:-:S03]  /*18b10*/  IMAD R24, R24, UR8, RZ ;  /* 0x0000000818187c24 */ /* 0x000fc6000f8e02ff */
[----:B------:R1:W-:Y:S04]  /*18b20*/  STL [R1+0x9b0], R5 ;  /* 0x0009b00501007387 */ /* 0x0003e80000100800 */
[----:B------:R5:W-:Y:S01]  /*18b30*/  STL [R1+0x984], R3 ;  /* 0x0009840301007387 */ /* 0x000be20000100800 */
[----:B0-----:R-:W-:Y:S02]  /*18b40*/  LEA R4, P0, R11, R2, 0x1 ;  /* 0x000000020b047211 */ /* 0x001fe400078008ff */
[----:B-1----:R-:W-:-:S03]  /*18b50*/  LEA.HI.X.SX32 R5, R21, R0, 0x1, P1 ;  /* 0x0000000015057211 */ /* 0x002fc600008f0eff */
[----:B------:R0:W-:Y:S01]  /*18b60*/  STL [R1+0x9b4], R4 ;  /* 0x0009b40401007387 */ /* 0x0001e20000100800 */
[----:B-----5:R-:W-:-:S03]  /*18b70*/  LEA R3, P1, R22, R2, 0x1 ;  /* 0x0000000216037211 */ /* 0x020fc600078208ff */
[----:B------:R1:W-:Y:S01]  /*18b80*/  STL [R1+0x98c], R5 ;  /* 0x00098c0501007387 */ /* 0x0003e20000100800 */
[----:B------:R-:W-:-:S03]  /*18b90*/  IMAD R12, R12, UR8, RZ ;  /* 0x000000080c0c7c24 */ /* 0x000fc6000f8e02ff */
[----:B------:R5:W-:Y:S01]  /*18ba0*/  STL [R1+0x9b8], R3 ;  /* 0x0009b80301007387 */ /* 0x000be20000100800 */
[----:B0-----:R-:W-:Y:S01]  /*18bb0*/  LEA.HI.X.SX32 R4, R23, R0, 0x1, P2 ;  /* 0x0000000017047211 */ /* 0x001fe200010f0eff */
[----:B------:R-:W-:Y:S01]  /*18bc0*/  IMAD R14, R14, UR8, RZ ;  /* 0x000000080e0e7c24 */ /* 0x000fe2000f8e02ff */
[----:B-1----:R-:W-:-:S03]  /*18bd0*/  LEA R5, P2, R24, R2, 0x1 ;  /* 0x0000000218057211 */ /* 0x002fc600078408ff */
[----:B------:R0:W-:Y:S01]  /*18be0*/  STL [R1+0x994], R4 ;  /* 0x0009940401007387 */ /* 0x0001e20000100800 */
[----:B-----5:R-:W-:-:S03]  /*18bf0*/  LEA.HI.X.SX32 R3, R25, R0, 0x1, P3 ;  /* 0x0000000019037211 */ /* 0x020fc600018f0eff */
[----:B------:R1:W-:Y:S04]  /*18c00*/  STL [R1+0x9bc], R5 ;  /* 0x0009bc0501007387 */ /* 0x0003e80000100800 */
[----:B------:R5:W-:Y:S01]  /*18c10*/  STL [R1+0x99c], R3 ;  /* 0x00099c0301007387 */ /* 0x000be20000100800 */
[----:B0-----:R-:W-:Y:S02]  /*18c20*/  LEA R4, P3, R12, R2, 0x1 ;  /* 0x000000020c047211 */ /* 0x001fe400078608ff */
[----:B-1----:R-:W-:-:S03]  /*18c30*/  LEA.HI.X.SX32 R5, R26, R0, 0x1, P4 ;  /* 0x000000001a057211 */ /* 0x002fc600020f0eff */
[----:B------:R0:W-:Y:S01]  /*18c40*/  STL [R1+0x9c0], R4 ;  /* 0x0009c00401007387 */ /* 0x0001e20000100800 */
[----:B-----5:R-:W-:-:S03]  /*18c50*/  LEA R3, P4, R14, R2, 0x1 ;  /* 0x000000020e037211 */ /* 0x020fc600078808ff */
[----:B------:R-:W-:Y:S04]  /*18c60*/  STL [R1+0x9a4], R5 ;  /* 0x0009a40501007387 */ /* 0x000fe80000100800 */
[----:B------:R1:W-:Y:S01]  /*18c70*/  STL [R1+0x25c], R3 ;  /* 0x00025c0301007387 */ /* 0x0003e20000100800 */
[-C--:B0-----:R-:W-:Y:S02]  /*18c80*/  LEA.HI.X.SX32 R4, R27, R0.reuse, 0x1, P5 ;  /* 0x000000001b047211 */ /* 0x081fe400028f0eff */
[----:B-1----:R-:W-:-:S03]  /*18c90*/  LEA.HI.X.SX32 R3, R28, R0, 0x1, P6 ;  /* 0x000000001c037211 */ /* 0x002fc600030f0eff */
[----:B------:R-:W-:Y:S04]  /*18ca0*/  STL [R1+0x244], R4 ;  /* 0x0002440401007387 */ /* 0x000fe80000100800 */
[----:B------:R0:W-:Y:S02]  /*18cb0*/  STL [R1+0x248], R3 ;  /* 0x0002480301007387 */ /* 0x0001e40000100800 */
[----:B0-----:R-:W0:Y:S01]  /*18cc0*/  S2R R3, SR_TID.X ;  /* 0x0000000000037919 */ /* 0x001e220000002100 */
[-C--:B------:R-:W-:Y:S02]  /*18cd0*/  LEA.HI.X.SX32 R5, R11, R0.reuse, 0x1, P0 ;  /* 0x000000000b057211 */ /* 0x080fe400000f0eff */
[----:B------:R-:W-:-:S03]  /*18ce0*/  LEA.HI.X.SX32 R4, R22, R0, 0x1, P1 ;  /* 0x0000000016047211 */ /* 0x000fc600008f0eff */
[----:B------:R1:W-:Y:S01]  /*18cf0*/  STL [R1+0x24c], R5 ;  /* 0x00024c0501007387 */ /* 0x0003e20000100800 */
[----:B------:R-:W-:-:S03]  /*18d00*/  LEA.HI.X.SX32 R6, R12, R0, 0x1, P3 ;  /* 0x000000000c067211 */ /* 0x000fc600018f0eff */
[----:B------:R-:W-:Y:S01]  /*18d10*/  STL [R1+0x250], R4 ;  /* 0x0002500401007387 */ /* 0x000fe20000100800 */
[----:B-1----:R-:W-:-:S05]  /*18d20*/  LEA.HI.X.SX32 R5, R24, R0, 0x1, P2 ;  /* 0x0000000018057211 */ /* 0x002fca00010f0eff */
[----:B------:R-:W-:Y:S04]  /*18d30*/  STL [R1+0x254], R5 ;  /* 0x0002540501007387 */ /* 0x000fe80000100800 */
[----:B------:R1:W-:Y:S01]  /*18d40*/  STL [R1+0x258], R6 ;  /* 0x0002580601007387 */ /* 0x0003e20000100800 */
[----:B0-----:R-:W-:Y:S02]  /*18d50*/  SHF.R.U32.HI R13, RZ, 0x4, R3 ;  /* 0x00000004ff0d7819 */ /* 0x001fe40000011603 */
[----:B------:R-:W-:Y:S02]  /*18d60*/  LEA.HI R10, R3, 0x30, RZ, 0x1c ;  /* 0x00000030030a7811 */ /* 0x000fe400078fe0ff */
[----:B-1----:R-:W-:Y:S02]  /*18d70*/  LEA.HI.X.SX32 R6, R14, R0, 0x1, P4 ;  /* 0x000000000e067211 */ /* 0x002fe400020f0eff */
[----:B------:R-:W-:-:S02]  /*18d80*/  SGXT.U32 R13, R13, 0x4 ;  /* 0x000000040d0d781a */ /* 0x000fc40000000000 */
[----:B------:R-:W-:Y:S01]  /*18d90*/  LEA.HI R5, R3, 0x70, RZ, 0x1c ;  /* 0x0000007003057811 */ /* 0x000fe200078fe0ff */
[----:B------:R0:W-:Y:S04]  /*18da0*/  STL [R1+0x200], R6 ;  /* 0x0002000601007387 */ /* 0x0001e80000100800 */
[----:B------:R-:W-:Y:S02]  /*18db0*/  IMAD R5, R5, UR9, RZ ;  /* 0x0000000905057c24 */ /* 0x000fe4000f8e02ff */
[----:B0-----:R-:W-:Y:S01]  /*18dc0*/  IMAD R6, R10, UR9, RZ ;  /* 0x000000090a067c24 */ /* 0x001fe2000f8e02ff */
[----:B------:R-:W-:-:S05]  /*18dd0*/  LOP3.LUT R10, R13, 0x60, RZ, 0xfc, !PT ;  /* 0x000000600d0a7812 */ /* 0x000fca00078efcff */
[----:B------:R-:W-:Y:S02]  /*18de0*/  IMAD R10, R10, UR9, RZ ;  /* 0x000000090a0a7c24 */ /* 0x000fe4000f8e02ff */
[----:B------:R-:W-:-:S04]  /*18df0*/  IMAD R4, RZ, RZ, -UR9 ;  /* 0x80000009ff047e24 */ /* 0x000fc8000f8e02ff */
[----:B--2---:R-:W-:-:S04]  /*18e00*/  IMAD R3, R4, 0x20, R8 ;  /* 0x0000002004037824 */ /* 0x004fc800078e0208 */
[----:B------:R-:W-:Y:S01]  /*18e10*/  IMAD R4, R4, 0x10, R3 ;  /* 0x0000001004047824 */ /* 0x000fe200078e0203 */
[----:B---3--:R-:W-:-:S04]  /*18e20*/  LEA R2, P5, R7, UR6, 0x1 ;  /* 0x0000000607027c11 */ /* 0x008fc8000f8a08ff */
[----:B------:R-:W-:Y:S01]  /*18e30*/  LEA.HI.X.SX32 R0, R7, UR7, 0x1, P5 ;  /* 0x0000000707007c11 */ /* 0x000fe2000a8f0eff */
[----:B------:R-:W-:Y:S01]  /*18e40*/  IMAD R7, R13, UR9, RZ ;  /* 0x000000090d077c24 */ /* 0x000fe2000f8e02ff */
[-C--:B------:R-:W-:Y:S02]  /*18e50*/  LEA R13, P3, R5, R2.reuse, 0x1 ;  /* 0x00000002050d7211 */ /* 0x080fe400078608ff */
[-C--:B------:R-:W-:Y:S02]  /*18e60*/  LEA R11, P4, R10, R2.reuse, 0x1 ;  /* 0x000000020a0b7211 */ /* 0x080fe400078808ff */
[-C--:B----4-:R-:W-:Y:S01]  /*18e70*/  LEA R12, P2, R9, R2.reuse, 0x1 ;  /* 0x00000002090c7211 */ /* 0x090fe200078408ff */
[----:B------:R0:W-:Y:S04]  /*18e80*/  STL [R1+0x208], R13 ;  /* 0x0002080d01007387 */ /* 0x0001e80000100800 */
[----:B------:R1:W-:Y:S04]  /*18e90*/  STL [R1+0x210], R11 ;  /* 0x0002100b01007387 */ /* 0x0003e80000100800 */
[----:B------:R2:W-:Y:S01]  /*18ea0*/  STL [R1+0x218], R12 ;  /* 0x0002180c01007387 */ /* 0x0005e20000100800 */
[----:B0-----:R-:W-:-:S02]  /*18eb0*/  LEA R13, P1, R8, R2, 0x1 ;  /* 0x00000002080d7211 */ /* 0x001fc400078208ff */
[----:B-1----:R-:W-:-:S03]  /*18ec0*/  LEA R11, P0, R6, R2, 0x1 ;  /* 0x00000002060b7211 */ /* 0x002fc600078008ff */
[----:B------:R-:W-:Y:S01]  /*18ed0*/  STL [R1+0x220], R13 ;  /* 0x0002200d01007387 */ /* 0x000fe20000100800 */
[-C--:B--2---:R-:W-:Y:S02]  /*18ee0*/  LEA.HI.X.SX32 R12, R5, R0.reuse, 0x1, P3 ;  /* 0x00000000050c7211 */ /* 0x084fe400018f0eff */
[----:B------:R-:W-:Y:S01]  /*18ef0*/  LEA.HI.X.SX32 R5, R10, R0, 0x1, P4 ;  /* 0x000000000a057211 */ /* 0x000fe200020f0eff */
[----:B------:R0:W-:Y:S01]  /*18f00*/  STL [R1+0x228], R11 ;  /* 0x0002280b01007387 */ /* 0x0001e20000100800 */
[----:B------:R-:W-:-:S03]  /*18f10*/  LEA R10, P4, R4, R2, 0x1 ;  /* 0x00000002040a7211 */ /* 0x000fc600078808ff */
[----:B------:R-:W-:Y:S01]  /*18f20*/  STL [R1+0x204], R12 ;  /* 0x0002040c01007387 */ /* 0x000fe20000100800 */
[----:B------:R-:W-:-:S03]  /*18f30*/  LEA.HI.X.SX32 R8, R8, R0, 0x1, P1 ;  /* 0x0000000008087211 */ /* 0x000fc600008f0eff */
[----:B------:R1:W-:Y:S01]  /*18f40*/  STL [R1+0x20c], R5 ;  /* 0x00020c0501007387 */ /* 0x0003e20000100800 */
[----:B0-----:R-:W-:-:S05]  /*18f50*/  LEA R11, P3, R3, R2, 0x1 ;  /* 0x00000002030b7211 */ /* 0x001fca00078608ff */
[----:B------:R-:W-:Y:S01]  /*18f60*/  STL [R1+0x230], R11 ;  /* 0x0002300b01007387 */ /* 0x000fe20000100800 */
[----:B-1----:R-:W-:Y:S02]  /*18f70*/  LEA R5, P5, R7, R2, 0x1 ;  /* 0x0000000207057211 */ /* 0x002fe400078a08ff */
[-C--:B------:R-:W-:Y:S01]  /*18f80*/  LEA.HI.X.SX32 R2, R9, R0.reuse, 0x1, P2 ;  /* 0x0000000009027211 */ /* 0x080fe200010f0eff */
[----:B------:R-:W-:Y:S04]  /*18f90*/  STL [R1+0x238], R10 ;  /* 0x0002380a01007387 */ /* 0x000fe80000100800 */
[----:B------:R-:W-:Y:S04]  /*18fa0*/  STL [R1+0x240], R5 ;  /* 0x0002400501007387 */ /* 0x000fe80000100800 */
[----:B------:R-:W-:Y:S04]  /*18fb0*/  STL [R1+0x214], R2 ;  /* 0x0002140201007387 */ /* 0x000fe80000100800 */
[----:B------:R0:W-:Y:S02]  /*18fc0*/  STL [R1+0x21c], R8 ;  /* 0x00021c0801007387 */ /* 0x0001e40000100800 */
[----:B0-----:R-:W0:Y:S01]  /*18fd0*/  S2R R8, SR_TID.X ;  /* 0x0000000000087919 */ /* 0x001e220000002100 */
[----:B------:R-:W-:-:S02]  /*18fe0*/  LEA.HI.X.SX32 R5, R6, R0, 0x1, P0 ;  /* 0x0000000006057211 */ /* 0x000fc400000f0eff */
[-C--:B------:R-:W-:Y:S02]  /*18ff0*/  LEA.HI.X.SX32 R2, R3, R0.reuse, 0x1, P3 ;  /* 0x0000000003027211 */ /* 0x080fe400018f0eff */
[-C--:B------:R-:W-:Y:S01]  /*19000*/  LEA.HI.X.SX32 R3, R4, R0.reuse, 0x1, P4 ;  /* 0x0000000004037211 */ /* 0x080fe200020f0eff */
[----:B------:R-:W-:Y:S04]  /*19010*/  STL [R1+0x224], R5 ;  /* 0x0002240501007387 */ /* 0x000fe80000100800 */
[----:B------:R1:W-:Y:S04]  /*19020*/  STL [R1+0x22c], R2 ;  /* 0x00022c0201007387 */ /* 0x0003e80000100800 */
[----:B------:R-:W-:Y:S01]  /*19030*/  STL [R1+0x234], R3 ;  /* 0x0002340301007387 */ /* 0x000fe20000100800 */
[----:B-1----:R-:W-:-:S05]  /*19040*/  LEA.HI.X.SX32 R2, R7, R0, 0x1, P5 ;  /* 0x0000000007027211 */ /* 0x002fca00028f0eff */
[----:B------:R0:W-:Y:S02]  /*19050*/  STL [R1+0x23c], R2 ;  /* 0x00023c0201007387 */ /* 0x0001e40000100800 */
[----:B0-----:R-:W-:-:S05]  /*19060*/  IMAD.SHL.U32 R2, R8, 0x10, RZ ;  /* 0x0000001008027824 */ /* 0x001fca00078e00ff */
[----:B------:R-:W-:Y:S01]  /*19070*/  STL [R1+0xa48], R2 ;  /* 0x000a480201007387 */ /* 0x000fe20000100800 */
[----:B------:R-:W-:-:S03]  /*19080*/  IMAD.SHL.U32 R0, R8, 0x20, RZ ;  /* 0x0000002008007824 */ /* 0x000fc600078e00ff */
[----:B------:R-:W2:Y:S02]  /*19090*/  LDL R8, [R1+0x100] ;  /* 0x0001000001087983 */ /* 0x000ea40000100800 */
[----:B------:R-:W-:-:S05]  /*190a0*/  LOP3.LUT R0, R0, 0x60, RZ, 0xc0, !PT ;  /* 0x0000006000007812 */ /* 0x000fca00078ec0ff */
[----:B------:R2:W-:Y:S04]  /*190b0*/  STL [R1+0xa4c], R0 ;  /* 0x000a4c0001007387 */ /* 0x0005e80000100800 */
[----:B------:R0:W-:Y:S04]  /*190c0*/  STL [R1+0x1f0], RZ ;  /* 0x0001f0ff01007387 */ /* 0x0001e80000100800 */
        /* <DEDUP_REMOVED lines=30> */
[----:B------:R0:W-:Y:S01]  /*192b0*/  STL [R1+0x18c], RZ ;  /* 0x00018cff01007387 */ /* 0x0001e20000100800 */
[----:B------:R-:W-:Y:S01]  /*192c0*/  UMOV UR4, URZ ;  /* 0x000000ff00047c82 */ /* 0x000fe20008000000 */
[----:B--2---:R-:W-:-:S05]  /*192d0*/  LOP3.LUT R0, R8, 0x40, RZ, 0x3c, !PT ;  /* 0x0000004008007812 */ /* 0x004fca00078e3cff */
[----:B------:R0:W-:Y:S02]  /*192e0*/  STL [R1+0xa44], R0 ;  /* 0x000a440001007387 */ /* 0x0001e40000100800 */
.L_x_2:
[----:B-1----:R-:W2:Y:S04]  /*192f0*/  LDL R9, [R1+0x23c] ;  /* 0x00023c0001097983 */ /* 0x002ea80000100800 */
[----:B-----5:R-:W2:Y:S04]  /*19300*/  LDL R8, [R1+0x240] ;  /* 0x0002400001087983 */ /* 0x020ea80000100800 */
[----:B------:R-:W3:Y:S04]  /*19310*/  LDL R5, [R1+0x224] ;  /* 0x0002240001057983 */ /* 0x000ee80000100800 */
[----:B------:R-:W3:Y:S04]  /*19320*/  LDL R4, [R1+0x228] ;  /* 0x0002280001047983 */ /* 0x000ee80000100800 */
[----:B------:R1:W-:Y:S02]  /*19330*/  STL [R1+0x12a0], R26 ;  /* 0x0012a01a01007387 */ /* 0x0003e40000100800 */
[----:B-1----:R-:W1:Y:S02]  /*19340*/  S2R R26, SR_TID.X ;  /* 0x00000000001a7919 */ /* 0x002e640000002100 */
[----:B------:R-:W-:Y:S04]  /*19350*/  STL [R1+0x1260], R15 ;  /* 0x0012600f01007387 */ /* 0x000fe80000100800 */
[----:B------:R-:W-:Y:S04]  /*19360*/  STL [R1+0x1264], R15 ;  /* 0x0012640f01007387 */ /* 0x000fe80000100800 */
[----:B------:R-:W-:Y:S04]  /*19370*/  STL [R1+0x126c], R15 ;  /* 0x00126c0f01007387 */ /* 0x000fe80000100800 */
[----:B------:R-:W-:Y:S04]  /*19380*/  STL [R1+0x1274], R15 ;  /* 0x0012740f01007387 */ /* 0x000fe80000100800 */
[----:B------:R-:W-:Y:S04]  /*19390*/  STL [R1+0x127c], R15 ;  /* 0x00127c0f01007387 */ /* 0x000fe80000100800 */
[----:B------:R-:W-:Y:S04]  /*193a0*/  STL [R1+0x1284], R15 ;  /* 0x0012840f01007387 */ /* 0x000fe80000100800 */
[----:B------:R-:W-:Y:S04]  /*193b0*/  STL [R1+0x128c], R15 ;  /* 0x00128c0f01007387 */ /* 0x000fe80000100800 */
[----:B------:R-:W-:Y:S01]  /*193c0*/  STL [R1+0x1294], R15 ;  /* 0x0012940f01007387 */ /* 0x000fe20000100800 */
[----:B01----:R-:W-:-:S03]  /*193d0*/  SHF.R.U32.HI R0, RZ, 0x4, R26 ;  /* 0x00000004ff007819 */ /* 0x003fc6000001161a */
[----:B------:R-:W-:Y:S01]  /*193e0*/  STL [R1+0x129c], R15 ;  /* 0x00129c0f01007387 */ /* 0x000fe20000100800 */
[----:B------:R-:W-:-:S03]  /*193f0*/  UIMAD UR8, UR4, -0x80, UR14 ;  /* 0xffffff80040878a4 */ /* 0x000fc6000f8e020e */
[----:B------:R-:W-:Y:S01]  /*19400*/  STL [R1+0x1248], R14 ;  /* 0x0012480e01007387 */ /* 0x000fe20000100800 */
[----:B------:R-:W-:-:S03]  /*19410*/  SGXT.U32 R0, R0, 0x4 ;  /* 0x000000040000781a */ /* 0x000fc60000000000 */
[----:B------:R-:W-:Y:S04]  /*19420*/  STL [R1+0x124c], R14 ;  /* 0x00124c0e01007387 */ /* 0x000fe80000100800 */
[----:B------:R-:W-:Y:S04]  /*19430*/  STL [R1+0x1250], R14 ;  /* 0x0012500e01007387 */ /* 0x000fe80000100800 */
[----:B------:R-:W-:Y:S04]  /*19440*/  STL [R1+0x1254], R14 ;  /* 0x0012540e01007387 */ /* 0x000fe80000100800 */
[----:B------:R-:W-:Y:S01]  /*19450*/  STL [R1+0x125c], R14 ;  /* 0x00125c0e01007387 */ /* 0x000fe20000100800 */
[----:B------:R-:W-:-:S03]  /*19460*/  ISETP.GE.AND P2, PT, R0, UR8, PT ;  /* 0x0000000800007c0c */ /* 0x000fc6000bf46270 */
[----:B------:R-:W-:Y:S04]  /*19470*/  STL [R1+0x1268], R14 ;  /* 0x0012680e01007387 */ /* 0x000fe80000100800 */
[----:B------:R-:W-:Y:S01]  /*19480*/  STL [R1+0x1270], R14 ;  /* 0x0012700e01007387 */ /* 0x000fe20000100800 */
[----:B------:R-:W-:-:S03]  /*19490*/  LOP3.LUT R6, R0, 0x40, RZ, 0xfc, !PT ;  /* 0x0000004000067812 */ /* 0x000fc600078efcff */
[----:B------:R-:W-:Y:S04]  /*194a0*/  STL [R1+0x1278], R14 ;  /* 0x0012780e01007387 */ /* 0x000fe80000100800 */
[----:B------:R-:W-:Y:S04]  /*194b0*/  STL [R1+0x1280], R14 ;  /* 0x0012800e01007387 */ /* 0x000fe80000100800 */
[----:B------:R-:W-:Y:S04]  /*194c0*/  STL [R1+0x1288], R14 ;  /* 0x0012880e01007387 */ /* 0x000fe80000100800 */
[----:B------:R-:W-:Y:S01]  /*194d0*/  STL [R1+0x1290], R14 ;  /* 0x0012900e01007387 */ /* 0x000fe20000100800 */
[----:B------:R-:W-:-:S03]  /*194e0*/  ISETP.GE.AND P4, PT, R6, UR8, PT ;  /* 0x0000000806007c0c */ /* 0x000fc6000bf86270 */
[----:B------:R-:W-:Y:S01]  /*194f0*/  STL [R1+0x1298], R14 ;  /* 0x0012980e01007387 */ /* 0x000fe20000100800 */
[----:B------:R-:W-:-:S03]  /*19500*/  PRMT R6, RZ, 0x7610, R6 ;  /* 0x00007610ff067816 */ /* 0x000fc60000000006 */
[----:B------:R-:W-:Y:S04]  /*19510*/  STL [R1+0x1238], R29 ;  /* 0x0012381d01007387 */ /* 0x000fe80000100800 */
        /* <DEDUP_REMOVED lines=9> */
[----:B------:R-:W-:-:S02]  /*195b0*/  LEA.HI R2, R26, 0x30, RZ, 0x1c ;  /* 0x000000301a027811 */ /* 0x000fc400078fe0ff */
[----:B------:R-:W-:Y:S01]  /*195c0*/  LEA.HI R3, R26, 0x70, RZ, 0x1c ;  /* 0x000000701a037811 */ /* 0x000fe200078fe0ff */
[----:B------:R-:W4:Y:S04]  /*195d0*/  LDL R11, [R1+0x208] ;  /* 0x00020800010b7983 */ /* 0x000f280000100800 */
[----:B--2---:R-:W2:Y:S04]  /*195e0*/  @!P2 LDG.E.U16 R6, desc[UR12][R8.64] ;  /* 0x0000000c0806a981 */ /* 0x004ea8000c1e1500 */
[----:B------:R-:W2:Y:S04]  /*195f0*/  LDL R8, [R1+0x234] ;  /* 0x0002340001087983 */ /* 0x000ea80000100800 */
[----:B------:R-:W2:Y:S01]  /*19600*/  LDL R9, [R1+0x238] ;  /* 0x0002380001097983 */ /* 0x000ea20000100800 */
[----:B------:R-:W-:-:S02]  /*19610*/  ISETP.GE.AND P3, PT, R2, UR8, PT ;  /* 0x0000000802007c0c */ /* 0x000fc4000bf66270 */
[----:B------:R-:W-:-:S04]  /*19620*/  LOP3.LUT R2, R0, 0x10, RZ, 0xfc, !PT ;  /* 0x0000001000027812 */ /* 0x000fc800078efcff */
[----:B------:R-:W-:Y:S02]  /*19630*/  ISETP.GE.AND P1, PT, R2, UR8, PT ;  /* 0x0000000802007c0c */ /* 0x000fe4000bf26270 */
[----:B------:R-:W-:Y:S02]  /*19640*/  ISETP.GE.AND P0, PT, R3, UR8, PT ;  /* 0x0000000803007c0c */ /* 0x000fe4000bf06270 */
[----:B------:R-:W-:-:S06]  /*19650*/  PRMT R3, RZ, 0x7610, R3 ;  /* 0x00007610ff037816 */ /* 0x000fcc0000000003 */
[----:B---3--:R0:W3:Y:S02]  /*19660*/  @!P3 LDG.E.U16 R3, desc[UR12][R4.64] ;  /* 0x0000000c0403b981 */ /* 0x0080e4000c1e1500 */
[----:B0-----:R-:W-:-:S04]  /*19670*/  LOP3.LUT R4, R0, 0x50, RZ, 0xfc, !PT ;  /* 0x0000005000047812 */ /* 0x001fc800078efcff */
[----:B------:R-:W-:Y:S02]  /*19680*/  ISETP.GE.AND P5, PT, R4, UR8, PT ;  /* 0x0000000804007c0c */ /* 0x000fe4000bfa6270 */
[----:B------:R-:W-:Y:S02]  /*19690*/  PRMT R4, RZ, 0x7610, R4 ;  /* 0x00007610ff047816 */ /* 0x000fe40000000004 */
[----:B--2---:R-:W-:-:S04]  /*196a0*/  @!P1 LOP3.LUT R9, R9, R8, RZ, 0x3c, !PT ;  /* 0x0000000809099212 */ /* 0x004fc800078e3cff */
[----:B------:R-:W-:-:S04]  /*196b0*/  @!P1 LOP3.LUT R8, R9, R8, RZ, 0x3c, !PT ;  /* 0x0000000809089212 */ /* 0x000fc800078e3cff */
[----:B------:R-:W-:-:S05]  /*196c0*/  @!P1 LOP3.LUT R9, R9, R8, RZ, 0x3c, !PT ;  /* 0x0000000809099212 */ /* 0x000fca00078e3cff */
[----:B------:R0:W2:Y:S04]  /*196d0*/  @!P1 LDG.E.U16 R4, desc[UR12][R8.64] ;  /* 0x0000000c08049981 */ /* 0x0000a8000c1e1500 */
[----:B------:R-:W0:Y:S04]  /*196e0*/  LDL R8, [R1+0x22c] ;  /* 0x00022c0001087983 */ /* 0x000e280000100800 */
[----:B------:R-:W0:Y:S01]  /*196f0*/  LDL R9, [R1+0x230] ;  /* 0x0002300001097983 */ /* 0x000e220000100800 */
[----:B------:R-:W-:-:S04]  /*19700*/  LOP3.LUT R2, R0, 0x20, RZ, 0xfc, !PT ;  /* 0x0000002000027812 */ /* 0x000fc800078efcff */
[----:B------:R-:W-:Y:S02]  /*19710*/  ISETP.GE.AND P3, PT, R2, UR8, PT ;  /* 0x0000000802007c0c */ /* 0x000fe4000bf66270 */
[----:B------:R-:W-:-:S11]  /*19720*/  PRMT R5, RZ, 0x7610, R5 ;  /* 0x00007610ff057816 */ /* 0x000fd60000000005 */
[----:B0-----:R-:W-:-:S04]  /*19730*/  @!P3 LOP3.LUT R9, R9, R8, RZ, 0x3c, !PT ;  /* 0x000000080909b212 */ /* 0x001fc800078e3cff */
[----:B------:R-:W-:-:S04]  /*19740*/  @!P3 LOP3.LUT R8, R9, R8, RZ, 0x3c, !PT ;  /* 0x000000080908b212 */ /* 0x000fc800078e3cff */
[----:B------:R-:W-:-:S05]  /*19750*/  @!P3 LOP3.LUT R9, R9, R8, RZ, 0x3c, !PT ;  /* 0x000000080909b212 */ /* 0x000fca00078e3cff */
[----:B------:R0:W2:Y:S04]  /*19760*/  @!P3 LDG.E.U16 R5, desc[UR12][R8.64] ;  /* 0x0000000c0805b981 */ /* 0x0000a8000c1e1500 */
[----:B------:R-:W0:Y:S04]  /*19770*/  LDL R8, [R1+0x21c] ;  /* 0x00021c0001087983 */ /* 0x000e280000100800 */
[----:B------:R-:W0:Y:S01]  /*19780*/  LDL R9, [R1+0x220] ;  /* 0x0002200001097983 */ /* 0x000e220000100800 */
[----:B------:R-:W-:Y:S02]  /*19790*/  PRMT R7, RZ, 0x7610, R7 ;  /* 0x00007610ff077816 */ /* 0x000fe40000000007 */
[----:B0-----:R-:W-:-:S04]  /*197a0*/  @!P4 LOP3.LUT R9, R9, R8, RZ, 0x3c, !PT ;  /* 0x000000080909c212 */ /* 0x001fc800078e3cff */
[----:B------:R-:W-:-:S04]  /*197b0*/  @!P4 LOP3.LUT R8, R9, R8, RZ, 0x3c, !PT ;  /* 0x000000080908c212 */ /* 0x000fc800078e3cff */
[----:B------:R-:W-:-:S05]  /*197c0*/  @!P4 LOP3.LUT R9, R9, R8, RZ, 0x3c, !PT ;  /* 0x000000080909c212 */ /* 0x000fca00078e3cff */
[----:B------:R0:W2:Y:S04]  /*197d0*/  @!P4 LDG.E.U16 R7, desc[UR12][R8.64] ;  /* 0x0000000c0807c981 */ /* 0x0000a8000c1e1500 */
[----:B------:R-:W0:Y:S04]  /*197e0*/  LDL R8, [R1+0x214] ;  /* 0x0002140001087983 */ /* 0x000e280000100800 */
[----:B------:R-:W0:Y:S01]  /*197f0*/  LDL R9, [R1+0x218] ;  /* 0x0002180001097983 */ /* 0x000e220000100800 */
[----:B------:R-:W-:Y:S02]  /*19800*/  PRMT R10, RZ, 0x7610, R10 ;  /* 0x00007610ff0a7816 */ /* 0x000fe4000000000a */
[----:B------:R-:W-:-:S02]  /*19810*/  LOP3.LUT R0, R0, 0x60, RZ, 0xfc, !PT ;  /* 0x0000006000007812 */ /* 0x000fc400078efcff */
[----:B0-----:R-:W-:-:S04]  /*19820*/  @!P5 LOP3.LUT R9, R9, R8, RZ, 0x3c, !PT ;  /* 0x000000080909d212 */ /* 0x001fc800078e3cff */
[----:B------:R-:W-:-:S04]  /*19830*/  @!P5 LOP3.LUT R8, R9, R8, RZ, 0x3c, !PT ;  /* 0x000000080908d212 */ /* 0x000fc800078e3cff */
[----:B------:R-:W-:-:S05]  /*19840*/  @!P5 LOP3.LUT R9, R9, R8, RZ, 0x3c, !PT ;  /* 0x000000080909d212 */ /* 0x000fca00078e3cff */
[----:B------:R0:W2:Y:S04]  /*19850*/  @!P5 LDG.E.U16 R10, desc[UR12][R8.64] ;  /* 0x0000000c080ad981 */ /* 0x0000a8000c1e1500 */
[----:B------:R-:W0:Y:S04]  /*19860*/  LDL R8, [R1+0x20c] ;  /* 0x00020c0001087983 */ /* 0x000e280000100800 */
[----:B------:R-:W0:Y:S01]  /*19870*/  LDL R9, [R1+0x210] ;  /* 0x0002100001097983 */ /* 0x000e220000100800 */
[----:B------:R-:W-:Y:S02]  /*19880*/  ISETP.GE.AND P2, PT, R0, UR8, PT ;  /* 0x0000000800007c0c */ /* 0x000fe4000bf46270 */
[----:B------:R-:W-:-:S11]  /*19890*/  PRMT R0, RZ, 0x7610, R0 ;  /* 0x00007610ff007816 */ /* 0x000fd60000000000 */
[----:B0-----:R-:W-:-:S04]  /*198a0*/  @!P2 LOP3.LUT R9, R9, R8, RZ, 0x3c, !PT ;  /* 0x000000080909a212 */ /* 0x001fc800078e3cff */
[----:B------:R-:W-:-:S04]  /*198b0*/  @!P2 LOP3.LUT R8, R9, R8, RZ, 0x3c, !PT ;  /* 0x000000080908a212 */ /* 0x000fc800078e3cff */
[----:B------:R-:W-:-:S05]  /*198c0*/  @!P2 LOP3.LUT R9, R9, R8, RZ, 0x3c, !PT ;  /* 0x000000080909a212 */ /* 0x000fca00078e3cff */
[----:B------:R4:W2:Y:S04]  /*198d0*/  @!P2 LDG.E.U16 R0, desc[UR12][R8.64] ;  /* 0x0000000c0800a981 */ /* 0x0008a8000c1e1500 */
[----:B------:R-:W2:Y:S01]  /*198e0*/  LDL R9, [R1+0x204] ;  /* 0x0002040001097983 */ /* 0x000ea20000100800 */
[----:B------:R-:W-:Y:S01]  /*198f0*/  PRMT R2, RZ, 0x7610, R2 ;  /* 0x00007610ff027816 */ /* 0x000fe20000000002 */
[----:B----4-:R-:W-:Y:S01]  /*19900*/  @!P0 IMAD.MOV.U32 R8, RZ, RZ, R11 ;  /* 0x000000ffff088224 */ /* 0x010fe200078e000b */
[----:B------:R-:W0:Y:S01]  /*19910*/  S2UR UR7, SR_CgaCtaId ;  /* 0x00000000000779c3 */ /* 0x000e220000008800 */
[----:B------:R-:W-:Y:S01]  /*19920*/  SHF.R.S32.HI R11, RZ, 0x6, R26 ;  /* 0x00000006ff0b7819 */ /* 0x000fe2000001141a */
[----:B------:R-:W-:-:S03]  /*19930*/  UMOV UR6, 0x400 ;  /* 0x0000040000067882 */ /* 0x000fc60000000000 */
[----:B------:R-:W-:-:S04]  /*19940*/  SGXT R11, R11, 0x1 ;  /* 0x000000010b0b781a */ /* 0x000fc80000000200 */
[----:B------:R-:W-:Y:S01]  /*19950*/  LOP3.LUT R11, R11, 0x90, RZ, 0xc0, !PT ;  /* 0x000000900b0b7812 */ /* 0x000fe200078ec0ff */
[----:B--2---:R1:W2:Y:S01]  /*19960*/  @!P0 LDG.E.U16 R2, desc[UR12][R8.64] ;  /* 0x0000000c08028981 */ /* 0x0042a2000c1e1500 */
[----:B0-----:R-:W-:Y:S01]  /*19970*/  ULEA UR6, UR7, UR6, 0x18 ;  /* 0x0000000607067291 */ /* 0x001fe2000f8ec0ff */
[C---:B-1----:R-:W-:Y:S01]  /*19980*/  IMAD.SHL.U32 R8, R26.reuse, 0x2, RZ ;  /* 0x000000021a087824 */ /* 0x042fe200078e00ff */
[----:B------:R-:W-:-:S04]  /*19990*/  LOP3.LUT R26, R26, 0x7f, RZ, 0xc0, !PT ;  /* 0x0000007f1a1a7812 */ /* 0x000fc800078ec0ff */
[----:B------:R-:W-:Y:S01]  /*199a0*/  LOP3.LUT R11, R11, 0x17e, R8, 0x78, !PT ;  /* 0x0000017e0b0b7812 */ /* 0x000fe200078e7808 */
[----:B------:R-:W-:Y:S01]  /*199b0*/  BAR.SYNC.DEFER_BLOCKING 0x0 ;  /* 0x0000000000007b1d */ /* 0x000fe20000010000 */
[----:B------:R-:W-:-:S05]  /*199c0*/  ISETP.GE.AND P0, PT, R26, UR8, PT ;  /* 0x000000081a007c0c */ /* 0x000fca000bf06270 */
[----:B------:R-:W4:Y:S04]  /*199d0*/  LDL.LU R26, [R1+0x12a0] ;  /* 0x0012a000011a7983 */ /* 0x000f280000300800 */
[----:B------:R0:W-:Y:S04]  /*199e0*/  STS.U16 [R11+UR6+0x20000], R6 ;  /* 0x020000060b007988 */ /* 0x0001e80008000406 */
[----:B---3--:R1:W-:Y:S04]  /*199f0*/  STS.U16 [R11+UR6+0x20600], R3 ;  /* 0x020600030b007988 */ /* 0x0083e80008000406 */
[----:B------:R3:W-:Y:S04]  /*19a00*/  STS.U16 [R11+UR6+0x20800], R7 ;  /* 0x020800070b007988 */ /* 0x0007e80008000406 */
[----:B0-----:R-:W4:Y:S04]  /*19a10*/  LDL R6, [R1+0x9b8] ;  /* 0x0009b80001067983 */ /* 0x001f280000100800 */
[----:B-1----:R-:W4:Y:S04]  /*19a20*/  LDL R3, [R1+0x9c8] ;  /* 0x0009c80001037983 */ /* 0x002f280000100800 */
[----:B---3--:R-:W3:Y:S04]  /*19a30*/  LDL R7, [R1+0x250] ;  /* 0x0002500001077983 */ /* 0x008ee80000100800 */
[----:B------:R-:W-:Y:S04]  /*19a40*/  STL [R1+0x1218], R0 ;  /* 0x0012180001007387 */ /* 0x000fe80000100800 */
[----:B------:R-:W-:Y:S04]  /*19a50*/  STL [R1+0x121c], R0 ;  /* 0x00121c0001007387 */ /* 0x000fe80000100800 */
[----:B------:R-:W-:Y:S04]  /*19a60*/  STL [R1+0x1220], R0 ;  /* 0x0012200001007387 */ /* 0x000fe80000100800 */
[----:B--2---:R0:W-:Y:S04]  /*19a70*/  STS.U16 [R11+UR6+0x20e00], R2 ;  /* 0x020e00020b007988 */ /* 0x0041e80008000406 */
[----:B0-----:R-:W4:Y:S04]  /*19a80*/  LDL R2, [R1+0x9c4] ;  /* 0x0009c40001027983 */ /* 0x001f280000100800 */
[----:B------:R0:W-:Y:S02]  /*19a90*/  STS.U16 [R11+UR6+0x20200], R4 ;  /* 0x020200040b007988 */ /* 0x0001e40008000406 */
[----:B0-----:R-:W-:-:S02]  /*19aa0*/  PRMT R4, RZ, 0x7610, R4 ;  /* 0x00007610ff047816 */ /* 0x001fc40000000004 */
[----:B----4-:R-:W-:-:S04]  /*19ab0*/  @!P0 LOP3.LUT R3, R3, R2, RZ, 0x3c, !PT ;  /* 0x0000000203038212 */ /* 0x010fc800078e3cff */
[----:B------:R-:W-:-:S04]  /*19ac0*/  @!P0 LOP3.LUT R2, R3, R2, RZ, 0x3c, !PT ;  /* 0x0000000203028212 */ /* 0x000fc800078e3cff */
[----:B------:R-:W-:-:S05]  /*19ad0*/  @!P0 LOP3.LUT R3, R3, R2, RZ, 0x3c, !PT ;  /* 0x0000000203038212 */ /* 0x000fca00078e3cff */
[----:B------:R0:W2:Y:S01]  /*19ae0*/  @!P0 LDG.E.U16 R4, desc[UR12][R2.64] ;  /* 0x0000000c02048981 */ /* 0x0000a2000c1e1500 */
[----:B------:R-:W-:Y:S01]  /*19af0*/  PRMT R17, RZ, 0x7610, R17 ;  /* 0x00007610ff117816 */ /* 0x000fe20000000011 */
[----:B0-----:R-:W-:Y:S02]  /*19b00*/  @!P0 IMAD.MOV.U32 R2, RZ, RZ, R6 ;  /* 0x000000ffff028224 */ /* 0x001fe400078e0006 */
[----:B---3--:R-:W-:-:S05]  /*19b10*/  @!P0 IMAD.MOV.U32 R3, RZ, RZ, R7 ;  /* 0x000000ffff038224 */ /* 0x008fca00078e0007 */
[----:B------:R-:W3:Y:S04]  /*19b20*/  @!P0 LDG.E.U16 R17, desc[UR12][R2.64] ;  /* 0x0000000c02118981 */ /* 0x000ee8000c1e1500 */
[----:B--2---:R-:W-:Y:S04]  /*19b30*/  STL [R1+0x11f8], R4 ;  /* 0x0011f80401007387 */ /* 0x004fe80000100800 */
[----:B------:R-:W-:Y:S04]  /*19b40*/  STL [R1+0x11fc], R4 ;  /* 0x0011fc0401007387 */ /* 0x000fe80000100800 */
[----:B------:R-:W-:Y:S04]  /*19b50*/  STL [R1+0x1200], R4 ;  /* 0x0012000401007387 */ /* 0x000fe80000100800 */
[----:B------:R-:W-:Y:S04]  /*19b60*/  STL [R1+0x1204], R4 ;  /* 0x0012040401007387 */ /* 0x000fe80000100800 */
[----:B------:R-:W-:Y:S04]  /*19b70*/  STL [R1+0x1208], R4 ;  /* 0x0012080401007387 */ /* 0x000fe80000100800 */
[----:B------:R-:W-:Y:S04]  /*19b80*/  STL [R1+0x120c], R4 ;  /* 0x00120c0401007387 */ /* 0x000fe80000100800 */
[----:B------:R-:W-:Y:S04]  /*19b90*/  STL [R1+0x1210], R4 ;  /* 0x0012100401007387 */ /* 0x000fe80000100800 */
[----:B------:R-:W-:Y:S04]  /*19ba0*/  STL [R1+0x1214], R4 ;  /* 0x0012140401007387 */ /* 0x000fe80000100800 */
[----:B------:R-:W2:Y:S04]  /*19bb0*/  LDL R2, [R1+0x9a4] ;  /* 0x0009a40001027983 */ /* 0x000ea80000100800 */
[----:B------:R-:W2:Y:S01]  /*19bc0*/  LDL R3, [R1+0x9a8] ;  /* 0x0009a80001037983 */ /* 0x000ea20000100800 */
[----:B------:R-:W-:-:S03]  /*19bd0*/  PRMT R18, RZ, 0x7610, R18 ;  /* 0x00007610ff127816 */ /* 0x000fc60000000012 */
[----:B------:R-:W4:Y:S04]  /*19be0*/  LDL R7, [R1+0x924] ;  /* 0x0009240001077983 */ /* 0x000f280000100800 */
[----:B------:R-:W4:Y:S04]  /*19bf0*/  LDL R6, [R1+0x928] ;  /* 0x0009280001067983 */ /* 0x000f280000100800 */
[----:B---3--:R-:W-:Y:S01]  /*19c00*/  STL [R1+0x11f4], R17 ;  /* 0x0011f41101007387 */ /* 0x008fe20000100800 */
[----:B--2---:R-:W-:-:S04]  /*19c10*/  @!P0 LOP3.LUT R3, R3, R2, RZ, 0x3c, !PT ;  /* 0x0000000203038212 */ /* 0x004fc800078e3cff */
[----:B------:R-:W-:-:S04]  /*19c20*/  @!P0 LOP3.LUT R2, R3, R2, RZ, 0x3c, !PT ;  /* 0x0000000203028212 */ /* 0x000fc800078e3cff */
[----:B------:R-:W-:-:S05]  /*19c30*/  @!P0 LOP3.LUT R3, R3, R2, RZ, 0x3c, !PT ;  /* 0x0000000203038212 */ /* 0x000fca00078e3cff */
[----:B------:R-:W2:Y:S04]  /*19c40*/  @!P0 LDG.E.U16 R18, desc[UR12][R2.64] ;  /* 0x0000000c02128981 */ /* 0x000ea8000c1e1500 */
[----:B------:R-:W3:Y:S04]  /*19c50*/  LDL R2, [R1+0x984] ;  /* 0x0009840001027983 */ /* 0x000ee80000100800 */
[----:B------:R-:W3:Y:S01]  /*19c60*/  LDL R3, [R1+0x988] ;  /* 0x0009880001037983 */ /* 0x000ee20000100800 */
[----:B------:R-:W-:-:S03]  /*19c70*/  PRMT R19, RZ, 0x7610, R19 ;  /* 0x00007610ff137816 */ /* 0x000fc60000000013 */
[----:B--2---:R-:W-:Y:S01]  /*19c80*/  STL [R1+0x11f0], R18 ;  /* 0x0011f01201007387 */ /* 0x004fe20000100800 */
[----:B---3--:R-:W-:-:S04]  /*19c90*/  @!P0 LOP3.LUT R3, R3, R2, RZ, 0x3c, !PT ;  /* 0x0000000203038212 */ /* 0x008fc800078e3cff */
        /* <DEDUP_REMOVED lines=17> */
[----:B------:R-:W3:Y:S01]  /*19db0*/  @!P0 LDG.E.U16 R21, desc[UR12][R2.64] ;  /* 0x0000000c02158981 */ /* 0x000ee2000c1e1500 */
[----:B------:R-:W-:-:S03]  /*19dc0*/  PRMT R22, RZ, 0x7610, R22 ;  /* 0x00007610ff167816 */ /* 0x000fc60000000016 */
[----:B--2---:R-:W-:Y:S04]  /*19dd0*/  STL [R1+0x11e8], R20 ;  /* 0x0011e81401007387 */ /* 0x004fe80000100800 */
[----:B----4-:R0:W2:Y:S04]  /*19de0*/  @!P0 LDG.E.U16 R22, desc[UR12][R6.64] ;  /* 0x0000000c06168981 */ /* 0x0100a8000c1e1500 */
[----:B---3--:R-:W-:Y:S04]  /*19df0*/  STL [R1+0x11e4], R21 ;  /* 0x0011e41501007387 */ /* 0x008fe80000100800 */
[----:B------:R-:W0:Y:S04]  /*19e00*/  LDL R6, [R1+0x904] ;  /* 0x0009040001067983 */ /* 0x000e280000100800 */
[----:B------:R-:W0:Y:S01]  /*19e10*/  LDL R7, [R1+0x908] ;  /* 0x0009080001077983 */ /* 0x000e220000100800 */
[----:B------:R-:W-:-:S02]  /*19e20*/  PRMT R3, RZ, 0x7610, R3 ;  /* 0x00007610ff037816 */ /* 0x000fc40000000003 */
[----:B0-----:R-:W-:-:S04]  /*19e30*/  @!P0 LOP3.LUT R7, R7, R6, RZ, 0x3c, !PT ;  /* 0x0000000607078212 */ /* 0x001fc800078e3cff */
[----:B------:R-:W-:-:S04]  /*19e40*/  @!P0 LOP3.LUT R6, R7, R6, RZ, 0x3c, !PT ;  /* 0x0000000607068212 */ /* 0x000fc800078e3cff */
[----:B------:R-:W-:-:S05]  /*19e50*/  @!P0 LOP3.LUT R7, R7, R6, RZ, 0x3c, !PT ;  /* 0x0000000607078212 */ /* 0x000fca00078e3cff */
[----:B------:R0:W3:Y:S04]  /*19e60*/  @!P0 LDG.E.U16 R3, desc[UR12][R6.64] ;  /* 0x0000000c06038981 */ /* 0x0000e8000c1e1500 */
[----:B------:R-:W0:Y:S04]  /*19e70*/  LDL R6, [R1+0x8e4] ;  /* 0x0008e40001067983 */ /* 0x000e280000100800 */
[----:B------:R-:W0:Y:S01]  /*19e80*/  LDL R7, [R1+0x8e8] ;  /* 0x0008e80001077983 */ /* 0x000e220000100800 */
[----:B------:R-:W-:Y:S02]  /*19e90*/  PRMT R23, RZ, 0x7610, R23 ;  /* 0x00007610ff177816 */ /* 0x000fe40000000017 */
[----:B0-----:R-:W-:-:S04]  /*19ea0*/  @!P0 LOP3.LUT R7, R7, R6, RZ, 0x3c, !PT ;  /* 0x0000000607078212 */ /* 0x001fc800078e3cff */
[----:B------:R-:W-:-:S04]  /*19eb0*/  @!P0 LOP3.LUT R6, R7, R6, RZ, 0x3c, !PT ;  /* 0x0000000607068212 */ /* 0x000fc800078e3cff */
[----:B------:R-:W-:-:S05]  /*19ec0*/  @!P0 LOP3.LUT R7, R7, R6, RZ, 0x3c, !PT ;  /* 0x0000000607078212 */ /* 0x000fca00078e3cff */
[----:B------:R0:W4:Y:S04]  /*19ed0*/  @!P0 LDG.E.U16 R23, desc[UR12][R6.64] ;  /* 0x0000000c06178981 */ /* 0x000128000c1e1500 */
        /* <DEDUP_REMOVED lines=27> */
[----:B------:R-:W2:Y:S04]  /*1a090*/  @!P0 LDG.E.U16 R15, desc[UR12][R6.64] ;  /* 0x0000000c060f8981 */ /* 0x000ea8000c1e1500 */
[----:B--2---:R0:W-:Y:S04]  /*1a0a0*/  STL [R1+0x88], R15 ;  /* 0x0000880f01007387 */ /* 0x0041e80000100800 */
[----:B0-----:R-:W2:Y:S04]  /*1a0b0*/  LDL.LU R15, [R1+0x129c] ;  /* 0x00129c00010f7983 */ /* 0x001ea80000300800 */
[----:B------:R-:W2:Y:S04]  /*1a0c0*/  LDL R6, [R1+0x844] ;  /* 0x0008440001067983 */ /* 0x000ea80000100800 */
[----:B------:R-:W2:Y:S01]  /*1a0d0*/  LDL R7, [R1+0x848] ;  /* 0x0008480001077983 */ /* 0x000ea20000100800 */
[----:B------:R-:W-:-:S02]  /*1a0e0*/  PRMT R14, RZ, 0x7610, R14 ;  /* 0x00007610ff0e7816 */ /* 0x000fc4000000000e */
[----:B--2---:R-:W-:-:S04]  /*1a0f0*/  @!P0 LOP3.LUT R7, R7, R6, RZ, 0x3c, !PT ;  /* 0x0000000607078212 */ /* 0x004fc800078e3cff */
        /* <DEDUP_REMOVED lines=135> */
[----:B------:R-:W3:Y:S04]  /*1a970*/  @!P0 LDG.E.U16 R15, desc[UR12][R6.64] ;  /* 0x0000000c060f8981 */ /* 0x000ee8000c1e1500 */
[----:B--2---:R0:W-:Y:S04]  /*1a980*/  STL [R1+0x4c], R9 ;  /* 0x00004c0901007387 */ /* 0x0041e80000100800 */
[----:B0-----:R-:W2:Y:S04]  /*1a990*/  LDL R9, [R1+0x5c8] ;  /* 0x0005c80001097983 */ /* 0x001ea80000100800 */
[----:B---3--:R0:W-:Y:S04]  /*1a9a0*/  STL [R1+0x48], R15 ;  /* 0x0000480f01007387 */ /* 0x0081e80000100800 */
[----:B0-----:R-:W3:Y:S04]  /*1a9b0*/  LDL.LU R15, [R1+0x1260] ;  /* 0x00126000010f7983 */ /* 0x001ee80000300800 */
        /* <DEDUP_REMOVED lines=11> */
[----:B---3--:R-:W-:-:S02]  /*1aa70*/  PRMT R15, RZ, 0x7610, R15 ;  /* 0x00007610ff0f7816 */ /* 0x008fc4000000000f */
        /* <DEDUP_REMOVED lines=24> */
[----:B------:R-:W3:Y:S01]  /*1ac00*/  LDL R7, [R1+0x5c4] ;  /* 0x0005c40001077983 */ /* 0x000ee20000100800 */
[----:B------:R-:W-:-:S03]  /*1ac10*/  @!P0 IMAD.MOV.U32 R6, RZ, RZ, R9 ;  /* 0x000000ffff068224 */ /* 0x000fc600078e0009 */
[----:B------:R-:W4:Y:S01]  /*1ac20*/  LDL R9, [R1+0x528] ;  /* 0x0005280001097983 */ /* 0x000f220000100800 */
[----:B--2---:R-:W-:-:S06]  /*1ac30*/  PRMT R14, RZ, 0x7610, R14 ;  /* 0x00007610ff0e7816 */ /* 0x004fcc000000000e */
[----:B---3--:R-:W2:Y:S04]  /*1ac40*/  @!P0 LDG.E.U16 R14, desc[UR12][R6.64] ;  /* 0x0000000c060e8981 */ /* 0x008ea8000c1e1500 */
[----:B--2---:R0:W-:Y:S04]  /*1ac50*/  STL [R1+0x34], R14 ;  /* 0x0000340e01007387 */ /* 0x0041e80000100800 */
[----:B0-----:R-:W2:Y:S04]  /*1ac60*/  LDL.LU R14, [R1+0x1250] ;  /* 0x00125000010e7983 */ /* 0x001ea80000300800 */
[----:B------:R-:W3:Y:S04]  /*1ac70*/  LDL R6, [R1+0x5a4] ;  /* 0x0005a40001067983 */ /* 0x000ee80000100800 */
[----:B------:R-:W3:Y:S01]  /*1ac80*/  LDL R7, [R1+0x5a8] ;  /* 0x0005a80001077983 */ /* 0x000ee20000100800 */
[----:B--2---:R-:W-:-:S02]  /*1ac90*/  PRMT R14, RZ, 0x7610, R14 ;  /* 0x00007610ff0e7816 */ /* 0x004fc4000000000e */
[----:B---3--:R-:W-:-:S04]  /*1aca0*/  @!P0 LOP3.LUT R7, R7, R6, RZ, 0x3c, !PT ;  /* 0x0000000607078212 */ /* 0x008fc800078e3cff */
[----:B------:R-:W-:-:S04]  /*1acb0*/  @!P0 LOP3.LUT R6, R7, R6, RZ, 0x3c, !PT ;  /* 0x0000000607068212 */ /* 0x000fc800078e3cff */
[----:B------:R-:W-:-:S05]  /*1acc0*/  @!P0 LOP3.LUT R7, R7, R6, RZ, 0x3c, !PT ;  /* 0x0000000607078212 */ /* 0x000fca00078e3cff */
[----:B------:R-:W2:Y:S04]  /*1acd0*/  @!P0 LDG.E.U16 R14, desc[UR12][R6.64] ;  /* 0x0000000c060e8981 */ /* 0x000ea8000c1e1500 */
        /* <DEDUP_REMOVED lines=11> */
[----:B------:R-:W3:Y:S01]  /*1ad90*/  LDL R7, [R1+0x564] ;  /* 0x0005640001077983 */ /* 0x000ee20000100800 */
[----:B------:R-:W-:Y:S01]  /*1ada0*/  @!P0 IMAD.MOV.U32 R6, RZ, RZ, R15 ;  /* 0x000000ffff068224 */ /* 0x000fe200078e000f */
[----:B------:R-:W-:-:S02]  /*1adb0*/  PRMT R29, RZ, 0x7610, R29 ;  /* 0x00007610ff1d7816 */ /* 0x000fc4000000001d */
[----:B------:R-:W4:Y:S01]  /*1adc0*/  LDL R15, [R1+0x4a4] ;  /* 0x0004a400010f7983 */ /* 0x000f220000100800 */
[----:B--2---:R-:W-:-:S06]  /*1add0*/  PRMT R14, RZ, 0x7610, R14 ;  /* 0x00007610ff0e7816 */ /* 0x004fcc000000000e */
[----:B---3--:R0:W2:Y:S04]  /*1ade0*/  @!P0 LDG.E.U16 R14, desc[UR12][R6.64] ;  /* 0x0000000c060e8981 */ /* 0x0080a8000c1e1500 */
[----:B------:R-:W0:Y:S04]  /*1adf0*/  LDL R6, [R1+0x544] ;  /* 0x0005440001067983 */ /* 0x000e280000100800 */
[----:B------:R-:W0:Y:S02]  /*1ae00*/  LDL R7, [R1+0x548] ;  /* 0x0005480001077983 */ /* 0x000e240000100800 */
        /* <DEDUP_REMOVED lines=8> */
[----:B------:R-:W2:Y:S01]  /*1ae90*/  LDL R7, [R1+0x524] ;  /* 0x0005240001077983 */ /* 0x000ea20000100800 */
[----:B----4-:R-:W-:-:S03]  /*1aea0*/  @!P0 IMAD.MOV.U32 R6, RZ, RZ, R9 ;  /* 0x000000ffff068224 */ /* 0x010fc600078e0009 */
[----:B------:R-:W4:Y:S01]  /*1aeb0*/  LDL R9, [R1+0x488] ;  /* 0x0004880001097983 */ /* 0x000f220000100800 */
[----:B---3--:R-:W-:-:S06]  /*1aec0*/  PRMT R29, RZ, 0x7610, R29 ;  /* 0x00007610ff1d7816 */ /* 0x008fcc000000001d */
[----:B--2---:R-:W2:Y:S04]  /*1aed0*/  @!P0 LDG.E.U16 R29, desc[UR12][R6.64] ;  /* 0x0000000c061d8981 */ /* 0x004ea8000c1e1500 */
        /* <DEDUP_REMOVED lines=22> */
[----:B------:R-:W-:-:S02]  /*1b040*/  PRMT R28, RZ, 0x7610, R28 ;  /* 0x00007610ff1c7816 */ /* 0x000fc4000000001c */
[----:B------:R-:W-:Y:S02]  /*1b050*/  PRMT R27, RZ, 0x7610, R27 ;  /* 0x00007610ff1b7816 */ /* 0x000fe4000000001b */
[----:B---3--:R-:W-:-:S04]  /*1b060*/  @!P0 LOP3.LUT R7, R7, R6, RZ, 0x3c, !PT ;  /* 0x0000000607078212 */ /* 0x008fc800078e3cff */
[----:B------:R-:W-:-:S04]  /*1b070*/  @!P0 LOP3.LUT R6, R7, R6, RZ, 0x3c, !PT ;  /* 0x0000000607068212 */ /* 0x000fc800078e3cff */
[----:B------:R-:W-:-:S05]  /*1b080*/  @!P0 LOP3.LUT R7, R7, R6, RZ, 0x3c, !PT ;  /* 0x0000000607078212 */ /* 0x000fca00078e3cff */
[----:B------:R0:W3:Y:S02]  /*1b090*/  @!P0 LDG.E.U16 R28, desc[UR12][R6.64] ;  /* 0x0000000c061c8981 */ /* 0x0000e4000c1e1500 */
[----:B0-----:R-:W-:Y:S02]  /*1b0a0*/  @!P0 IMAD.MOV.U32 R6, RZ, RZ, R14 ;  /* 0x000000ffff068224 */ /* 0x001fe400078e000e */
[----:B------:R-:W-:-:S05]  /*1b0b0*/  @!P0 IMAD.MOV.U32 R7, RZ, RZ, R15 ;  /* 0x000000ffff078224 */ /* 0x000fca00078e000f */
[----:B------:R-:W2:Y:S04]  /*1b0c0*/  @!P0 LDG.E.U16 R27, desc[UR12][R6.64] ;  /* 0x0000000c061b8981 */ /* 0x000ea8000c1e1500 */
[----:B---3--:R0:W-:Y:S04]  /*1b0d0*/  STL [R1+0x14], R28 ;  /* 0x0000141c01007387 */ /* 0x0081e80000100800 */
[----:B0-----:R-:W3:Y:S04]  /*1b0e0*/  LDL.LU R28, [R1+0x1234] ;  /* 0x00123400011c7983 */ /* 0x001ee80000300800 */
[----:B------:R-:W3:Y:S04]  /*1b0f0*/  LDL R15, [R1+0x404] ;  /* 0x00040400010f7983 */ /* 0x000ee80000100800 */
[----:B------:R-:W3:Y:S04]  /*1b100*/  LDL R14, [R1+0x408] ;  /* 0x00040800010e7983 */ /* 0x000ee80000100800 */
[----:B--2---:R0:W-:Y:S04]  /*1b110*/  STL [R1+0x10], R27 ;  /* 0x0000101b01007387 */ /* 0x0041e80000100800 */
[----:B0-----:R-:W2:Y:S04]  /*1b120*/  LDL.LU R27, [R1+0x1230] ;  /* 0x00123000011b7983 */ /* 0x001ea80000300800 */
[----:B------:R-:W2:Y:S01]  /*1b130*/  LDL R7, [R1+0x484] ;  /* 0x0004840001077983 */ /* 0x000ea20000100800 */
[----:B------:R-:W-:Y:S01]  /*1b140*/  PRMT R8, RZ, 0x7610, R8 ;  /* 0x00007610ff087816 */ /* 0x000fe20000000008 */
[----:B----4-:R-:W-:Y:S01]  /*1b150*/  @!P0 IMAD.MOV.U32 R6, RZ, RZ, R9 ;  /* 0x000000ffff068224 */ /* 0x010fe200078e0009 */
[----:B------:R-:W-:Y:S01]  /*1b160*/  PRMT R16, RZ, 0x7610, R16 ;  /* 0x00007610ff107816 */ /* 0x000fe20000000010 */
[----:B------:R-:W4:Y:S04]  /*1b170*/  LDL R9, [R1+0x3e4] ;  /* 0x0003e40001097983 */ /* 0x000f280000100800 */
[----:B--2---:R0:W2:Y:S04]  /*1b180*/  @!P0 LDG.E.U16 R8, desc[UR12][R6.64] ;  /* 0x0000000c06088981 */ /* 0x0040a8000c1e1500 */
        /* <DEDUP_REMOVED lines=22> */
[----:B------:R-:W-:Y:S02]  /*1b2f0*/  PRMT R29, RZ, 0x7610, R29 ;  /* 0x00007610ff1d7816 */ /* 0x000fe4000000001d */
[----:B--2---:R-:W-:-:S04]  /*1b300*/  @!P0 LOP3.LUT R7, R7, R6, RZ, 0x3c, !PT ;  /* 0x0000000607078212 */ /* 0x004fc800078e3cff */
[----:B------:R-:W-:-:S04]  /*1b310*/  @!P0 LOP3.LUT R6, R7, R6, RZ, 0x3c, !PT ;  /* 0x0000000607068212 */ /* 0x000fc800078e3cff */
[----:B------:R-:W-:-:S05]  /*1b320*/  @!P0 LOP3.LUT R7, R7, R6, RZ, 0x3c, !PT ;  /* 0x0000000607078212 */ /* 0x000fca00078e3cff */
[----:B------:R0:W2:Y:S02]  /*1b330*/  @!P0 LDG.E.U16 R12, desc[UR12][R6.64] ;  /* 0x0000000c060c8981 */ /* 0x0000a4000c1e1500 */
[----:B0-----:R-:W-:Y:S02]  /*1b340*/  @!P0 IMAD.MOV.U32 R6, RZ, RZ, R14 ;  /* 0x000000ffff068224 */ /* 0x001fe400078e000e */
[----:B------:R-:W-:-:S05]  /*1b350*/  @!P0 IMAD.MOV.U32 R7, RZ, RZ, R15 ;  /* 0x000000ffff078224 */ /* 0x000fca00078e000f */
[----:B------:R0:W3:Y:S01]  /*1b360*/  @!P0 LDG.E.U16 R29, desc[UR12][R6.64] ;  /* 0x0000000c061d8981 */ /* 0x0000e2000c1e1500 */
[----:B------:R-:W-:Y:S01]  /*1b370*/  PRMT R28, RZ, 0x7610, R28 ;  /* 0x00007610ff1c7816 */ /* 0x000fe2000000001c */
[----:B0-----:R-:W-:Y:S02]  /*1b380*/  @!P0 IMAD.MOV.U32 R6, RZ, RZ, R8 ;  /* 0x000000ffff068224 */ /* 0x001fe400078e0008 */
[----:B----4-:R-:W-:-:S05]  /*1b390*/  @!P0 IMAD.MOV.U32 R7, RZ, RZ, R9 ;  /* 0x000000ffff078224 */ /* 0x010fca00078e0009 */
[----:B------:R0:W4:Y:S04]  /*1b3a0*/  @!P0 LDG.E.U16 R28, desc[UR12][R6.64] ;  /* 0x0000000c061c8981 */ /* 0x000128000c1e1500 */
[----:B--2---:R1:W-:Y:S04]  /*1b3b0*/  STL [R1], R12 ;  /* 0x0000000c01007387 */ /* 0x0043e80000100800 */
[----:B-1----:R-:W2:Y:S04]  /*1b3c0*/  LDL.LU R12, [R1+0x1224] ;  /* 0x00122400010c7983 */ /* 0x002ea80000300800 */
[----:B------:R-:W2:Y:S04]  /*1b3d0*/  LDL R15, [R1+0x3a4] ;  /* 0x0003a400010f7983 */ /* 0x000ea80000100800 */
[----:B------:R-:W2:Y:S04]  /*1b3e0*/  LDL R14, [R1+0x3a8] ;  /* 0x0003a800010e7983 */ /* 0x000ea80000100800 */
[----:B---3--:R-:W-:Y:S04]  /*1b3f0*/  STL [R1+0x116c], R29 ;  /* 0x00116c1d01007387 */ /* 0x008fe80000100800 */
[----:B------:R-:W0:Y:S04]  /*1b400*/  LDL R6, [R1+0x3c4] ;  /* 0x0003c40001067983 */ /* 0x000e280000100800 */
[----:B------:R-:W0:Y:S01]  /*1b410*/  LDL R7, [R1+0x3c8] ;  /* 0x0003c80001077983 */ /* 0x000e220000100800 */
[----:B------:R-:W-:-:S03]  /*1b420*/  PRMT R27, RZ, 0x7610, R27 ;  /* 0x00007610ff1b7816 */ /* 0x000fc6000000001b */
[----:B------:R1:W-:Y:S04]  /*1b430*/  STS.U16 [R11+UR6+0x20400], R5 ;  /* 0x020400050b007988 */ /* 0x0003e80008000406 */
[----:B------:R-:W3:Y:S04]  /*1b440*/  LDL R9, [R1+0x384] ;  /* 0x0003840001097983 */ /* 0x000ee80000100800 */
[----:B------:R-:W3:Y:S01]  /*1b450*/  LDL R8, [R1+0x388] ;  /* 0x0003880001087983 */ /* 0x000ee20000100800 */
[----:B-1----:R-:W-:Y:S02]  /*1b460*/  PRMT R5, RZ, 0x7610, R5 ;  /* 0x00007610ff057816 */ /* 0x002fe40000000005 */
[----:B0-----:R-:W-:-:S04]  /*1b470*/  @!P0 LOP3.LUT R7, R7, R6, RZ, 0x3c, !PT ;  /* 0x0000000607078212 */ /* 0x001fc800078e3cff */
[----:B------:R-:W-:-:S04]  /*1b480*/  @!P0 LOP3.LUT R6, R7, R6, RZ, 0x3c, !PT ;  /* 0x0000000607068212 */ /* 0x000fc800078e3cff */
[----:B------:R-:W-:-:S05]  /*1b490*/  @!P0 LOP3.LUT R7, R7, R6, RZ, 0x3c, !PT ;  /* 0x0000000607078212 */ /* 0x000fca00078e3cff */
[----:B------:R2:W3:Y:S02]  /*1b4a0*/  @!P0 LDG.E.U16 R27, desc[UR12][R6.64] ;  /* 0x0000000c061b8981 */ /* 0x0004e4000c1e1500 */
[----:B--2---:R-:W-:Y:S02]  /*1b4b0*/  @!P0 IMAD.MOV.U32 R6, RZ, RZ, R14 ;  /* 0x000000ffff068224 */ /* 0x004fe400078e000e */
[----:B------:R-:W-:-:S05]  /*1b4c0*/  @!P0 IMAD.MOV.U32 R7, RZ, RZ, R15 ;  /* 0x000000ffff078224 */ /* 0x000fca00078e000f */
[----:B------:R0:W2:Y:S04]  /*1b4d0*/  @!P0 LDG.E.U16 R5, desc[UR12][R6.64] ;  /* 0x0000000c06058981 */ /* 0x0000a8000c1e1500 */
[----:B----4-:R-:W-:Y:S04]  /*1b4e0*/  STL [R1+0x1168], R28 ;  /* 0x0011681c01007387 */ /* 0x010fe80000100800 */
[----:B------:R-:W-:Y:S04]  /*1b4f0*/  STL [R1+0x1170], R28 ;  /* 0x0011701c01007387 */ /* 0x000fe80000100800 */
[----:B------:R-:W-:Y:S01]  /*1b500*/  STL [R1+0x1174], R28 ;  /* 0x0011741c01007387 */ /* 0x000fe20000100800 */
[----:B0-----:R-:W-:-:S06]  /*1b510*/  PRMT R6, RZ, 0x7610, R6 ;  /* 0x00007610ff067816 */ /* 0x001fcc0000000006 */
[----:B---3--:R0:W3:Y:S04]  /*1b520*/  @!P0 LDG.E.U16 R6, desc[UR12][R8.64] ;  /* 0x0000000c08068981 */ /* 0x0080e8000c1e1500 */
[----:B------:R-:W-:Y:S04]  /*1b530*/  STL [R1+0x1178], R27 ;  /* 0x0011781b01007387 */ /* 0x000fe80000100800 */
[----:B------:R-:W-:Y:S04]  /*1b540*/  STL [R1+0x117c], R27 ;  /* 0x00117c1b01007387 */ /* 0x000fe80000100800 */
[----:B------:R-:W-:Y:S04]  /*1b550*/  STL [R1+0x11b8], R27 ;  /* 0x0011b81b01007387 */ /* 0x000fe80000100800 */
[----:B--2---:R-:W-:Y:S04]  /*1b560*/  STL [R1+0x1164], R5 ;  /* 0x0011640501007387 */ /* 0x004fe80000100800 */
[----:B------:R-:W-:Y:S04]  /*1b570*/  STL [R1+0x1180], R5 ;  /* 0x0011800501007387 */ /* 0x000fe80000100800 */
[----:B------:R-:W-:Y:S04]  /*1b580*/  STL [R1+0x1198], R5 ;  /* 0x0011980501007387 */ /* 0x000fe80000100800 */
[----:B------:R-:W-:Y:S04]  /*1b590*/  STL [R1+0x119c], R5 ;  /* 0x00119c0501007387 */ /* 0x000fe80000100800 */
[----:B------:R-:W-:Y:S04]  /*1b5a0*/  STL [R1+0x11a0], R5 ;  /* 0x0011a00501007387 */ /* 0x000fe80000100800 */
[----:B------:R-:W-:Y:S04]  /*1b5b0*/  STL [R1+0x11a4], R5 ;  /* 0x0011a40501007387 */ /* 0x000fe80000100800 */
[----:B------:R-:W-:Y:S04]  /*1b5c0*/  STL [R1+0x11c4], R5 ;  /* 0x0011c40501007387 */ /* 0x000fe80000100800 */
[----:B------:R-:W0:Y:S04]  /*1b5d0*/  LDL R8, [R1+0x364] ;  /* 0x0003640001087983 */ /* 0x000e280000100800 */
[----:B------:R-:W0:Y:S01]  /*1b5e0*/  LDL R9, [R1+0x368] ;  /* 0x0003680001097983 */ /* 0x000e220000100800 */
[----:B------:R-:W-:-:S03]  /*1b5f0*/  PRMT R16, RZ, 0x7610, R16 ;  /* 0x00007610ff107816 */ /* 0x000fc60000000010 */
[----:B------:R-:W2:Y:S04]  /*1b600*/  LDL R15, [R1+0x344] ;  /* 0x00034400010f7983 */ /* 0x000ea80000100800 */
[----:B------:R-:W4:Y:S01]  /*1b610*/  LDL R14, [R1+0x348] ;  /* 0x00034800010e7983 */ /* 0x000f220000100800 */
[----:B0-----:R-:W-:-:S04]  /*1b620*/  @!P0 LOP3.LUT R9, R9, R8, RZ, 0x3c, !PT ;  /* 0x0000000809098212 */ /* 0x001fc800078e3cff */
[----:B------:R-:W-:-:S04]  /*1b630*/  @!P0 LOP3.LUT R8, R9, R8, RZ, 0x3c, !PT ;  /* 0x0000000809088212 */ /* 0x000fc800078e3cff */
[----:B------:R-:W-:-:S05]  /*1b640*/  @!P0 LOP3.LUT R9, R9, R8, RZ, 0x3c, !PT ;  /* 0x0000000809098212 */ /* 0x000fca00078e3cff */
[----:B------:R4:W2:Y:S04]  /*1b650*/  @!P0 LDG.E.U16 R16, desc[UR12][R8.64] ;  /* 0x0000000c08108981 */ /* 0x0008a8000c1e1500 */
[----:B---3--:R-:W-:Y:S04]  /*1b660*/  STL [R1+0x1160], R6 ;  /* 0x0011600601007387 */ /* 0x008fe80000100800 */
[----:B------:R-:W-:Y:S04]  /*1b670*/  STL [R1+0x1184], R6 ;  /* 0x0011840601007387 */ /* 0x000fe80000100800 */
[----:B------:R-:W-:Y:S04]  /*1b680*/  STL [R1+0x11c0], R6 ;  /* 0x0011c00601007387 */ /* 0x000fe80000100800 */
[----:B------:R-:W-:Y:S04]  /*1b690*/  STL [R1+0x11c8], R6 ;  /* 0x0011c80601007387 */ /* 0x000fe80000100800 */
[----:B------:R-:W-:Y:S01]  /*1b6a0*/  STL [R1+0x11cc], R6 ;  /* 0x0011cc0601007387 */ /* 0x000fe20000100800 */
[----:B------:R-:W-:-:S03]  /*1b6b0*/  PRMT R13, RZ, 0x7610, R13 ;  /* 0x00007610ff0d7816 */ /* 0x000fc6000000000d */
[----:B------:R-:W-:Y:S01]  /*1b6c0*/  STL [R1+0x11d0], R6 ;  /* 0x0011d00601007387 */ /* 0x000fe20000100800 */
[----:B----4-:R-:W-:-:S03]  /*1b6d0*/  @!P0 IMAD.MOV.U32 R8, RZ, RZ, R14 ;  /* 0x000000ffff088224 */ /* 0x010fc600078e000e */
[----:B------:R-:W-:Y:S01]  /*1b6e0*/  STL [R1+0x11d4], R6 ;  /* 0x0011d40601007387 */ /* 0x000fe20000100800 */
[----:B--2---:R-:W-:-:S05]  /*1b6f0*/  @!P0 IMAD.MOV.U32 R9, RZ, RZ, R15 ;  /* 0x000000ffff098224 */ /* 0x004fca00078e000f */
[----:B------:R-:W2:Y:S04]  /*1b700*/  @!P0 LDG.E.U16 R13, desc[UR12][R8.64] ;  /* 0x0000000c080d8981 */ /* 0x000ea8000c1e1500 */
        /* <DEDUP_REMOVED lines=8> */
[----:B------:R-:W3:Y:S04]  /*1b790*/  LDL R8, [R1+0x324] ;  /* 0x0003240001087983 */ /* 0x000ee80000100800 */
[----:B------:R-:W3:Y:S01]  /*1b7a0*/  LDL R9, [R1+0x328] ;  /* 0x0003280001097983 */ /* 0x000ee20000100800 */
[----:B------:R-:W-:-:S03]  /*1b7b0*/  PRMT R12, RZ, 0x7610, R12 ;  /* 0x00007610ff0c7816 */ /* 0x000fc6000000000c */
[----:B------:R-:W4:Y:S04]  /*1b7c0*/  LDL R15, [R1+0x2a4] ;  /* 0x0002a400010f7983 */ /* 0x000f280000100800 */
[----:B------:R-:W4:Y:S04]  /*1b7d0*/  LDL R14, [R1+0x2a8] ;  /* 0x0002a800010e7983 */ /* 0x000f280000100800 */
[----:B--2---:R-:W-:Y:S04]  /*1b7e0*/  STL [R1+0x118c], R13 ;  /* 0x00118c0d01007387 */ /* 0x004fe80000100800 */
[----:B------:R-:W-:Y:S04]  /*1b7f0*/  STL [R1+0x1190], R13 ;  /* 0x0011900d01007387 */ /* 0x000fe80000100800 */
[----:B------:R-:W-:Y:S01]  /*1b800*/  STL [R1+0x1194], R13 ;  /* 0x0011940d01007387 */ /* 0x000fe20000100800 */
[----:B---3--:R-:W-:-:S04]  /*1b810*/  @!P0 LOP3.LUT R9, R9, R8, RZ, 0x3c, !PT ;  /* 0x0000000809098212 */ /* 0x008fc800078e3cff */
[----:B------:R-:W-:-:S04]  /*1b820*/  @!P0 LOP3.LUT R8, R9, R8, RZ, 0x3c, !PT ;  /* 0x0000000809088212 */ /* 0x000fc800078e3cff */
[----:B------:R-:W-:-:S05]  /*1b830*/  @!P0 LOP3.LUT R9, R9, R8, RZ, 0x3c, !PT ;  /* 0x0000000809098212 */ /* 0x000fca00078e3cff */
[----:B------:R-:W2:Y:S04]  /*1b840*/  @!P0 LDG.E.U16 R12, desc[UR12][R8.64] ;  /* 0x0000000c080c8981 */ /* 0x000ea8000c1e1500 */
[----:B------:R-:W3:Y:S04]  /*1b850*/  LDL R8, [R1+0x304] ;  /* 0x0003040001087983 */ /* 0x000ee80000100800 */
[----:B------:R-:W3:Y:S04]  /*1b860*/  LDL R9, [R1+0x308] ;  /* 0x0003080001097983 */ /* 0x000ee80000100800 */
[----:B------:R-:W-:Y:S04]  /*1b870*/  STS.U16 [R11+UR6+0x20a00], R10 ;  /* 0x020a000a0b007988 */ /* 0x000fe80008000406 */
[----:B------:R0:W-:Y:S02]  /*1b880*/  STS.U16 [R11+UR6+0x20c00], R0 ;  /* 0x020c00000b007988 */ /* 0x0001e40008000406 */
[----:B0-----:R-:W-:-:S02]  /*1b890*/  PRMT R11, RZ, 0x7610, R11 ;  /* 0x00007610ff0b7816 */ /* 0x001fc4000000000b */
        /* <DEDUP_REMOVED lines=19> */
[----:B------:R0:W3:Y:S02]  /*1b9d0*/  @!P0 LDG.E.U16 R10, desc[UR12][R8.64] ;  /* 0x0000000c080a8981 */ /* 0x0000e4000c1e1500 */
[----:B0-----:R-:W-:-:S06]  /*1b9e0*/  PRMT R9, RZ, 0x7610, R9 ;  /* 0x00007610ff097816 */ /* 0x001fcc0000000009 */
[----:B----4-:R-:W4:Y:S04]  /*1b9f0*/  @!P0 LDG.E.U16 R9, desc[UR12][R14.64] ;  /* 0x0000000c0e098981 */ /* 0x010f28000c1e1500 */
[----:B------:R-:W2:Y:S04]  /*1ba00*/  LDL R14, [R1+0x284] ;  /* 0x00028400010e7983 */ /* 0x000ea80000100800 */
[----:B------:R-:W2:Y:S01]  /*1ba10*/  LDL R15, [R1+0x288] ;  /* 0x00028800010f7983 */ /* 0x000ea20000100800 */
[----:B------:R-:W-:-:S03]  /*1ba20*/  PRMT R8, RZ, 0x7610, R8 ;  /* 0x00007610ff087816 */ /* 0x000fc60000000008 */
[----:B----4-:R-:W-:Y:S01]  /*1ba30*/  STL [R1+0x1158], R9 ;  /* 0x0011580901007387 */ /* 0x010fe20000100800 */
[----:B--2---:R-:W-:-:S04]  /*1ba40*/  @!P0 LOP3.LUT R15, R15, R14, RZ, 0x3c, !PT ;  /* 0x0000000e0f0f8212 */ /* 0x004fc800078e3cff */
[----:B------:R-:W-:-:S04]  /*1ba50*/  @!P0 LOP3.LUT R14, R15, R14, RZ, 0x3c, !PT ;  /* 0x0000000e0f0e8212 */ /* 0x000fc800078e3cff */
[----:B------:R-:W-:-:S05]  /*1ba60*/  @!P0 LOP3.LUT R15, R15, R14, RZ, 0x3c, !PT ;  /* 0x0000000e0f0f8212 */ /* 0x000fca00078e3cff */
[----:B------:R-:W2:Y:S04]  /*1ba70*/  @!P0 LDG.E.U16 R8, desc[UR12][R14.64] ;  /* 0x0000000c0e088981 */ /* 0x000ea8000c1e1500 */
[----:B------:R-:W4:Y:S04]  /*1ba80*/  LDL R14, [R1+0x270] ;  /* 0x00027000010e7983 */ /* 0x000f280000100800 */
[----:B------:R-:W4:Y:S01]  /*1ba90*/  LDL R15, [R1+0x9e0] ;  /* 0x0009e000010f7983 */ /* 0x000f220000100800 */
[----:B------:R-:W-:-:S03]  /*1baa0*/  PRMT R7, RZ, 0x7610, R7 ;  /* 0x00007610ff077816 */ /* 0x000fc60000000007 */
[----:B--2---:R-:W-:Y:S01]  /*1bab0*/  STL [R1+0x1154], R8 ;  /* 0x0011540801007387 */ /* 0x004fe20000100800 */
[----:B----4-:R-:W-:-:S04]  /*1bac0*/  @!P0 LOP3.LUT R15, R15, R14, RZ, 0x3c, !PT ;  /* 0x0000000e0f0f8212 */ /* 0x010fc800078e3cff */
        /* <DEDUP_REMOVED lines=9> */
[----:B------:R-:W4:Y:S04]  /*1bb60*/  @!P0 LDG.E.U16 R0, desc[UR12][R14.64] ;  /* 0x0000000c0e008981 */ /* 0x000f28000c1e1500 */
[----:B----4-:R0:W-:Y:S04]  /*1bb70*/  STL [R1+0xb0], R0 ;  /* 0x0000b00001007387 */ /* 0x0101e80000100800 */
[----:B0-----:R-:W4:Y:S04]  /*1bb80*/  LDL.LU R0, [R1+0x1220] ;  /* 0x0012200001007983 */ /* 0x001f280000300800 */
[----:B------:R-:W2:Y:S04]  /*1bb90*/  LDL R14, [R1+0x9e4] ;  /* 0x0009e400010e7983 */ /* 0x000ea80000100800 */
[----:B------:R-:W2:Y:S01]  /*1bba0*/  LDL R15, [R1+0xa20] ;  /* 0x000a2000010f7983 */ /* 0x000ea20000100800 */
[----:B----4-:R-:W-:-:S02]  /*1bbb0*/  PRMT R0, RZ, 0x7610, R0 ;  /* 0x00007610ff007816 */ /* 0x010fc40000000000 */
[----:B--2---:R-:W-:-:S04]  /*1bbc0*/  @!P0 LOP3.LUT R15, R15, R14, RZ, 0x3c, !PT ;  /* 0x0000000e0f0f8212 */ /* 0x004fc800078e3cff */
[----:B------:R-:W-:-:S04]  /*1bbd0*/  @!P0 LOP3.LUT R14, R15, R14, RZ, 0x3c, !PT ;  /* 0x0000000e0f0e8212 */ /* 0x000fc800078e3cff */
[----:B------:R-:W-:-:S05]  /*1bbe0*/  @!P0 LOP3.LUT R15, R15, R14, RZ, 0x3c, !PT ;  /* 0x0000000e0f0f8212 */ /* 0x000fca00078e3cff */
[----:B------:R-:W2:Y:S04]  /*1bbf0*/  @!P0 LDG.E.U16 R0, desc[UR12][R14.64] ;  /* 0x0000000c0e008981 */ /* 0x000ea8000c1e1500 */
[----:B--2---:R0:W-:Y:S04]  /*1bc00*/  STL [R1+0xb4], R0 ;  /* 0x0000b40001007387 */ /* 0x0041e80000100800 */
[----:B0-----:R-:W2:Y:S04]  /*1bc10*/  LDL.LU R0, [R1+0x121c] ;  /* 0x00121c0001007983 */ /* 0x001ea80000300800 */
[----:B------:R-:W4:Y:S04]  /*1bc20*/  LDL R14, [R1+0xa04] ;  /* 0x000a0400010e7983 */ /* 0x000f280000100800 */
[----:B------:R-:W4:Y:S01]  /*1bc30*/  LDL R15, [R1+0xa30] ;  /* 0x000a3000010f7983 */ /* 0x000f220000100800 */
[----:B--2---:R-:W-:-:S02]  /*1bc40*/  PRMT R0, RZ, 0x7610, R0 ;  /* 0x00007610ff007816 */ /* 0x004fc40000000000 */
[----:B----4-:R-:W-:-:S04]  /*1bc50*/  @!P0 LOP3.LUT R15, R15, R14, RZ, 0x3c, !PT ;  /* 0x0000000e0f0f8212 */ /* 0x010fc800078e3cff */
        /* <DEDUP_REMOVED lines=19> */
[----:B--2---:R0:W-:Y:S04]  /*1bd90*/  STL [R1+0xb8], R0 ;  /* 0x0000b80001007387 */ /* 0x0041e80000100800 */
[----:B0-----:R-:W2:Y:S04]  /*1bda0*/  LDL R0, [R1+0x920] ;  /* 0x0009200001007983 */ /* 0x001ea80000100800 */
        /* <DEDUP_REMOVED lines=38> */
[----:B------:R-:W4:Y:S01]  /*1c010*/  LDL R15, [R1+0x91c] ;  /* 0x00091c00010f7983 */ /* 0x000f220000100800 */
[----:B------:R-:W-:Y:S01]  /*1c020*/  @!P0 IMAD.MOV.U32 R14, RZ, RZ, R0 ;  /* 0x000000ffff0e8224 */ /* 0x000fe200078e0000 */
[----:B--2---:R-:W-:-:S06]  /*1c030*/  PRMT R4, RZ, 0x7610, R4 ;  /* 0x00007610ff047816 */ /* 0x004fcc0000000004 */
[----:B----4-:R-:W2:Y:S04]  /*1c040*/  @!P0 LDG.E.U16 R4, desc[UR12][R14.64] ;  /* 0x0000000c0e048981 */ /* 0x010ea8000c1e1500 */
[----:B--2---:R0:W-:Y:S04]  /*1c050*/  STL [R1+0xdc], R4 ;  /* 0x0000dc0401007387 */ /* 0x0041e80000100800 */
[----:B0-----:R-:W2:Y:S04]  /*1c060*/  LDL.LU R4, [R1+0x1200] ;  /* 0x0012000001047983 */ /* 0x001ea80000300800 */
[----:B------:R-:W4:Y:S04]  /*1c070*/  LDL R14, [R1+0x8fc] ;  /* 0x0008fc00010e7983 */ /* 0x000f280000100800 */
[----:B------:R-:W4:Y:S01]  /*1c080*/  LDL R15, [R1+0x900] ;  /* 0x00090000010f7983 */ /* 0x000f220000100800 */
[----:B------:R-:W0:Y:S01]  /*1c090*/  S2R R0, SR_TID.X ;  /* 0x0000000000007919 */ /* 0x000e220000002100 */
[----:B--2---:R-:W-:-:S02]  /*1c0a0*/  PRMT R4, RZ, 0x7610, R4 ;  /* 0x00007610ff047816 */ /* 0x004fc40000000004 */
[----:B----4-:R-:W-:-:S04]  /*1c0b0*/  @!P0 LOP3.LUT R15, R15, R14, RZ, 0x3c, !PT ;  /* 0x0000000e0f0f8212 */ /* 0x010fc800078e3cff */
[----:B------:R-:W-:-:S04]  /*1c0c0*/  @!P0 LOP3.LUT R14, R15, R14, RZ, 0x3c, !PT ;  /* 0x0000000e0f0e8212 */ /* 0x000fc800078e3cff */
[----:B------:R-:W-:-:S05]  /*1c0d0*/  @!P0 LOP3.LUT R15, R15, R14, RZ, 0x3c, !PT ;  /* 0x0000000e0f0f8212 */ /* 0x000fca00078e3cff */
[----:B------:R1:W2:Y:S01]  /*1c0e0*/  @!P0 LDG.E.U16 R4, desc[UR12][R14.64] ;  /* 0x0000000c0e048981 */ /* 0x0002a2000c1e1500 */
[----:B0-----:R-:W-:-:S04]  /*1c0f0*/  LOP3.LUT R0, R0, 0x80, RZ, 0xc0, !PT ;  /* 0x0000008000007812 */ /* 0x001fc800078ec0ff */
[----:B------:R-:W-:Y:S02]  /*1c100*/  ISETP.NE.U32.AND P1, PT, R0, RZ, PT ;  /* 0x000000ff0000720c */ /* 0x000fe40003f25070 */
[----:B------:R-:W0:Y:S02]  /*1c110*/  S2R R0, SR_TID.X ;  /* 0x0000000000007919 */ /* 0x000e240000002100 */
[----:B0-----:R-:W-:-:S05]  /*1c120*/  LOP3.LUT R0, R0, 0x7f, RZ, 0xc0, !PT ;  /* 0x0000007f00007812 */ /* 0x001fca00078ec0ff */
[----:B-1----:R-:W-:Y:S01]  /*1c130*/  IMAD.SHL.U32 R14, R0, 0x2, RZ ;  /* 0x00000002000e7824 */ /* 0x002fe200078e00ff */
[----:B------:R-:W-:-:S04]  /*1c140*/  SEL R0, RZ, 0x110, !P1 ;  /* 0x00000110ff007807 */ /* 0x000fc80004800000 */
[----:B------:R-:W-:Y:S01]  /*1c150*/  LOP3.LUT R0, R0, R14, RZ, 0x3c, !PT ;  /* 0x0000000e00007212 */ /* 0x000fe200078e3cff */
        /* <DEDUP_REMOVED lines=13> */
[----:B------:R-:W-:-:S02]  /*1c230*/  PRMT R17, RZ, 0x7610, R17 ;  /* 0x00007610ff117816 */ /* 0x000fc40000000011 */
[----:B----4-:R-:W-:-:S04]  /*1c240*/  @!P0 LOP3.LUT R15, R15, R14, RZ, 0x3c, !PT ;  /* 0x0000000e0f0f8212 */ /* 0x010fc800078e3cff */
[----:B------:R-:W-:-:S04]  /*1c250*/  @!P0 LOP3.LUT R14, R15, R14, RZ, 0x3c, !PT ;  /* 0x0000000e0f0e8212 */ /* 0x000fc800078e3cff */
[----:B------:R-:W-:-:S05]  /*1c260*/  @!P0 LOP3.LUT R15, R15, R14, RZ, 0x3c, !PT ;  /* 0x0000000e0f0f8212 */ /* 0x000fca00078e3cff */
[----:B------:R-:W4:Y:S04]  /*1c270*/  @!P0 LDG.E.U16 R17, desc[UR12][R14.64] ;  /* 0x0000000c0e118981 */ /* 0x000f28000c1e1500 */
[----:B----4-:R0:W-:Y:S04]  /*1c280*/  STL [R1+0x174], R17 ;  /* 0x0001741101007387 */ /* 0x0101e80000100800 */
[----:B0-----:R-:W4:Y:S04]  /*1c290*/  LDL.LU R17, [R1+0x11f4] ;  /* 0x0011f40001117983 */ /* 0x001f280000300800 */
        /* <DEDUP_REMOVED lines=43> */
[----:B------:R-:W3:Y:S04]  /*1c550*/  LDL R14, [R1+0x7fc] ;  /* 0x0007fc00010e7983 */ /* 0x000ee80000100800 */
[----:B------:R-:W3:Y:S01]  /*1c560*/  LDL R15, [R1+0x800] ;  /* 0x00080000010f7983 */ /* 0x000ee20000100800 */
[----:B------:R-:W-:-:S03]  /*1c570*/  PRMT R13, RZ, 0x7610, R13 ;  /* 0x00007610ff0d7816 */ /* 0x000fc6000000000d */
[----:B--2---:R0:W-:Y:S04]  /*1c580*/  STL [R1+0x160], R5 ;  /* 0x0001600501007387 */ /* 0x0041e80000100800 */
[----:B0-----:R-:W2:Y:S01]  /*1c590*/  LDL.LU R5, [R1+0x88] ;  /* 0x0000880001057983 */ /* 0x001ea20000300800 */
[----:B---3--:R-:W-:-:S04]  /*1c5a0*/  @!P0 LOP3.LUT R15, R15, R14, RZ, 0x3c, !PT ;  /* 0x0000000e0f0f8212 */ /* 0x008fc800078e3cff */
[----:B------:R-:W-:-:S04]  /*1c5b0*/  @!P0 LOP3.LUT R14, R15, R14, RZ, 0x3c, !PT ;  /* 0x0000000e0f0e8212 */ /* 0x000fc800078e3cff */
[----:B------:R-:W-:-:S05]  /*1c5c0*/  @!P0 LOP3.LUT R15, R15, R14, RZ, 0x3c, !PT ;  /* 0x0000000e0f0f8212 */ /* 0x000fca00078e3cff */
[----:B------:R-:W3:Y:S04]  /*1c5d0*/  @!P0 LDG.E.U16 R13, desc[UR12][R14.64] ;  /* 0x0000000c0e0d8981 */ /* 0x000ee8000c1e1500 */
[----:B------:R-:W2:Y:S04]  /*1c5e0*/  LDL R14, [R1+0x7dc] ;  /* 0x0007dc00010e7983 */ /* 0x000ea80000100800 */
[----:B------:R-:W2:Y:S01]  /*1c5f0*/  LDL R15, [R1+0x7e0] ;  /* 0x0007e000010f7983 */ /* 0x000ea20000100800 */
[----:B------:R-:W-:-:S03]  /*1c600*/  PRMT R6, RZ, 0x7610, R6 ;  /* 0x00007610ff067816 */ /* 0x000fc60000000006 */
[----:B---3--:R0:W-:Y:S04]  /*1c610*/  STL [R1+0x15c], R13 ;  /* 0x00015c0d01007387 */ /* 0x0081e80000100800 */
[----:B0-----:R-:W3:Y:S01]  /*1c620*/  LDL.LU R13, [R1+0x84] ;  /* 0x00008400010d7983 */ /* 0x001ee20000300800 */
        /* <DEDUP_REMOVED lines=37> */
[----:B------:R-:W2:Y:S04]  /*1c880*/  @!P0 LDG.E.U16 R16, desc[UR12][R14.64] ;  /* 0x0000000c0e108981 */ /* 0x000ea8000c1e1500 */
[----:B---3--:R0:W-:Y:S04]  /*1c890*/  STL [R1+0x14c], R28 ;  /* 0x00014c1c01007387 */ /* 0x0081e80000100800 */
[----:B0-----:R-:W3:Y:S04]  /*1c8a0*/  LDL.LU R28, [R1+0x74] ;  /* 0x00007400011c7983 */ /* 0x001ee80000300800 */
        /* <DEDUP_REMOVED lines=9> */
[----:B------:R0:W-:Y:S04]  /*1c940*/  STS.U16 [R0+UR6+0x6000], R5 ;  /* 0x0060000500007988 */ /* 0x0001e80008000406 */
        /* <DEDUP_REMOVED lines=12> */
[----:B------:R-:W-:Y:S04]  /*1ca10*/  STS.U16 [R0+UR6+0x7000], R6 ;  /* 0x0070000600007988 */ /* 0x000fe80008000406 */
[----:B--2---:R0:W-:Y:S04]  /*1ca20*/  STL [R1+0x140], R16 ;  /* 0x0001401001007387 */ /* 0x0041e80000100800 */
[----:B0-----:R-:W2:Y:S04]  /*1ca30*/  LDL.LU R16, [R1+0x11d8] ;  /* 0x0011d80001107983 */ /* 0x001ea80000300800 */
[----:B------:R-:W2:Y:S04]  /*1ca40*/  LDL R14, [R1+0x6fc] ;  /* 0x0006fc00010e7983 */ /* 0x000ea80000100800 */
[----:B------:R-:W2:Y:S04]  /*1ca50*/  LDL R15, [R1+0x700] ;  /* 0x00070000010f7983 */ /* 0x000ea80000100800 */
[----:B------:R-:W3:Y:S01]  /*1ca60*/  LDL.LU R6, [R1+0x11d4] ;  /* 0x0011d40001067983 */ /* 0x000ee20000300800 */
[----:B--2---:R-:W-:-:S04]  /*1ca70*/  @!P0 LOP3.LUT R15, R15, R14, RZ, 0x3c, !PT ;  /* 0x0000000e0f0f8212 */ /* 0x004fc800078e3cff */
[C---:B------:R-:W-:Y:S02]  /*1ca80*/  @!P0 LOP3.LUT R14, R15.reuse, R14, RZ, 0x3c, !PT ;  /* 0x0000000e0f0e8212 */ /* 0x040fe400078e3cff */
[----:B---3--:R-:W-:Y:S02]  /*1ca90*/  PRMT R6, RZ, 0x7610, R6 ;  /* 0x00007610ff067816 */ /* 0x008fe40000000006 */
        /* <DEDUP_REMOVED lines=15> */
[----:B------:R-:W2:Y:S04]  /*1cb90*/  LDL R14, [R1+0x6bc] ;  /* 0x0006bc00010e7983 */ /* 0x000ea80000100800 */
[----:B------:R-:W2:Y:S01]  /*1cba0*/  LDL R15, [R1+0x6c0] ;  /* 0x0006c000010f7983 */ /* 0x000ea20000100800 */
[----:B------:R-:W-:-:S03]  /*1cbb0*/  PRMT R16, RZ, 0x7610, R16 ;  /* 0x00007610ff107816 */ /* 0x000fc60000000010 */
[----:B------:R0:W-:Y:S04]  /*1cbc0*/  STS.U16 [R0+UR6+0x8000], R27 ;  /* 0x0080001b00007988 */ /* 0x0001e80008000406 */
[----:B0-----:R-:W3:Y:S01]  /*1cbd0*/  LDL.LU R27, [R1+0x60] ;  /* 0x00006000011b7983 */ /* 0x001ee20000300800 */
        /* <DEDUP_REMOVED lines=11> */
[----:B------:R0:W-:Y:S04]  /*1cc90*/  STS.U16 [R0+UR6+0x8800], R28 ;  /* 0x0088001c00007988 */ /* 0x0001e80008000406 */
[----:B0-----:R-:W4:Y:S04]  /*1cca0*/  LDL R28, [R1+0x640] ;  /* 0x00064000011c7983 */ /* 0x001f280000100800 */
[----:B--2---:R0:W-:Y:S04]  /*1ccb0*/  STL [R1+0x134], R16 ;  /* 0x0001341001007387 */ /* 0x0041e80000100800 */
[----:B0-----:R-:W2:Y:S04]  /*1ccc0*/  LDL.LU R16, [R1+0x5c] ;  /* 0x00005c0001107983 */ /* 0x001ea80000300800 */
[----:B------:R-:W-:Y:S04]  /*1ccd0*/  STS.U16 [R0+UR6+0x9000], R5 ;  /* 0x0090000500007988 */ /* 0x000fe80008000406 */
[----:B---3--:R0:W-:Y:S04]  /*1cce0*/  STL [R1+0x130], R6 ;  /* 0x0001300601007387 */ /* 0x0081e80000100800 */
[----:B0-----:R-:W3:Y:S04]  /*1ccf0*/  LDL.LU R6, [R1+0x11c8] ;  /* 0x0011c80001067983 */ /* 0x001ee80000300800 */
[----:B------:R-:W2:Y:S04]  /*1cd00*/  LDL R14, [R1+0x67c] ;  /* 0x00067c00010e7983 */ /* 0x000ea80000100800 */
[----:B------:R-:W2:Y:S04]  /*1cd10*/  LDL R15, [R1+0x680] ;  /* 0x00068000010f7983 */ /* 0x000ea80000100800 */
[----:B------:R-:W3:Y:S01]  /*1cd20*/  LDL.LU R5, [R1+0x11c4] ;  /* 0x0011c40001057983 */ /* 0x000ee20000300800 */
[----:B--2---:R-:W-:-:S04]  /*1cd30*/  @!P0 LOP3.LUT R15, R15, R14, RZ, 0x3c, !PT ;  /* 0x0000000e0f0f8212 */ /* 0x004fc800078e3cff */
[C---:B------:R-:W-:Y:S02]  /*1cd40*/  @!P0 LOP3.LUT R14, R15.reuse, R14, RZ, 0x3c, !PT ;  /* 0x0000000e0f0e8212 */ /* 0x040fe400078e3cff */
[----:B---3--:R-:W-:Y:S02]  /*1cd50*/  PRMT R5, RZ, 0x7610, R5 ;  /* 0x00007610ff057816 */ /* 0x008fe40000000005 */
        /* <DEDUP_REMOVED lines=10> */
[----:B------:R1:W-:Y:S04]  /*1ce00*/  STS.U16 [R0+UR6+0x9800], R13 ;  /* 0x0098000d00007988 */ /* 0x0003e80008000406 */
[----:B0-----:R-:W2:Y:S04]  /*1ce10*/  LDL.LU R5, [R1+0x58] ;  /* 0x0000580001057983 */ /* 0x001ea80000300800 */
[----:B-1----:R-:W2:Y:S04]  /*1ce20*/  LDL R13, [R1+0x600] ;  /* 0x00060000010d7983 */ /* 0x002ea80000100800 */
[----:B---3--:R0:W-:Y:S04]  /*1ce30*/  STL [R1+0x128], R6 ;  /* 0x0001280601007387 */ /* 0x0081e80000100800 */
[----:B0-----:R-:W3:Y:S04]  /*1ce40*/  LDL.LU R6, [R1+0x11c0] ;  /* 0x0011c00001067983 */ /* 0x001ee80000300800 */
[----:B------:R-:W2:Y:S04]  /*1ce50*/  LDL.LU R14, [R1+0x68] ;  /* 0x00006800010e7983 */ /* 0x000ea80000300800 */
[----:B------:R-:W4:Y:S01]  /*1ce60*/  LDL R15, [R1+0x63c] ;  /* 0x00063c00010f7983 */ /* 0x000f220000100800 */
[----:B---3--:R-:W-:-:S03]  /*1ce70*/  PRMT R6, RZ, 0x7610, R6 ;  /* 0x00007610ff067816 */ /* 0x008fc60000000006 */
[----:B--2---:R4:W-:Y:S02]  /*1ce80*/  STS.U16 [R0+UR6+0xa000], R14 ;  /* 0x00a0000e00007988 */ /* 0x0049e40008000406 */
[----:B----4-:R-:W-:Y:S02]  /*1ce90*/  @!P0 IMAD.MOV.U32 R14, RZ, RZ, R28 ;  /* 0x000000ffff0e8224 */ /* 0x010fe400078e001c */
[----:B------:R-:W2:Y:S04]  /*1cea0*/  LDL.LU R28, [R1+0x54] ;  /* 0x00005400011c7983 */ /* 0x000ea80000300800 */
[----:B------:R0:W3:Y:S04]  /*1ceb0*/  @!P0 LDG.E.U16 R6, desc[UR12][R14.64] ;  /* 0x0000000c0e068981 */ /* 0x0000e8000c1e1500 */
[----:B------:R-:W0:Y:S04]  /*1cec0*/  LDL R14, [R1+0x61c] ;  /* 0x00061c00010e7983 */ /* 0x000e280000100800 */
[----:B------:R-:W0:Y:S01]  /*1ced0*/  LDL R15, [R1+0x620] ;  /* 0x00062000010f7983 */ /* 0x000e220000100800 */
[----:B------:R-:W-:-:S02]  /*1cee0*/  PRMT R12, RZ, 0x7610, R12 ;  /* 0x00007610ff0c7816 */ /* 0x000fc4000000000c */
[----:B0-----:R-:W-:-:S04]  /*1cef0*/  @!P0 LOP3.LUT R15, R15, R14, RZ, 0x3c, !PT ;  /* 0x0000000e0f0f8212 */ /* 0x001fc800078e3cff */
[----:B------:R-:W-:-:S04]  /*1cf00*/  @!P0 LOP3.LUT R14, R15, R14, RZ, 0x3c, !PT ;  /* 0x0000000e0f0e8212 */ /* 0x000fc800078e3cff */
[----:B------:R-:W-:-:S05]  /*1cf10*/  @!P0 LOP3.LUT R15, R15, R14, RZ, 0x3c, !PT ;  /* 0x0000000e0f0f8212 */ /* 0x000fca00078e3cff */
[----:B------:R-:W4:Y:S04]  /*1cf20*/  @!P0 LDG.E.U16 R12, desc[UR12][R14.64] ;  /* 0x0000000c0e0c8981 */ /* 0x000f28000c1e1500 */
[----:B---3--:R0:W-:Y:S04]  /*1cf30*/  STL [R1+0x124], R6 ;  /* 0x0001240601007387 */ /* 0x0081e80000100800 */
[----:B------:R1:W-:Y:S04]  /*1cf40*/  STS.U16 [R0+UR6+0xa800], R29 ;  /* 0x00a8001d00007988 */ /* 0x0003e80008000406 */
[----:B0-----:R-:W3:Y:S04]  /*1cf50*/  LDL R6, [R1+0x5e0] ;  /* 0x0005e00001067983 */ /* 0x001ee80000100800 */
[----:B-1----:R-:W2:Y:S04]  /*1cf60*/  LDL.LU R29, [R1+0x50] ;  /* 0x00005000011d7983 */ /* 0x002ea80000300800 */
[----:B----4-:R0:W-:Y:S04]  /*1cf70*/  STL [R1+0x120], R12 ;  /* 0x0001200c01007387 */ /* 0x0101e80000100800 */
[----:B0-----:R-:W4:Y:S04]  /*1cf80*/  LDL.LU R12, [R1+0x11bc] ;  /* 0x0011bc00010c7983 */ /* 0x001f280000300800 */
[----:B------:R-:W2:Y:S01]  /*1cf90*/  LDL R15, [R1+0x5fc] ;  /* 0x0005fc00010f7983 */ /* 0x000ea20000100800 */
[----:B------:R-:W-:-:S03]  /*1cfa0*/  @!P0 IMAD.MOV.U32 R14, RZ, RZ, R13 ;  /* 0x000000ffff0e8224 */ /* 0x000fc600078e000d */
[----:B------:R0:W-:Y:S02]  /*1cfb0*/  STS.U16 [R0+UR6+0x5800], R26 ;  /* 0x0058001a00007988 */ /* 0x0001e40008000406 */
[----:B0-----:R-:W-:-:S06]  /*1cfc0*/  PRMT R26, RZ, 0x7610, R26 ;  /* 0x00007610ff1a7816 */ /* 0x001fcc000000001a */
[----:B--2---:R3:W2:Y:S04]  /*1cfd0*/  @!P0 LDG.E.U16 R26, desc[UR12][R14.64] ;  /* 0x0000000c0e1a8981 */ /* 0x0046a8000c1e1500 */
[----:B------:R-:W2:Y:S01]  /*1cfe0*/  LDL R15, [R1+0x5dc] ;  /* 0x0005dc00010f7983 */ /* 0x000ea20000100800 */
[----:B---3--:R-:W-:-:S03]  /*1cff0*/  @!P0 IMAD.MOV.U32 R14, RZ, RZ, R6 ;  /* 0x000000ffff0e8224 */ /* 0x008fc600078e0006 */
[----:B------:R0:W-:Y:S02]  /*1d000*/  STS.U16 [R0+UR6+0x4800], R24 ;  /* 0x0048001800007988 */ /* 0x0001e40008000406 */
[----:B0-----:R-:W-:Y:S02]  /*1d010*/  PRMT R24, RZ, 0x7610, R24 ;  /* 0x00007610ff187816 */ /* 0x001fe40000000018 */
[----:B------:R0:W-:Y:S04]  /*1d020*/  STS.U16 [R0+UR6+0xb000], R27 ;  /* 0x00b0001b00007988 */ /* 0x0001e80008000406 */
[----:B------:R1:W-:Y:S04]  /*1d030*/  STS.U16 [R0+UR6+0xb800], R16 ;  /* 0x00b8001000007988 */ /* 0x0003e80008000406 */
[----:B0-----:R-:W3:Y:S04]  /*1d040*/  LDL R27, [R1+0x5c0] ;  /* 0x0005c000011b7983 */ /* 0x001ee80000100800 */
[----:B--2---:R3:W2:Y:S04]  /*1d050*/  @!P0 LDG.E.U16 R24, desc[UR12][R14.64] ;  /* 0x0000000c0e188981 */ /* 0x0046a8000c1e1500 */
[----:B------:R-:W-:Y:S04]  /*1d060*/  STL [R1+0x10e0], R26 ;  /* 0x0010e01a01007387 */ /* 0x000fe80000100800 */
[----:B------:R-:W-:Y:S04]  /*1d070*/  STL [R1+0x10e4], R26 ;  /* 0x0010e41a01007387 */ /* 0x000fe80000100800 */
[----:B------:R-:W4:Y:S04]  /*1d080*/  LDL R15, [R1+0x5bc] ;  /* 0x0005bc00010f7983 */ /* 0x000f280000100800 */
[----:B-1----:R-:W4:Y:S04]  /*1d090*/  LDL R16, [R1+0x59c] ;  /* 0x00059c0001107983 */ /* 0x002f280000100800 */
[----:B------:R-:W4:Y:S04]  /*1d0a0*/  LDL R13, [R1+0x5a0] ;  /* 0x0005a000010d7983 */ /* 0x000f280000100800 */
[----:B------:R-:W-:Y:S01]  /*1d0b0*/  STS.U16 [R0+UR6+0xc000], R5 ;  /* 0x00c0000500007988 */ /* 0x000fe20008000406 */
[----:B---3--:R-:W-:-:S03]  /*1d0c0*/  @!P0 IMAD.MOV.U32 R14, RZ, RZ, R27 ;  /* 0x000000ffff0e8224 */ /* 0x008fc600078e001b */
[----:B------:R0:W-:Y:S04]  /*1d0d0*/  STS.U16 [R0+UR6+0x3000], R22 ;  /* 0x0030001600007988 */ /* 0x0001e80008000406 */
[----:B------:R1:W-:Y:S01]  /*1d0e0*/  STS.U16 [R0+UR6+0x2000], R20 ;  /* 0x0020001400007988 */ /* 0x0003e20008000406 */
[----:B0-----:R-:W-:Y:S02]  /*1d0f0*/  PRMT R22, RZ, 0x7610, R22 ;  /* 0x00007610ff167816 */ /* 0x001fe40000000016 */
[----:B-1----:R-:W-:Y:S01]  /*1d100*/  PRMT R20, RZ, 0x7610, R20 ;  /* 0x00007610ff147816 */ /* 0x002fe20000000014 */
[----:B--2---:R-:W-:Y:S04]  /*1d110*/  STL [R1+0x10e8], R24 ;  /* 0x0010e81801007387 */ /* 0x004fe80000100800 */
[----:B------:R-:W-:Y:S04]  /*1d120*/  STL [R1+0x10ec], R24 ;  /* 0x0010ec1801007387 */ /* 0x000fe80000100800 */
[----:B------:R-:W2:Y:S04]  /*1d130*/  LDL R6, [R1+0x57c] ;  /* 0x00057c0001067983 */ /* 0x000ea80000100800 */
[----:B------:R-:W3:Y:S04]  /*1d140*/  LDL R5, [R1+0x580] ;  /* 0x0005800001057983 */ /* 0x000ee80000100800 */
[----:B----4-:R0:W4:Y:S02]  /*1d150*/  @!P0 LDG.E.U16 R22, desc[UR12][R14.64] ;  /* 0x0000000c0e168981 */ /* 0x010124000c1e1500 */
[----:B0-----:R-:W-:-:S02]  /*1d160*/  @!P0 IMAD.MOV.U32 R14, RZ, RZ, R13 ;  /* 0x000000ffff0e8224 */ /* 0x001fc400078e000d */
[----:B------:R-:W-:-:S05]  /*1d170*/  @!P0 IMAD.MOV.U32 R15, RZ, RZ, R16 ;  /* 0x000000ffff0f8224 */ /* 0x000fca00078e0010 */
[----:B------:R2:W4:Y:S04]  /*1d180*/  @!P0 LDG.E.U16 R20, desc[UR12][R14.64] ;  /* 0x0000000c0e148981 */ /* 0x000528000c1e1500 */
[----:B------:R0:W-:Y:S02]  /*1d190*/  STS.U16 [R0+UR6+0x1000], R18 ;  /* 0x0010001200007988 */ /* 0x0001e40008000406 */
[----:B0-----:R-:W-:Y:S01]  /*1d1a0*/  PRMT R18, RZ, 0x7610, R18 ;  /* 0x00007610ff127816 */ /* 0x001fe20000000012 */
[----:B--2---:R-:W-:Y:S02]  /*1d1b0*/  @!P0 IMAD.MOV.U32 R15, RZ, RZ, R6 ;  /* 0x000000ffff0f8224 */ /* 0x004fe400078e0006 */
[----:B---3--:R-:W-:-:S05]  /*1d1c0*/  @!P0 IMAD.MOV.U32 R14, RZ, RZ, R5 ;  /* 0x000000ffff0e8224 */ /* 0x008fca00078e0005 */
[----:B------:R-:W2:Y:S04]  /*1d1d0*/  @!P0 LDG.E.U16 R18, desc[UR12][R14.64] ;  /* 0x0000000c0e128981 */ /* 0x000ea8000c1e1500 */
[----:B----4-:R-:W-:Y:S04]  /*1d1e0*/  STL [R1+0x10f0], R22 ;  /* 0x0010f01601007387 */ /* 0x010fe80000100800 */
[----:B------:R-:W-:Y:S04]  /*1d1f0*/  STL [R1+0x10f4], R22 ;  /* 0x0010f41601007387 */ /* 0x000fe80000100800 */
[----:B------:R-:W-:Y:S04]  /*1d200*/  STL [R1+0x10f8], R22 ;  /* 0x0010f81601007387 */ /* 0x000fe80000100800 */
[----:B------:R-:W-:Y:S04]  /*1d210*/  STL [R1+0x10fc], R22 ;  /* 0x0010fc1601007387 */ /* 0x000fe80000100800 */
[----:B------:R-:W-:Y:S04]  /*1d220*/  STL [R1+0x1100], R20 ;  /* 0x0011001401007387 */ /* 0x000fe80000100800 */
[----:B------:R-:W-:Y:S04]  /*1d230*/  STL [R1+0x1104], R20 ;  /* 0x0011041401007387 */ /* 0x000fe80000100800 */
[----:B------:R-:W3:Y:S04]  /*1d240*/  LDL.LU R27, [R1+0x4c] ;  /* 0x00004c00011b7983 */ /* 0x000ee80000300800 */
[----:B------:R-:W4:Y:S04]  /*1d250*/  LDL.LU R16, [R1+0x48] ;  /* 0x0000480001107983 */ /* 0x000f280000300800 */
[----:B------:R-:W3:Y:S04]  /*1d260*/  LDL.LU R6, [R1+0x44] ;  /* 0x0000440001067983 */ /* 0x000ee80000300800 */
[----:B------:R-:W3:Y:S04]  /*1d270*/  LDL.LU R13, [R1+0x40] ;  /* 0x00004000010d7983 */ /* 0x000ee80000300800 */
[----:B------:R0:W-:Y:S04]  /*1d280*/  STS.U16 [R0+UR6+0xc800], R28 ;  /* 0x00c8001c00007988 */ /* 0x0001e80008000406 */
[----:B------:R-:W3:Y:S04]  /*1d290*/  LDL.LU R5, [R1+0x3c] ;  /* 0x00003c0001057983 */ /* 0x000ee80000300800 */
[----:B------:R1:W-:Y:S04]  /*1d2a0*/  STS.U16 [R0+UR6+0xd000], R29 ;  /* 0x00d0001d00007988 */ /* 0x0003e80008000406 */
[----:B0-----:R-:W3:Y:S04]  /*1d2b0*/  LDL.LU R28, [R1+0x38] ;  /* 0x00003800011c7983 */ /* 0x001ee80000300800 */
[----:B-1----:R-:W3:Y:S04]  /*1d2c0*/  LDL.LU R29, [R1+0x34] ;  /* 0x00003400011d7983 */ /* 0x002ee80000300800 */
[----:B------:R-:W3:Y:S04]  /*1d2d0*/  LDL R14, [R1+0x55c] ;  /* 0x00055c00010e7983 */ /* 0x000ee80000100800 */
[----:B------:R-:W3:Y:S04]  /*1d2e0*/  LDL R15, [R1+0x560] ;  /* 0x00056000010f7983 */ /* 0x000ee80000100800 */
        /* <DEDUP_REMOVED lines=19> */
[----:B---3--:R0:W-:Y:S04]  /*1d420*/  STS.U16 [R0+UR6+0xd800], R27 ;  /* 0x00d8001b00007988 */ /* 0x0081e80008000406 */
[----:B0-----:R-:W2:Y:S01]  /*1d430*/  LDL.LU R27, [R1+0x11b8] ;  /* 0x0011b800011b7983 */ /* 0x001ea20000300800 */
[----:B------:R-:W-:-:S04]  /*1d440*/  @!P0 LOP3.LUT R15, R15, R14, RZ, 0x3c, !PT ;  /* 0x0000000e0f0f8212 */ /* 0x000fc800078e3cff */
[----:B------:R-:W-:-:S04]  /*1d450*/  @!P0 LOP3.LUT R14, R15, R14, RZ, 0x3c, !PT ;  /* 0x0000000e0f0e8212 */ /* 0x000fc800078e3cff */
[----:B------:R-:W-:Y:S02]  /*1d460*/  @!P0 LOP3.LUT R15, R15, R14, RZ, 0x3c, !PT ;  /* 0x0000000e0f0f8212 */ /* 0x000fe400078e3cff */
[----:B--2---:R-:W-:-:S06]  /*1d470*/  PRMT R27, RZ, 0x7610, R27 ;  /* 0x00007610ff1b7816 */ /* 0x004fcc000000001b */
[----:B------:R-:W2:Y:S04]  /*1d480*/  @!P0 LDG.E.U16 R27, desc[UR12][R14.64] ;  /* 0x0000000c0e1b8981 */ /* 0x000ea8000c1e1500 */
[----:B----4-:R-:W-:Y:S04]  /*1d490*/  STS.U16 [R0+UR6+0xe000], R16 ;  /* 0x00e0001000007988 */ /* 0x010fe80008000406 */
[----:B------:R-:W3:Y:S04]  /*1d4a0*/  LDL R14, [R1+0x53c] ;  /* 0x00053c00010e7983 */ /* 0x000ee80000100800 */
[----:B------:R-:W3:Y:S04]  /*1d4b0*/  LDL R15, [R1+0x540] ;  /* 0x00054000010f7983 */ /* 0x000ee80000100800 */
[----:B--2---:R0:W-:Y:S04]  /*1d4c0*/  STL [R1+0x11c], R27 ;  /* 0x00011c1b01007387 */ /* 0x0041e80000100800 */
[----:B0-----:R-:W2:Y:S04]  /*1d4d0*/  LDL.LU R27, [R1+0x30] ;  /* 0x00003000011b7983 */ /* 0x001ea80000300800 */
[----:B------:R-:W4:Y:S01]  /*1d4e0*/  LDL.LU R16, [R1+0x11b4] ;  /* 0x0011b40001107983 */ /* 0x000f220000300800 */
[----:B---3--:R-:W-:-:S04]  /*1d4f0*/  @!P0 LOP3.LUT R15, R15, R14, RZ, 0x3c, !PT ;  /* 0x0000000e0f0f8212 */ /* 0x008fc800078e3cff */
[----:B------:R-:W-:-:S04]  /*1d500*/  @!P0 LOP3.LUT R14, R15, R14, RZ, 0x3c, !PT ;  /* 0x0000000e0f0e8212 */ /* 0x000fc800078e3cff */
[----:B------:R-:W-:Y:S02]  /*1d510*/  @!P0 LOP3.LUT R15, R15, R14, RZ, 0x3c, !PT ;  /* 0x0000000e0f0f8212 */ /* 0x000fe400078e3cff */
[----:B----4-:R-:W-:-:S06]  /*1d520*/  PRMT R16, RZ, 0x7610, R16 ;  /* 0x00007610ff107816 */ /* 0x010fcc0000000010 */
[----:B------:R-:W3:Y:S04]  /*1d530*/  @!P0 LDG.E.U16 R16, desc[UR12][R14.64] ;  /* 0x0000000c0e108981 */ /* 0x000ee8000c1e1500 */
[----:B---3--:R0:W-:Y:S04]  /*1d540*/  STL [R1+0x118], R16 ;  /* 0x0001181001007387 */ /* 0x0081e80000100800 */
[----:B0-----:R-:W3:Y:S04]  /*1d550*/  LDL.LU R16, [R1+0x11b0] ;  /* 0x0011b00001107983 */ /* 0x001ee80000300800 */
[----:B------:R-:W4:Y:S04]  /*1d560*/  LDL R14, [R1+0x51c] ;  /* 0x00051c00010e7983 */ /* 0x000f280000100800 */
[----:B------:R-:W4:Y:S01]  /*1d570*/  LDL R15, [R1+0x520] ;  /* 0x00052000010f7983 */ /* 0x000f220000100800 */
[----:B---3--:R-:W-:-:S02]  /*1d580*/  PRMT R16, RZ, 0x7610, R16 ;  /* 0x00007610ff107816 */ /* 0x008fc40000000010 */
[----:B----4-:R-:W-:-:S04]  /*1d590*/  @!P0 LOP3.LUT R15, R15, R14, RZ, 0x3c, !PT ;  /* 0x0000000e0f0f8212 */ /* 0x010fc800078e3cff */
[----:B------:R-:W-:-:S04]  /*1d5a0*/  @!P0 LOP3.LUT R14, R15, R14, RZ, 0x3c, !PT ;  /* 0x0000000e0f0e8212 */ /* 0x000fc800078e3cff */
[----:B------:R-:W-:-:S05]  /*1d5b0*/  @!P0 LOP3.LUT R15, R15, R14, RZ, 0x3c, !PT ;  /* 0x0000000e0f0f8212 */ /* 0x000fca00078e3cff */
[----:B------:R-:W3:Y:S04]  /*1d5c0*/  @!P0 LDG.E.U16 R16, desc[UR12][R14.64] ;  /* 0x0000000c0e108981 */ /* 0x000ee8000c1e1500 */
[----:B------:R0:W-:Y:S04]  /*1d5d0*/  STS.U16 [R0+UR6+0xe800], R6 ;  /* 0x00e8000600007988 */ /* 0x0001e80008000406 */
[----:B0-----:R-:W4:Y:S04]  /*1d5e0*/  LDL.LU R6, [R1+0x2c] ;  /* 0x00002c0001067983 */ /* 0x001f280000300800 */
[----:B---3--:R0:W-:Y:S04]  /*1d5f0*/  STL [R1+0x114], R16 ;  /* 0x0001141001007387 */ /* 0x0081e80000100800 */
[----:B0-----:R-:W3:Y:S04]  /*1d600*/  LDL.LU R16, [R1+0x11ac] ;  /* 0x0011ac0001107983 */ /* 0x001ee80000300800 */
[----:B------:R-:W2:Y:S04]  /*1d610*/  LDL R14, [R1+0x4fc] ;  /* 0x0004fc00010e7983 */ /* 0x000ea80000100800 */
[----:B------:R-:W2:Y:S01]  /*1d620*/  LDL R15, [R1+0x500] ;  /* 0x00050000010f7983 */ /* 0x000ea20000100800 */
[----:B---3--:R-:W-:-:S02]  /*1d630*/  PRMT R16, RZ, 0x7610, R16 ;  /* 0x00007610ff107816 */ /* 0x008fc40000000010 */
[----:B--2---:R-:W-:-:S04]  /*1d640*/  @!P0 LOP3.LUT R15, R15, R14, RZ, 0x3c, !PT ;  /* 0x0000000e0f0f8212 */ /* 0x004fc800078e3cff */
        /* <DEDUP_REMOVED lines=58> */
[----:B----4-:R0:W-:Y:S04]  /*1d9f0*/  STS.U16 [R0+UR6+0x11800], R6 ;  /* 0x0118000600007988 */ /* 0x0101e80008000406 */
[----:B0-----:R-:W3:Y:S04]  /*1da00*/  LDL.LU R6, [R1+0x14] ;  /* 0x0000140001067983 */ /* 0x001ee80000300800 */
[----:B------:R-:W4:Y:S04]  /*1da10*/  LDL R14, [R1+0x43c] ;  /* 0x00043c00010e7983 */ /* 0x000f280000100800 */
[----:B------:R-:W4:Y:S04]  /*1da20*/  LDL R15, [R1+0x440] ;  /* 0x00044000010f7983 */ /* 0x000f280000100800 */
[----:B------:R-:W-:Y:S04]  /*1da30*/  STS.U16 [R0+UR6+0x12000], R13 ;  /* 0x0120000d00007988 */ /* 0x000fe80008000406 */
[----:B--2---:R0:W-:Y:S04]  /*1da40*/  STL [R1+0xf8], R5 ;  /* 0x0000f80501007387 */ /* 0x0041e80000100800 */
[----:B0-----:R-:W2:Y:S04]  /*1da50*/  LDL.LU R5, [R1+0x10] ;  /* 0x0000100001057983 */ /* 0x001ea80000300800 */
[----:B------:R-:W2:Y:S01]  /*1da60*/  LDL.LU R13, [R1+0x1194] ;  /* 0x00119400010d7983 */ /* 0x000ea20000300800 */
[----:B----4-:R-:W-:-:S04]  /*1da70*/  @!P0 LOP3.LUT R15, R15, R14, RZ, 0x3c, !PT ;  /* 0x0000000e0f0f8212 */ /* 0x010fc800078e3cff */
[----:B------:R-:W-:-:S04]  /*1da80*/  @!P0 LOP3.LUT R14, R15, R14, RZ, 0x3c, !PT ;  /* 0x0000000e0f0e8212 */ /* 0x000fc800078e3cff */
[----:B------:R-:W-:Y:S02]  /*1da90*/  @!P0 LOP3.LUT R15, R15, R14, RZ, 0x3c, !PT ;  /* 0x0000000e0f0f8212 */ /* 0x000fe400078e3cff */
[----:B--2---:R-:W-:-:S06]  /*1daa0*/  PRMT R13, RZ, 0x7610, R13 ;  /* 0x00007610ff0d7816 */ /* 0x004fcc000000000d */
[----:B------:R-:W2:Y:S04]  /*1dab0*/  @!P0 LDG.E.U16 R13, desc[UR12][R14.64] ;  /* 0x0000000c0e0d8981 */ /* 0x000ea8000c1e1500 */
[----:B--2---:R0:W-:Y:S04]  /*1dac0*/  STL [R1+0xf4], R13 ;  /* 0x0000f40d01007387 */ /* 0x0041e80000100800 */
[----:B0-----:R-:W2:Y:S04]  /*1dad0*/  LDL.LU R13, [R1+0x1190] ;  /* 0x00119000010d7983 */ /* 0x001ea80000300800 */
[----:B------:R-:W4:Y:S04]  /*1dae0*/  LDL.LU R14, [R1+0x24] ;  /* 0x00002400010e7983 */ /* 0x000f280000300800 */
[----:B------:R-:W3:Y:S01]  /*1daf0*/  LDL R15, [R1+0x41c] ;  /* 0x00041c00010f7983 */ /* 0x000ee20000100800 */
[----:B--2---:R-:W-:-:S03]  /*1db00*/  PRMT R13, RZ, 0x7610, R13 ;  /* 0x00007610ff0d7816 */ /* 0x004fc6000000000d */
[----:B----4-:R0:W-:Y:S02]  /*1db10*/  STS.U16 [R0+UR6+0x12800], R14 ;  /* 0x0128000e00007988 */ /* 0x0101e40008000406 */
[----:B0-----:R-:W-:Y:S02]  /*1db20*/  @!P0 IMAD.MOV.U32 R14, RZ, RZ, R27 ;  /* 0x000000ffff0e8224 */ /* 0x001fe400078e001b */
[----:B------:R-:W2:Y:S04]  /*1db30*/  LDL.LU R27, [R1+0x8] ;  /* 0x00000800011b7983 */ /* 0x000ea80000300800 */
[----:B---3--:R-:W3:Y:S04]  /*1db40*/  @!P0 LDG.E.U16 R13, desc[UR12][R14.64] ;  /* 0x0000000c0e0d8981 */ /* 0x008ee8000c1e1500 */
[----:B---3--:R0:W-:Y:S04]  /*1db50*/  STL [R1+0xf0], R13 ;  /* 0x0000f00d01007387 */ /* 0x0081e80000100800 */
[----:B0-----:R-:W3:Y:S04]  /*1db60*/  LDL.LU R13, [R1+0x118c] ;  /* 0x00118c00010d7983 */ /* 0x001ee80000300800 */
[----:B------:R-:W4:Y:S04]  /*1db70*/  LDL R14, [R1+0x3fc] ;  /* 0x0003fc00010e7983 */ /* 0x000f280000100800 */
[----:B------:R-:W4:Y:S01]  /*1db80*/  LDL R15, [R1+0x400] ;  /* 0x00040000010f7983 */ /* 0x000f220000100800 */
[----:B------:R-:W-:-:S03]  /*1db90*/  PRMT R24, RZ, 0x7610, R24 ;  /* 0x00007610ff187816 */ /* 0x000fc60000000018 */
[----:B------:R0:W-:Y:S04]  /*1dba0*/  STS.U16 [R0+UR6+0x13000], R28 ;  /* 0x0130001c00007988 */ /* 0x0001e80008000406 */
[----:B0-----:R-:W2:Y:S01]  /*1dbb0*/  LDL.LU R28, [R1+0x4] ;  /* 0x00000400011c7983 */ /* 0x001ea20000300800 */
[----:B----4-:R-:W-:-:S04]  /*1dbc0*/  @!P0 LOP3.LUT R15, R15, R14, RZ, 0x3c, !PT ;  /* 0x0000000e0f0f8212 */ /* 0x010fc800078e3cff */
[----:B------:R-:W-:-:S04]  /*1dbd0*/  @!P0 LOP3.LUT R14, R15, R14, RZ, 0x3c, !PT ;  /* 0x0000000e0f0e8212 */ /* 0x000fc800078e3cff */
[----:B------:R-:W-:-:S05]  /*1dbe0*/  @!P0 LOP3.LUT R15, R15, R14, RZ, 0x3c, !PT ;  /* 0x0000000e0f0f8212 */ /* 0x000fca00078e3cff */
[----:B------:R-:W4:Y:S04]  /*1dbf0*/  @!P0 LDG.E.U16 R24, desc[UR12][R14.64] ;  /* 0x0000000c0e188981 */ /* 0x000f28000c1e1500 */
[----:B------:R-:W2:Y:S04]  /*1dc00*/  LDL R14, [R1+0x3dc] ;  /* 0x0003dc00010e7983 */ /* 0x000ea80000100800 */
[----:B------:R-:W2:Y:S04]  /*1dc10*/  LDL R15, [R1+0x3e0] ;  /* 0x0003e000010f7983 */ /* 0x000ea80000100800 */
[----:B------:R0:W-:Y:S04]  /*1dc20*/  STS.U16 [R0+UR6+0x800], R17 ;  /* 0x0008001100007988 */ /* 0x0001e80008000406 */
[----:B------:R-:W-:Y:S01]  /*1dc30*/  STS.U16 [R0+UR6+0x13800], R29 ;  /* 0x0138001d00007988 */ /* 0x000fe20008000406 */
[----:B0-----:R-:W-:-:S03]  /*1dc40*/  PRMT R17, RZ, 0x7610, R17 ;  /* 0x00007610ff117816 */ /* 0x001fc60000000011 */
[----:B----4-:R0:W-:Y:S04]  /*1dc50*/  STL [R1+0xec], R24 ;  /* 0x0000ec1801007387 */ /* 0x0101e80000100800 */
[----:B0-----:R-:W4:Y:S01]  /*1dc60*/  LDL R24, [R1+0x360] ;  /* 0x0003600001187983 */ /* 0x001f220000100800 */
[----:B--2---:R-:W-:-:S03]  /*1dc70*/  @!P0 LOP3.LUT R15, R15, R14, RZ, 0x3c, !PT ;  /* 0x0000000e0f0f8212 */ /* 0x004fc600078e3cff */
[----:B------:R-:W2:Y:S01]  /*1dc80*/  LDL.LU R29, [R1] ;  /* 0x00000000011d7983 */ /* 0x000ea20000300800 */
[----:B------:R-:W-:-:S04]  /*1dc90*/  @!P0 LOP3.LUT R14, R15, R14, RZ, 0x3c, !PT ;  /* 0x0000000e0f0e8212 */ /* 0x000fc800078e3cff */
[----:B------:R-:W-:-:S05]  /*1dca0*/  @!P0 LOP3.LUT R15, R15, R14, RZ, 0x3c, !PT ;  /* 0x0000000e0f0f8212 */ /* 0x000fca00078e3cff */
[----:B------:R0:W2:Y:S04]  /*1dcb0*/  @!P0 LDG.E.U16 R17, desc[UR12][R14.64] ;  /* 0x0000000c0e118981 */ /* 0x0000a8000c1e1500 */
[----:B------:R-:W0:Y:S04]  /*1dcc0*/  LDL R14, [R1+0x3bc] ;  /* 0x0003bc00010e7983 */ /* 0x000e280000100800 */
[----:B------:R-:W0:Y:S04]  /*1dcd0*/  LDL R15, [R1+0x3c0] ;  /* 0x0003c000010f7983 */ /* 0x000e280000100800 */
[----:B------:R1:W-:Y:S04]  /*1dce0*/  STS.U16 [R0+UR6+0x1800], R19 ;  /* 0x0018001300007988 */ /* 0x0003e80008000406 */
[----:B------:R3:W-:Y:S01]  /*1dcf0*/  STS.U16 [R0+UR6+0x14000], R16 ;  /* 0x0140001000007988 */ /* 0x0007e20008000406 */
[----:B-1----:R-:W-:-:S03]  /*1dd00*/  PRMT R19, RZ, 0x7610, R19 ;  /* 0x00007610ff137816 */ /* 0x002fc60000000013 */
[----:B---3--:R-:W3:Y:S01]  /*1dd10*/  LDL.LU R16, [R1+0x1188] ;  /* 0x0011880001107983 */ /* 0x008ee20000300800 */
[----:B0-----:R-:W-:-:S04]  /*1dd20*/  @!P0 LOP3.LUT R15, R15, R14, RZ, 0x3c, !PT ;  /* 0x0000000e0f0f8212 */ /* 0x001fc800078e3cff */
        /* <DEDUP_REMOVED lines=23> */
[----:B------:R-:W2:Y:S04]  /*1dea0*/  LDL.LU R14, [R1+0xc] ;  /* 0x00000c00010e7983 */ /* 0x000ea80000300800 */
[----:B------:R-:W3:Y:S04]  /*1deb0*/  LDL R15, [R1+0x35c] ;  /* 0x00035c00010f7983 */ /* 0x000ee80000100800 */
[----:B------:R0:W-:Y:S02]  /*1dec0*/  STS.U16 [R0+UR6+0x5000], R25 ;  /* 0x0050001900007988 */ /* 0x0001e40008000406 */
[----:B0-----:R-:W-:-:S02]  /*1ded0*/  PRMT R25, RZ, 0x7610, R25 ;  /* 0x00007610ff197816 */ /* 0x001fc40000000019 */
[----:B------:R-:W-:Y:S04]  /*1dee0*/  STS.U16 [R0+UR6+0x16000], R27 ;  /* 0x0160001b00007988 */ /* 0x000fe80008000406 */
[----:B--2---:R4:W-:Y:S02]  /*1def0*/  STS.U16 [R0+UR6+0x15800], R14 ;  /* 0x0158000e00007988 */ /* 0x0049e40008000406 */
[----:B----4-:R-:W-:Y:S02]  /*1df00*/  @!P0 IMAD.MOV.U32 R14, RZ, RZ, R24 ;  /* 0x000000ffff0e8224 */ /* 0x010fe400078e0018 */
[----:B------:R-:W2:Y:S04]  /*1df10*/  LDL R24, [R1+0x2e0] ;  /* 0x0002e00001187983 */ /* 0x000ea80000100800 */
[----:B---3--:R0:W3:Y:S04]  /*1df20*/  @!P0 LDG.E.U16 R25, desc[UR12][R14.64] ;  /* 0x0000000c0e198981 */ /* 0x0080e8000c1e1500 */
[----:B------:R-:W0:Y:S04]  /*1df30*/  LDL R14, [R1+0x33c] ;  /* 0x00033c00010e7983 */ /* 0x000e280000100800 */
[----:B------:R-:W0:Y:S04]  /*1df40*/  LDL R15, [R1+0x340] ;  /* 0x00034000010f7983 */ /* 0x000e280000100800 */
[----:B------:R-:W4:Y:S01]  /*1df50*/  LDL.LU R27, [R1+0x117c] ;  /* 0x00117c00011b7983 */ /* 0x000f220000300800 */
[----:B0-----:R-:W-:-:S04]  /*1df60*/  @!P0 LOP3.LUT R15, R15, R14, RZ, 0x3c, !PT ;  /* 0x0000000e0f0f8212 */ /* 0x001fc800078e3cff */
[C---:B------:R-:W-:Y:S02]  /*1df70*/  @!P0 LOP3.LUT R14, R15.reuse, R14, RZ, 0x3c, !PT ;  /* 0x0000000e0f0e8212 */ /* 0x040fe400078e3cff */
[----:B----4-:R-:W-:Y:S02]  /*1df80*/  PRMT R27, RZ, 0x7610, R27 ;  /* 0x00007610ff1b7816 */ /* 0x010fe4000000001b */
[----:B------:R-:W-:-:S05]  /*1df90*/  @!P0 LOP3.LUT R15, R15, R14, RZ, 0x3c, !PT ;  /* 0x0000000e0f0f8212 */ /* 0x000fca00078e3cff */
[----:B------:R-:W4:Y:S04]  /*1dfa0*/  @!P0 LDG.E.U16 R27, desc[UR12][R14.64] ;  /* 0x0000000c0e1b8981 */ /* 0x000f28000c1e1500 */
[----:B------:R-:W-:Y:S04]  /*1dfb0*/  STS.U16 [R0+UR6+0x16800], R28 ;  /* 0x0168001c00007988 */ /* 0x000fe80008000406 */
[----:B----4-:R0:W-:Y:S04]  /*1dfc0*/  STL [R1+0xe8], R27 ;  /* 0x0000e81b01007387 */ /* 0x0101e80000100800 */
[----:B0-----:R-:W4:Y:S04]  /*1dfd0*/  LDL.LU R27, [R1+0x1178] ;  /* 0x00117800011b7983 */ /* 0x001f280000300800 */
        /* <DEDUP_REMOVED lines=11> */
[----:B------:R-:W3:Y:S04]  /*1e090*/  LDL R15, [R1+0x300] ;  /* 0x00030000010f7983 */ /* 0x000ee80000100800 */
[----:B------:R0:W-:Y:S04]  /*1e0a0*/  STS.U16 [R0+UR6], R4 ;  /* 0x0000000400007988 */ /* 0x0001e80008000406 */
[----:B------:R1:W-:Y:S01]  /*1e0b0*/  STS.U16 [R0+UR6+0x17000], R29 ;  /* 0x0170001d00007988 */ /* 0x0003e20008000406 */
[----:B0-----:R-:W-:-:S03]  /*1e0c0*/  PRMT R4, RZ, 0x7610, R4 ;  /* 0x00007610ff047816 */ /* 0x001fc60000000004 */
[----:B-1----:R-:W2:Y:S01]  /*1e0d0*/  LDL.LU R29, [R1+0x116c] ;  /* 0x00116c00011d7983 */ /* 0x002ea20000300800 */
[----:B---3--:R-:W-:-:S04]  /*1e0e0*/  @!P0 LOP3.LUT R15, R15, R14, RZ, 0x3c, !PT ;  /* 0x0000000e0f0f8212 */ /* 0x008fc800078e3cff */
[----:B------:R-:W-:-:S04]  /*1e0f0*/  @!P0 LOP3.LUT R14, R15, R14, RZ, 0x3c, !PT ;  /* 0x0000000e0f0e8212 */ /* 0x000fc800078e3cff */
[----:B------:R-:W-:-:S05]  /*1e100*/  @!P0 LOP3.LUT R15, R15, R14, RZ, 0x3c, !PT ;  /* 0x0000000e0f0f8212 */ /* 0x000fca00078e3cff */
[----:B------:R0:W3:Y:S04]  /*1e110*/  @!P0 LDG.E.U16 R4, desc[UR12][R14.64] ;  /* 0x0000000c0e048981 */ /* 0x0000e8000c1e1500 */
[----:B------:R-:W3:Y:S01]  /*1e120*/  LDL R15, [R1+0x2dc] ;  /* 0x0002dc00010f7983 */ /* 0x000ee20000100800 */
[----:B--2---:R-:W-:Y:S01]  /*1e130*/  PRMT R28, RZ, 0x7610, R28 ;  /* 0x00007610ff1c7816 */ /* 0x004fe2000000001c */
[----:B0-----:R-:W-:-:S05]  /*1e140*/  @!P0 IMAD.MOV.U32 R14, RZ, RZ, R24 ;  /* 0x000000ffff0e8224 */ /* 0x001fca00078e0018 */
[----:B---3--:R-:W2:Y:S04]  /*1e150*/  @!P0 LDG.E.U16 R28, desc[UR12][R14.64] ;  /* 0x0000000c0e1c8981 */ /* 0x008ea8000c1e1500 */
[----:B------:R0:W-:Y:S04]  /*1e160*/  STL [R1+0xe0], R4 ;  /* 0x0000e00401007387 */ /* 0x0001e80000100800 */
[----:B------:R-:W3:Y:S04]  /*1e170*/  LDL R24, [R1+0x9e8] ;  /* 0x0009e80001187983 */ /* 0x000ee80000100800 */
[----:B0-----:R-:W3:Y:S04]  /*1e180*/  LDL R4, [R1+0x280] ;  /* 0x0002800001047983 */ /* 0x001ee80000100800 */
        /* <DEDUP_REMOVED lines=19> */
[----:B0-----:R-:W3:Y:S01]  /*1e2c0*/  LDL.LU R5, [R1+0x1164] ;  /* 0x0011640001057983 */ /* 0x001ee20000300800 */
[----:B------:R-:W-:-:S03]  /*1e2d0*/  PRMT R6, RZ, 0x7610, R6 ;  /* 0x00007610ff067816 */ /* 0x000fc60000000006 */
[----:B---3--:R0:W-:Y:S04]  /*1e2e0*/  STS.U16 [R0+UR6+0x19000], R5 ;  /* 0x0190000500007988 */ /* 0x0081e80008000406 */
[----:B0-----:R-:W3:Y:S04]  /*1e2f0*/  LDL R5, [R1+0x27c] ;  /* 0x00027c0001057983 */ /* 0x001ee80000100800 */
[----:B---3--:R-:W3:Y:S01]  /*1e300*/  @!P0 LDG.E.U16 R6, desc[UR12][R4.64] ;  /* 0x0000000c04068981 */ /* 0x008ee2000c1e1500 */
[----:B------:R-:W-:-:S03]  /*1e310*/  PRMT R22, RZ, 0x7610, R22 ;  /* 0x00007610ff167816 */ /* 0x000fc60000000016 */
[----:B---3--:R0:W-:Y:S04]  /*1e320*/  STL [R1+0xa8], R6 ;  /* 0x0000a80601007387 */ /* 0x0081e80000100800 */
[----:B0-----:R-:W3:Y:S04]  /*1e330*/  LDL.LU R6, [R1+0x1160] ;  /* 0x0011600001067983 */ /* 0x001ee80000300800 */
[----:B------:R-:W2:Y:S01]  /*1e340*/  LDL R5, [R1+0x26c] ;  /* 0x00026c0001057983 */ /* 0x000ea20000100800 */
[----:B------:R-:W-:-:S03]  /*1e350*/  @!P0 IMAD.MOV.U32 R4, RZ, RZ, R24 ;  /* 0x000000ffff048224 */ /* 0x000fc600078e0018 */
[----:B------:R0:W-:Y:S04]  /*1e360*/  STS.U16 [R0+UR6+0x3800], R3 ;  /* 0x0038000300007988 */ /* 0x0001e80008000406 */
[----:B------:R-:W3:Y:S04]  /*1e370*/  LDL R24, [R1+0x258] ;  /* 0x0002580001187983 */ /* 0x000ee80000100800 */
[----:B--2---:R1:W2:Y:S04]  /*1e380*/  @!P0 LDG.E.U16 R22, desc[UR12][R4.64] ;  /* 0x0000000c04168981 */ /* 0x0042a8000c1e1500 */
[----:B------:R-:W3:Y:S01]  /*1e390*/  LDL R5, [R1+0x9cc] ;  /* 0x0009cc0001057983 */ /* 0x000ee20000100800 */
[----:B0-----:R-:W-:Y:S01]  /*1e3a0*/  PRMT R3, RZ, 0x7610, R3 ;  /* 0x00007610ff037816 */ /* 0x001fe20000000003 */
[----:B-1----:R-:W-:-:S02]  /*1e3b0*/  @!P0 IMAD.MOV.U32 R4, RZ, RZ, R20 ;  /* 0x000000ffff048224 */ /* 0x002fc400078e0014 */
[----:B--2---:R0:W-:Y:S01]  /*1e3c0*/  STL [R1+0xa4], R22 ;  /* 0x0000a41601007387 */ /* 0x0041e20000100800 */
[----:B------:R-:W-:-:S03]  /*1e3d0*/  PRMT R26, RZ, 0x7610, R26 ;  /* 0x00007610ff1a7816 */ /* 0x000fc6000000001a */
[----:B------:R-:W2:Y:S04]  /*1e3e0*/  LDL R20, [R1+0x248] ;  /* 0x0002480001147983 */ /* 0x000ea80000100800 */
[----:B---3--:R-:W3:Y:S04]  /*1e3f0*/  @!P0 LDG.E.U16 R3, desc[UR12][R4.64] ;  /* 0x0000000c04038981 */ /* 0x008ee8000c1e1500 */
[----:B0-----:R-:W2:Y:S04]  /*1e400*/  LDL R22, [R1+0x9c0] ;  /* 0x0009c00001167983 */ /* 0x001ea80000100800 */
[----:B------:R-:W2:Y:S04]  /*1e410*/  LDL R4, [R1+0x9ec] ;  /* 0x0009ec0001047983 */ /* 0x000ea80000100800 */
[----:B------:R-:W2:Y:S04]  /*1e420*/  LDL R5, [R1+0xa3c] ;  /* 0x000a3c0001057983 */ /* 0x000ea80000100800 */
[----:B---3--:R0:W-:Y:S01]  /*1e430*/  STL [R1+0xa0], R3 ;  /* 0x0000a00301007387 */ /* 0x0081e20000100800 */
[----:B------:R-:W-:-:S03]  /*1e440*/  PRMT R11, RZ, 0x7610, R11 ;  /* 0x00007610ff0b7816 */ /* 0x000fc6000000000b */
[----:B0-----:R-:W3:Y:S01]  /*1e450*/  LDL R3, [R1+0x9b0] ;  /* 0x0009b00001037983 */ /* 0x001ee20000100800 */
[----:B--2---:R-:W-:-:S04]  /*1e460*/  @!P0 LOP3.LUT R5, R5, R4, RZ, 0x3c, !PT ;  /* 0x0000000405058212 */ /* 0x004fc800078e3cff */
[----:B------:R-:W-:-:S04]  /*1e470*/  @!P0 LOP3.LUT R4, R5, R4, RZ, 0x3c, !PT ;  /* 0x0000000405048212 */ /* 0x000fc800078e3cff */
[----:B------:R-:W-:-:S05]  /*1e480*/  @!P0 LOP3.LUT R5, R5, R4, RZ, 0x3c, !PT ;  /* 0x0000000405058212 */ /* 0x000fca00078e3cff */
[----:B------:R0:W2:Y:S04]  /*1e490*/  @!P0 LDG.E.U16 R26, desc[UR12][R4.64] ;  /* 0x0000000c041a8981 */ /* 0x0000a8000c1e1500 */
[----:B------:R-:W0:Y:S04]  /*1e4a0*/  LDL R4, [R1+0xa0c] ;  /* 0x000a0c0001047983 */ /* 0x000e280000100800 */
[----:B------:R-:W0:Y:S02]  /*1e4b0*/  LDL R5, [R1+0xa2c] ;  /* 0x000a2c0001057983 */ /* 0x000e240000100800 */
[----:B0-----:R-:W-:-:S04]  /*1e4c0*/  @!P0 LOP3.LUT R5, R5, R4, RZ, 0x3c, !PT ;  /* 0x0000000405058212 */ /* 0x001fc800078e3cff */
[----:B------:R-:W-:-:S04]  /*1e4d0*/  @!P0 LOP3.LUT R4, R5, R4, RZ, 0x3c, !PT ;  /* 0x0000000405048212 */ /* 0x000fc800078e3cff */
[----:B------:R-:W-:-:S05]  /*1e4e0*/  @!P0 LOP3.LUT R5, R5, R4, RZ, 0x3c, !PT ;  /* 0x0000000405058212 */ /* 0x000fca00078e3cff */
[----:B------:R0:W4:Y:S04]  /*1e4f0*/  @!P0 LDG.E.U16 R11, desc[UR12][R4.64] ;  /* 0x0000000c040b8981 */ /* 0x000128000c1e1500 */
[----:B------:R1:W-:Y:S01]  /*1e500*/  STS.U16 [R0+UR6+0x1b000], R12 ;  /* 0x01b0000c00007988 */ /* 0x0003e20008000406 */
[----:B0-----:R-:W-:Y:S02]  /*1e510*/  @!P0 IMAD.MOV.U32 R4, RZ, RZ, R22 ;  /* 0x000000ffff048224 */ /* 0x001fe400078e0016 */
[----:B------:R-:W-:Y:S01]  /*1e520*/  @!P0 IMAD.MOV.U32 R5, RZ, RZ, R24 ;  /* 0x000000ffff058224 */ /* 0x000fe200078e0018 */
[----:B-1----:R-:W-:Y:S01]  /*1e530*/  PRMT R12, RZ, 0x7610, R12 ;  /* 0x00007610ff0c7816 */ /* 0x002fe2000000000c */
[----:B------:R3:W-:Y:S04]  /*1e540*/  STS.U16 [R0+UR6+0x1c000], R2 ;  /* 0x01c0000200007988 */ /* 0x0007e80008000406 */
[----:B--2---:R0:W-:Y:S04]  /*1e550*/  STL [R1+0x9c], R26 ;  /* 0x00009c1a01007387 */ /* 0x0041e80000100800 */
[----:B------:R1:W2:Y:S01]  /*1e560*/  @!P0 LDG.E.U16 R12, desc[UR12][R4.64] ;  /* 0x0000000c040c8981 */ /* 0x0002a2000c1e1500 */
[----:B---3--:R-:W-:-:S02]  /*1e570*/  @!P0 IMAD.MOV.U32 R2, RZ, RZ, R3 ;  /* 0x000000ffff028224 */ /* 0x008fc400078e0003 */
[----:B------:R-:W-:Y:S01]  /*1e580*/  @!P0 IMAD.MOV.U32 R3, RZ, RZ, R20 ;  /* 0x000000ffff038224 */ /* 0x000fe200078e0014 */
[----:B0-----:R-:W3:Y:S01]  /*1e590*/  LDL R26, [R1+0x998] ;  /* 0x00099800011a7983 */ /* 0x001ee20000100800 */
[----:B-1----:R-:W-:-:S06]  /*1e5a0*/  PRMT R4, RZ, 0x7610, R4 ;  /* 0x00007610ff047816 */ /* 0x002fcc0000000004 */
[----:B------:R0:W3:Y:S04]  /*1e5b0*/  @!P0 LDG.E.U16 R4, desc[UR12][R2.64] ;  /* 0x0000000c02048981 */ /* 0x0000e8000c1e1500 */
[----:B----4-:R1:W-:Y:S04]  /*1e5c0*/  STL [R1+0x98], R11 ;  /* 0x0000980b01007387 */ /* 0x0103e80000100800 */
[----:B-1----:R-:W4:Y:S04]  /*1e5d0*/  LDL.LU R11, [R1+0x115c] ;  /* 0x00115c00010b7983 */ /* 0x002f280000300800 */
[----:B------:R-:W0:Y:S04]  /*1e5e0*/  LDL R5, [R1+0x994] ;  /* 0x0009940001057983 */ /* 0x000e280000100800 */
[----:B------:R-:W3:Y:S04]  /*1e5f0*/  LDL R24, [R1+0x974] ;  /* 0x0009740001187983 */ /* 0x000ee80000100800 */
[----:B------:R-:W4:Y:S04]  /*1e600*/  LDL R22, [R1+0x978] ;  /* 0x0009780001167983 */ /* 0x000f280000100800 */
[----:B------:R-:W4:Y:S04]  /*1e610*/  LDL R20, [R1+0x954] ;  /* 0x0009540001147983 */ /* 0x000f280000100800 */
[----:B--2---:R1:W-:Y:S04]  /*1e620*/  STL [R1+0x94], R12 ;  /* 0x0000940c01007387 */ /* 0x0043e80000100800 */
[----:B-1----:R-:W2:Y:S01]  /*1e630*/  LDL R12, [R1+0x958] ;  /* 0x00095800010c7983 */ /* 0x002ea20000100800 */
[----:B0-----:R-:W-:-:S03]  /*1e640*/  @!P0 IMAD.MOV.U32 R3, RZ, RZ, R5 ;  /* 0x000000ffff038224 */ /* 0x001fc600078e0005 */
[----:B------:R-:W2:Y:S04]  /*1e650*/  LDL R5, [R1+0x934] ;  /* 0x0009340001057983 */ /* 0x000ea80000100800 */
[----:B---3--:R0:W-:Y:S04]  /*1e660*/  STL [R1+0x90], R4 ;  /* 0x0000900401007387 */ /* 0x0081e80000100800 */
[----:B0-----:R-:W3:Y:S01]  /*1e670*/  LDL R4, [R1+0x938] ;  /* 0x0009380001047983 */ /* 0x001ee20000100800 */
[----:B------:R-:W-:Y:S01]  /*1e680*/  PRMT R9, RZ, 0x7610, R9 ;  /* 0x00007610ff097816 */ /* 0x000fe20000000009 */
[----:B------:R-:W-:Y:S01]  /*1e690*/  @!P0 IMAD.MOV.U32 R2, RZ, RZ, R26 ;  /* 0x000000ffff028224 */ /* 0x000fe200078e001a */
[----:B------:R-:W-:Y:S01]  /*1e6a0*/  PRMT R8, RZ, 0x7610, R8 ;  /* 0x00007610ff087816 */ /* 0x000fe20000000008 */
[----:B----4-:R0:W-:Y:S04]  /*1e6b0*/  STS.U16 [R0+UR6+0x1b800], R11 ;  /* 0x01b8000b00007988 */ /* 0x0101e80008000406 */
[----:B------:R1:W4:Y:S01]  /*1e6c0*/  @!P0 LDG.E.U16 R9, desc[UR12][R2.64] ;  /* 0x0000000c02098981 */ /* 0x000322000c1e1500 */
[----:B------:R-:W-:-:S03]  /*1e6d0*/  PRMT R18, RZ, 0x7610, R18 ;  /* 0x00007610ff127816 */ /* 0x000fc60000000012 */
[----:B------:R-:W4:Y:S01]  /*1e6e0*/  LDL.LU R26, [R1+0xb8] ;  /* 0x0000b800011a7983 */ /* 0x000f220000300800 */
[----:B-1----:R-:W-:Y:S02]  /*1e6f0*/  @!P0 IMAD.MOV.U32 R2, RZ, RZ, R22 ;  /* 0x000000ffff028224 */ /* 0x002fe400078e0016 */
[----:B------:R-:W-:Y:S01]  /*1e700*/  @!P0 IMAD.MOV.U32 R3, RZ, RZ, R24 ;  /* 0x000000ffff038224 */ /* 0x000fe200078e0018 */
[----:B0-----:R-:W-:-:S04]  /*1e710*/  PRMT R11, RZ, 0x7610, R11 ;  /* 0x00007610ff0b7816 */ /* 0x001fc8000000000b */
[----:B------:R2:W4:Y:S02]  /*1e720*/  @!P0 LDG.E.U16 R8, desc[UR12][R2.64] ;  /* 0x0000000c02088981 */ /* 0x000524000c1e1500 */
[----:B--2---:R-:W-:Y:S02]  /*1e730*/  @!P0 IMAD.MOV.U32 R2, RZ, RZ, R12 ;  /* 0x000000ffff028224 */ /* 0x004fe400078e000c */
[----:B------:R-:W-:-:S05]  /*1e740*/  @!P0 IMAD.MOV.U32 R3, RZ, RZ, R20 ;  /* 0x000000ffff038224 */ /* 0x000fca00078e0014 */
[----:B------:R0:W2:Y:S02]  /*1e750*/  @!P0 LDG.E.U16 R11, desc[UR12][R2.64] ;  /* 0x0000000c020b8981 */ /* 0x0000a4000c1e1500 */
[----:B0-----:R-:W-:Y:S02]  /*1e760*/  @!P0 IMAD.MOV.U32 R3, RZ, RZ, R5 ;  /* 0x000000ffff038224 */ /* 0x001fe400078e0005 */
[----:B---3--:R-:W-:-:S05]  /*1e770*/  @!P0 IMAD.MOV.U32 R2, RZ, RZ, R4 ;  /* 0x000000ffff028224 */ /* 0x008fca00078e0004 */
[----:B------:R-:W3:Y:S04]  /*1e780*/  @!P0 LDG.E.U16 R18, desc[UR12][R2.64] ;  /* 0x0000000c02128981 */ /* 0x000ee8000c1e1500 */
[----:B----4-:R0:W-:Y:S04]  /*1e790*/  STL [R1+0x8c], R9 ;  /* 0x00008c0901007387 */ /* 0x0101e80000100800 */
[----:B0-----:R-:W4:Y:S04]  /*1e7a0*/  LDL.LU R9, [R1+0x1158] ;  /* 0x0011580001097983 */ /* 0x001f280000300800 */
[----:B------:R-:W4:Y:S04]  /*1e7b0*/  LDL R24, [R1+0x918] ;  /* 0x0009180001187983 */ /* 0x000f280000100800 */
[----:B------:R-:W4:Y:S04]  /*1e7c0*/  LDL.LU R22, [R1+0xc4] ;  /* 0x0000c40001167983 */ /* 0x000f280000300800 */
[----:B------:R0:W-:Y:S04]  /*1e7d0*/  STL [R1+0x88], R8 ;  /* 0x0000880801007387 */ /* 0x0001e80000100800 */
[----:B0-----:R-:W4:Y:S04]  /*1e7e0*/  LDL.LU R8, [R1+0x1154] ;  /* 0x0011540001087983 */ /* 0x001f280000300800 */
[----:B------:R-:W4:Y:S04]  /*1e7f0*/  LDL R20, [R1+0x8f8] ;  /* 0x0008f80001147983 */ /* 0x000f280000100800 */
[----:B------:R-:W4:Y:S04]  /*1e800*/  LDL.LU R12, [R1+0xc8] ;  /* 0x0000c800010c7983 */ /* 0x000f280000300800 */
[----:B------:R-:W4:Y:S04]  /*1e810*/  LDL R5, [R1+0x8d4] ;  /* 0x0008d40001057983 */ /* 0x000f280000100800 */
[----:B------:R-:W4:Y:S04]  /*1e820*/  LDL R4, [R1+0x8d8] ;  /* 0x0008d80001047983 */ /* 0x000f280000100800 */
[----:B--2---:R0:W-:Y:S04]  /*1e830*/  STL [R1+0x84], R11 ;  /* 0x0000840b01007387 */ /* 0x0041e80000100800 */
[----:B0-----:R-:W2:Y:S04]  /*1e840*/  LDL.LU R11, [R1+0xcc] ;  /* 0x0000cc00010b7983 */ /* 0x001ea80000300800 */
        /* <DEDUP_REMOVED lines=8> */
[----:B------:R-:W3:Y:S04]  /*1e8d0*/  @!P0 LDG.E.U16 R18, desc[UR12][R2.64] ;  /* 0x0000000c02128981 */ /* 0x000ee8000c1e1500 */
[----:B---3--:R0:W-:Y:S04]  /*1e8e0*/  STL [R1+0x7c], R18 ;  /* 0x00007c1201007387 */ /* 0x0081e80000100800 */
[----:B0-----:R-:W3:Y:S04]  /*1e8f0*/  LDL.LU R18, [R1+0x114c] ;  /* 0x00114c0001127983 */ /* 0x001ee80000300800 */
[----:B------:R-:W4:Y:S04]  /*1e900*/  LDL.LU R2, [R1+0xb4] ;  /* 0x0000b40001027983 */ /* 0x000f280000300800 */
[----:B------:R-:W2:Y:S01]  /*1e910*/  LDL R3, [R1+0x8f4] ;  /* 0x0008f40001037983 */ /* 0x000ea20000100800 */
[----:B---3--:R-:W-:-:S03]  /*1e920*/  PRMT R18, RZ, 0x7610, R18 ;  /* 0x00007610ff127816 */ /* 0x008fc60000000012 */
[----:B----4-:R0:W-:Y:S02]  /*1e930*/  STS.U16 [R0+UR6+0x1f000], R2 ;  /* 0x01f0000200007988 */ /* 0x0101e40008000406 */
[----:B0-----:R-:W-:Y:S02]  /*1e940*/  @!P0 IMAD.MOV.U32 R2, RZ, RZ, R20 ;  /* 0x000000ffff028224 */ /* 0x001fe400078e0014 */
[----:B------:R-:W3:Y:S04]  /*1e950*/  LDL.LU R20, [R1+0xd8] ;  /* 0x0000d80001147983 */ /* 0x000ee80000300800 */
[----:B--2---:R-:W2:Y:S04]  /*1e960*/  @!P0 LDG.E.U16 R18, desc[UR12][R2.64] ;  /* 0x0000000c02128981 */ /* 0x004ea8000c1e1500 */
[----:B--2---:R0:W-:Y:S04]  /*1e970*/  STL [R1+0x78], R18 ;  /* 0x0000781201007387 */ /* 0x0041e80000100800 */
[----:B0-----:R-:W2:Y:S04]  /*1e980*/  LDL.LU R18, [R1+0x1148] ;  /* 0x0011480001127983 */ /* 0x001ea80000300800 */
[----:B------:R-:W4:Y:S01]  /*1e990*/  LDL.LU R2, [R1+0xbc] ;  /* 0x0000bc0001027983 */ /* 0x000f220000300800 */
[----:B--2---:R-:W-:-:S06]  /*1e9a0*/  PRMT R18, RZ, 0x7610, R18 ;  /* 0x00007610ff127816 */ /* 0x004fcc0000000012 */
[----:B------:R-:W2:Y:S04]  /*1e9b0*/  @!P0 LDG.E.U16 R18, desc[UR12][R4.64] ;  /* 0x0000000c04128981 */ /* 0x000ea8000c1e1500 */
[----:B----4-:R0:W-:Y:S04]  /*1e9c0*/  STS.U16 [R0+UR6+0x1f800], R2 ;  /* 0x01f8000200007988 */ /* 0x0101e80008000406 */
[----:B------:R-:W-:Y:S01]  /*1e9d0*/  STS.U16 [R0+UR6+0x17800], R29 ;  /* 0x0178001d00007988 */ /* 0x000fe20008000406 */
[----:B0-----:R-:W-:-:S03]  /*1e9e0*/  LOP3.LUT R2, R0, 0x20, RZ, 0x3c, !PT ;  /* 0x0000002000027812 */ /* 0x001fc600078e3cff */
[----:B------:R-:W-:Y:S04]  /*1e9f0*/  STS.U16 [R0+UR6+0x18000], R28 ;  /* 0x0180001c00007988 */ /* 0x000fe80008000406 */
        /* <DEDUP_REMOVED lines=8> */
[----:B------:R0:W-:Y:S04]  /*1ea80*/  STS.U16 [R2+UR6+0x200], R26 ;  /* 0x0002001a02007988 */ /* 0x0001e80008000406 */
[----:B0-----:R-:W4:Y:S04]  /*1ea90*/  LDL.LU R26, [R1+0xdc] ;  /* 0x0000dc00011a7983 */ /* 0x001f280000300800 */
        /* <DEDUP_REMOVED lines=64> */
[----:B----4-:R0:W-:Y:S04]  /*1eea0*/  STS.U16 [R2+UR6+0x3200], R26 ;  /* 0x0032001a02007988 */ /* 0x0101e80008000406 */
[----:B0-----:R-:W3:Y:S04]  /*1eeb0*/  LDL.LU R26, [R1+0x168] ;  /* 0x00016800011a7983 */ /* 0x001ee80000300800 */
        /* <DEDUP_REMOVED lines=108> */
[----:B------:R0:W-:Y:S04]  /*1f580*/  STS.U16 [R2+UR6+0x8200], R24 ;  /* 0x0082001802007988 */ /* 0x0001e80008000406 */
[----:B0-----:R-:W3:Y:S04]  /*1f590*/  LDL.LU R24, [R1+0x140] ;  /* 0x0001400001187983 */ /* 0x001ee80000300800 */
[----:B------:R-:W3:Y:S04]  /*1f5a0*/  LDL R4, [R1+0x6b4] ;  /* 0x0006b40001047983 */ /* 0x000ee80000100800 */
[----:B------:R-:W3:Y:S04]  /*1f5b0*/  LDL R5, [R1+0x6b8] ;  /* 0x0006b80001057983 */ /* 0x000ee80000100800 */
[----:B------:R-:W-:Y:S04]  /*1f5c0*/  STS.U16 [R2+UR6+0x8a00], R20 ;  /* 0x008a001402007988 */ /* 0x000fe80008000406 */
[----:B--2---:R0:W-:Y:S04]  /*1f5d0*/  STL [R1+0x34], R15 ;  /* 0x0000340f01007387 */ /* 0x0041e80000100800 */
[----:B0-----:R-:W2:Y:S04]  /*1f5e0*/  LDL.LU R15, [R1+0x13c] ;  /* 0x00013c00010f7983 */ /* 0x001ea80000300800 */
[----:B------:R-:W2:Y:S01]  /*1f5f0*/  LDL.LU R20, [R1+0x1104] ;  /* 0x0011040001147983 */ /* 0x000ea20000300800 */
[----:B---3--:R-:W-:-:S04]  /*1f600*/  @!P0 LOP3.LUT R5, R5, R4, RZ, 0x3c, !PT ;  /* 0x0000000405058212 */ /* 0x008fc800078e3cff */
[----:B------:R-:W-:-:S04]  /*1f610*/  @!P0 LOP3.LUT R4, R5, R4, RZ, 0x3c, !PT ;  /* 0x0000000405048212 */ /* 0x000fc800078e3cff */
[----:B------:R-:W-:Y:S02]  /*1f620*/  @!P0 LOP3.LUT R5, R5, R4, RZ, 0x3c, !PT ;  /* 0x0000000405058212 */ /* 0x000fe400078e3cff */
[----:B--2---:R-:W-:-:S06]  /*1f630*/  PRMT R20, RZ, 0x7610, R20 ;  /* 0x00007610ff147816 */ /* 0x004fcc0000000014 */
[----:B------:R-:W2:Y:S04]  /*1f640*/  @!P0 LDG.E.U16 R20, desc[UR12][R4.64] ;  /* 0x0000000c04148981 */ /* 0x000ea8000c1e1500 */
[----:B--2---:R0:W-:Y:S04]  /*1f650*/  STL [R1+0x30], R20 ;  /* 0x0000301401007387 */ /* 0x0041e80000100800 */
[----:B0-----:R-:W2:Y:S04]  /*1f660*/  LDL.LU R20, [R1+0x1100] ;  /* 0x0011000001147983 */ /* 0x001ea80000300800 */
[----:B------:R-:W3:Y:S04]  /*1f670*/  LDL R4, [R1+0x694] ;  /* 0x0006940001047983 */ /* 0x000ee80000100800 */
[----:B------:R-:W3:Y:S01]  /*1f680*/  LDL R5, [R1+0x698] ;  /* 0x0006980001057983 */ /* 0x000ee20000100800 */
[----:B------:R-:W-:-:S02]  /*1f690*/  PRMT R9, RZ, 0x7610, R9 ;  /* 0x00007610ff097816 */ /* 0x000fc40000000009 */
[----:B---3--:R-:W-:-:S04]  /*1f6a0*/  @!P0 LOP3.LUT R5, R5, R4, RZ, 0x3c, !PT ;  /* 0x0000000405058212 */ /* 0x008fc800078e3cff */
[----:B------:R-:W-:-:S04]  /*1f6b0*/  @!P0 LOP3.LUT R4, R5, R4, RZ, 0x3c, !PT ;  /* 0x0000000405048212 */ /* 0x000fc800078e3cff */
[----:B------:R-:W-:-:S05]  /*1f6c0*/  @!P0 LOP3.LUT R5, R5, R4, RZ, 0x3c, !PT ;  /* 0x0000000405058212 */ /* 0x000fca00078e3cff */
[----:B------:R-:W3:Y:S04]  /*1f6d0*/  @!P0 LDG.E.U16 R9, desc[UR12][R4.64] ;  /* 0x0000000c04098981 */ /* 0x000ee8000c1e1500 */
[----:B------:R0:W-:Y:S04]  /*1f6e0*/  STS.U16 [R2+UR6+0x9200], R26 ;  /* 0x0092001a02007988 */ /* 0x0001e80008000406 */
[----:B0-----:R-:W2:Y:S04]  /*1f6f0*/  LDL.LU R26, [R1+0x138] ;  /* 0x00013800011a7983 */ /* 0x001ea80000300800 */
[----:B------:R-:W2:Y:S04]  /*1f700*/  LDL R4, [R1+0x674] ;  /* 0x0006740001047983 */ /* 0x000ea80000100800 */
[----:B------:R-:W2:Y:S04]  /*1f710*/  LDL R5, [R1+0x678] ;  /* 0x0006780001057983 */ /* 0x000ea80000100800 */
[----:B------:R-:W-:Y:S04]  /*1f720*/  STS.U16 [R2+UR6+0x9a00], R22 ;  /* 0x009a001602007988 */ /* 0x000fe80008000406 */
[----:B---3--:R0:W-:Y:S04]  /*1f730*/  STL [R1+0x2c], R9 ;  /* 0x00002c0901007387 */ /* 0x0081e80000100800 */
[----:B0-----:R-:W3:Y:S04]  /*1f740*/  LDL.LU R9, [R1+0x134] ;  /* 0x0001340001097983 */ /* 0x001ee80000300800 */
[----:B------:R-:W3:Y:S01]  /*1f750*/  LDL.LU R22, [R1+0x10fc] ;  /* 0x0010fc0001167983 */ /* 0x000ee20000300800 */
[----:B--2---:R-:W-:-:S04]  /*1f760*/  @!P0 LOP3.LUT R5, R5, R4, RZ, 0x3c, !PT ;  /* 0x0000000405058212 */ /* 0x004fc800078e3cff */
[----:B------:R-:W-:-:S04]  /*1f770*/  @!P0 LOP3.LUT R4, R5, R4, RZ, 0x3c, !PT ;  /* 0x0000000405048212 */ /* 0x000fc800078e3cff */
[----:B------:R-:W-:Y:S02]  /*1f780*/  @!P0 LOP3.LUT R5, R5, R4, RZ, 0x3c, !PT ;  /* 0x0000000405058212 */ /* 0x000fe400078e3cff */
[----:B---3--:R-:W-:-:S06]  /*1f790*/  PRMT R22, RZ, 0x7610, R22 ;  /* 0x00007610ff167816 */ /* 0x008fcc0000000016 */
        /* <DEDUP_REMOVED lines=36> */
[----:B---3--:R-:W-:Y:S02]  /*1f9e0*/  PRMT R24, RZ, 0x7610, R24 ;  /* 0x00007610ff187816 */ /* 0x008fe40000000018 */
[----:B0-----:R-:W-:-:S04]  /*1f9f0*/  @!P0 LOP3.LUT R5, R5, R4, RZ, 0x3c, !PT ;  /* 0x0000000405058212 */ /* 0x001fc800078e3cff */
[----:B------:R-:W-:-:S04]  /*1fa00*/  @!P0 LOP3.LUT R4, R5, R4, RZ, 0x3c, !PT ;  /* 0x0000000405048212 */ /* 0x000fc800078e3cff */
[----:B------:R-:W-:-:S05]  /*1fa10*/  @!P0 LOP3.LUT R5, R5, R4, RZ, 0x3c, !PT ;  /* 0x0000000405058212 */ /* 0x000fca00078e3cff */
[----:B------:R-:W3:Y:S04]  /*1fa20*/  @!P0 LDG.E.U16 R24, desc[UR12][R4.64] ;  /* 0x0000000c04188981 */ /* 0x000ee8000c1e1500 */
[----:B--2---:R0:W-:Y:S04]  /*1fa30*/  STL [R1+0x1c], R14 ;  /* 0x00001c0e01007387 */ /* 0x0041e80000100800 */
[----:B------:R1:W-:Y:S04]  /*1fa40*/  STS.U16 [R2+UR6+0xba00], R15 ;  /* 0x00ba000f02007988 */ /* 0x0003e80008000406 */
[----:B0-----:R-:W2:Y:S04]  /*1fa50*/  LDL.LU R14, [R1+0x124] ;  /* 0x00012400010e7983 */ /* 0x001ea80000300800 */
[----:B-1----:R-:W2:Y:S04]  /*1fa60*/  LDL.LU R15, [R1+0x120] ;  /* 0x00012000010f7983 */ /* 0x002ea80000300800 */
[----:B---3--:R0:W-:Y:S04]  /*1fa70*/  STL [R1+0x18], R24 ;  /* 0x0000181801007387 */ /* 0x0081e80000100800 */
[----:B0-----:R-:W3:Y:S04]  /*1fa80*/  LDL.LU R24, [R1+0x10e8] ;  /* 0x0010e80001187983 */ /* 0x001ee80000300800 */
        /* <DEDUP_REMOVED lines=12> */
[----:B------:R0:W-:Y:S04]  /*1fb50*/  STS.U16 [R2+UR6+0xca00], R9 ;  /* 0x00ca000902007988 */ /* 0x0001e80008000406 */
[----:B0-----:R-:W4:Y:S04]  /*1fb60*/  LDL R9, [R1+0x554] ;  /* 0x0005540001097983 */ /* 0x001f280000100800 */
[----:B--2---:R0:W-:Y:S01]  /*1fb70*/  STL [R1+0x14], R8 ;  /* 0x0000140801007387 */ /* 0x0041e20000100800 */
[----:B------:R-:W-:-:S03]  /*1fb80*/  PRMT R10, RZ, 0x7610, R10 ;  /* 0x00007610ff0a7816 */ /* 0x000fc6000000000a */
[----:B------:R1:W-:Y:S04]  /*1fb90*/  STS.U16 [R2+UR6+0xd200], R12 ;  /* 0x00d2000c02007988 */ /* 0x0003e80008000406 */
[----:B0-----:R-:W2:Y:S01]  /*1fba0*/  LDL R8, [R1+0x558] ;  /* 0x0005580001087983 */ /* 0x001ea20000100800 */
[----:B---3--:R-:W-:-:S03]  /*1fbb0*/  @!P0 LOP3.LUT R5, R5, R4, RZ, 0x3c, !PT ;  /* 0x0000000405058212 */ /* 0x008fc600078e3cff */
[----:B-1----:R-:W3:Y:S01]  /*1fbc0*/  LDL R12, [R1+0x534] ;  /* 0x00053400010c7983 */ /* 0x002ee20000100800 */
[----:B------:R-:W-:-:S04]  /*1fbd0*/  @!P0 LOP3.LUT R4, R5, R4, RZ, 0x3c, !PT ;  /* 0x0000000405048212 */ /* 0x000fc800078e3cff */
[----:B------:R-:W-:-:S05]  /*1fbe0*/  @!P0 LOP3.LUT R5, R5, R4, RZ, 0x3c, !PT ;  /* 0x0000000405058212 */ /* 0x000fca00078e3cff */
[----:B------:R-:W2:Y:S04]  /*1fbf0*/  @!P0 LDG.E.U16 R7, desc[UR12][R4.64] ;  /* 0x0000000c04078981 */ /* 0x000ea8000c1e1500 */
[----:B------:R-:W3:Y:S04]  /*1fc00*/  LDL R4, [R1+0x594] ;  /* 0x0005940001047983 */ /* 0x000ee80000100800 */
[----:B------:R-:W3:Y:S04]  /*1fc10*/  LDL R5, [R1+0x598] ;  /* 0x0005980001057983 */ /* 0x000ee80000100800 */
[----:B--2---:R0:W-:Y:S01]  /*1fc20*/  STL [R1+0x10], R7 ;  /* 0x0000100701007387 */ /* 0x0041e20000100800 */
[----:B------:R-:W-:-:S03]  /*1fc30*/  PRMT R26, RZ, 0x7610, R26 ;  /* 0x00007610ff1a7816 */ /* 0x000fc6000000001a */
[----:B----4-:R1:W-:Y:S04]  /*1fc40*/  STS.U16 [R2+UR6+0xda00], R11 ;  /* 0x00da000b02007988 */ /* 0x0103e80008000406 */
[----:B0-----:R-:W2:Y:S01]  /*1fc50*/  LDL R7, [R1+0x538] ;  /* 0x0005380001077983 */ /* 0x001ea20000100800 */
[----:B---3--:R-:W-:-:S03]  /*1fc60*/  @!P0 LOP3.LUT R5, R5, R4, RZ, 0x3c, !PT ;  /* 0x0000000405058212 */ /* 0x008fc600078e3cff */
[----:B-1----:R-:W3:Y:S01]  /*1fc70*/  LDL R11, [R1+0x514] ;  /* 0x00051400010b7983 */ /* 0x002ee20000100800 */
[----:B------:R-:W-:-:S04]  /*1fc80*/  @!P0 LOP3.LUT R4, R5, R4, RZ, 0x3c, !PT ;  /* 0x0000000405048212 */ /* 0x000fc800078e3cff */
[----:B------:R-:W-:-:S05]  /*1fc90*/  @!P0 LOP3.LUT R5, R5, R4, RZ, 0x3c, !PT ;  /* 0x0000000405058212 */ /* 0x000fca00078e3cff */
[----:B------:R0:W4:Y:S04]  /*1fca0*/  @!P0 LDG.E.U16 R10, desc[UR12][R4.64] ;  /* 0x0000000c040a8981 */ /* 0x000128000c1e1500 */
[----:B------:R-:W0:Y:S04]  /*1fcb0*/  LDL R4, [R1+0x574] ;  /* 0x0005740001047983 */ /* 0x000e280000100800 */
[----:B------:R-:W0:Y:S02]  /*1fcc0*/  LDL R5, [R1+0x578] ;  /* 0x0005780001057983 */ /* 0x000e240000100800 */
[----:B0-----:R-:W-:-:S04]  /*1fcd0*/  @!P0 LOP3.LUT R5, R5, R4, RZ, 0x3c, !PT ;  /* 0x0000000405058212 */ /* 0x001fc800078e3cff */
[----:B------:R-:W-:-:S04]  /*1fce0*/  @!P0 LOP3.LUT R4, R5, R4, RZ, 0x3c, !PT ;  /* 0x0000000405048212 */ /* 0x000fc800078e3cff */
[----:B------:R-:W-:-:S05]  /*1fcf0*/  @!P0 LOP3.LUT R5, R5, R4, RZ, 0x3c, !PT ;  /* 0x0000000405058212 */ /* 0x000fca00078e3cff */
[----:B------:R-:W2:Y:S04]  /*1fd00*/  @!P0 LDG.E.U16 R26, desc[UR12][R4.64] ;  /* 0x0000000c041a8981 */ /* 0x000ea8000c1e1500 */
[----:B----4-:R0:W-:Y:S04]  /*1fd10*/  STL [R1+0xc], R10 ;  /* 0x00000c0a01007387 */ /* 0x0101e80000100800 */
[----:B0-----:R-:W4:Y:S04]  /*1fd20*/  LDL R10, [R1+0x518] ;  /* 0x00051800010a7983 */ /* 0x001f280000100800 */
[----:B--2---:R0:W-:Y:S04]  /*1fd30*/  STL [R1+0x8], R26 ;  /* 0x0000081a01007387 */ /* 0x0041e80000100800 */
[----:B0-----:R-:W2:Y:S04]  /*1fd40*/  LDL.LU R26, [R1+0x10e0] ;  /* 0x0010e000011a7983 */ /* 0x001ea80000300800 */
[----:B------:R-:W2:Y:S01]  /*1fd50*/  LDL.LU R5, [R1+0x128] ;  /* 0x0001280001057983 */ /* 0x000ea20000300800 */
[----:B------:R-:W-:Y:S01]  /*1fd60*/  PRMT R13, RZ, 0x7610, R13 ;  /* 0x00007610ff0d7816 */ /* 0x000fe2000000000d */
[----:B------:R-:W-:Y:S01]  /*1fd70*/  @!P0 IMAD.MOV.U32 R4, RZ, RZ, R8 ;  /* 0x000000ffff048224 */ /* 0x000fe200078e0008 */
[----:B------:R-:W-:Y:S01]  /*1fd80*/  PRMT R6, RZ, 0x7610, R6 ;  /* 0x00007610ff067816 */ /* 0x000fe20000000006 */
[----:B------:R-:W3:Y:S04]  /*1fd90*/  LDL R8, [R1+0x4f8] ;  /* 0x0004f80001087983 */ /* 0x000ee80000100800 */
[----:B--2---:R0:W-:Y:S02]  /*1fda0*/  STS.U16 [R2+UR6+0xe200], R5 ;  /* 0x00e2000502007988 */ /* 0x0041e40008000406 */
[----:B0-----:R-:W-:-:S02]  /*1fdb0*/  @!P0 IMAD.MOV.U32 R5, RZ, RZ, R9 ;  /* 0x000000ffff058224 */ /* 0x001fc400078e0009 */
[----:B------:R-:W2:Y:S04]  /*1fdc0*/  LDL R9, [R1+0x4f4] ;  /* 0x0004f40001097983 */ /* 0x000ea80000100800 */
[----:B------:R0:W2:Y:S02]  /*1fdd0*/  @!P0 LDG.E.U16 R13, desc[UR12][R4.64] ;  /* 0x0000000c040d8981 */ /* 0x0000a4000c1e1500 */
[----:B0-----:R-:W-:Y:S02]  /*1fde0*/  @!P0 IMAD.MOV.U32 R4, RZ, RZ, R7 ;  /* 0x000000ffff048224 */ /* 0x001fe400078e0007 */
[----:B------:R-:W-:Y:S01]  /*1fdf0*/  @!P0 IMAD.MOV.U32 R5, RZ, RZ, R12 ;  /* 0x000000ffff058224 */ /* 0x000fe200078e000c */
[----:B------:R-:W-:Y:S01]  /*1fe00*/  PRMT R28, RZ, 0x7610, R28 ;  /* 0x00007610ff1c7816 */ /* 0x000fe2000000001c */
[----:B------:R0:W-:Y:S04]  /*1fe10*/  STS.U16 [R2+UR6+0xfa00], R26 ;  /* 0x00fa001a02007988 */ /* 0x0001e80008000406 */
[----:B------:R4:W2:Y:S04]  /*1fe20*/  @!P0 LDG.E.U16 R6, desc[UR12][R4.64] ;  /* 0x0000000c04068981 */ /* 0x0008a8000c1e1500 */
[----:B------:R-:W2:Y:S01]  /*1fe30*/  LDL R7, [R1+0x4d4] ;  /* 0x0004d40001077983 */ /* 0x000ea20000100800 */
[----:B----4-:R-:W-:-:S02]  /*1fe40*/  @!P0 IMAD.MOV.U32 R4, RZ, RZ, R10 ;  /* 0x000000ffff048224 */ /* 0x010fc400078e000a */
[----:B---3--:R-:W-:Y:S01]  /*1fe50*/  @!P0 IMAD.MOV.U32 R5, RZ, RZ, R11 ;  /* 0x000000ffff058224 */ /* 0x008fe200078e000b */
[----:B0-----:R-:W-:-:S04]  /*1fe60*/  PRMT R26, RZ, 0x7610, R26 ;  /* 0x00007610ff1a7816 */ /* 0x001fc8000000001a */
[----:B------:R0:W3:Y:S02]  /*1fe70*/  @!P0 LDG.E.U16 R28, desc[UR12][R4.64] ;  /* 0x0000000c041c8981 */ /* 0x0000e4000c1e1500 */
[----:B0-----:R-:W-:Y:S02]  /*1fe80*/  @!P0 IMAD.MOV.U32 R4, RZ, RZ, R8 ;  /* 0x000000ffff048224 */ /* 0x001fe400078e0008 */
[----:B--2---:R-:W-:-:S05]  /*1fe90*/  @!P0 IMAD.MOV.U32 R5, RZ, RZ, R9 ;  /* 0x000000ffff058224 */ /* 0x004fca00078e0009 */
[----:B------:R0:W2:Y:S04]  /*1fea0*/  @!P0 LDG.E.U16 R26, desc[UR12][R4.64] ;  /* 0x0000000c041a8981 */ /* 0x0000a8000c1e1500 */
[----:B------:R1:W-:Y:S04]  /*1feb0*/  STL [R1], R6 ;  /* 0x0000000601007387 */ /* 0x0003e80000100800 */
[----:B------:R-:W4:Y:S04]  /*1fec0*/  LDL R11, [R1+0x4b4] ;  /* 0x0004b400010b7983 */ /* 0x000f280000100800 */
[----:B------:R-:W4:Y:S04]  /*1fed0*/  LDL R10, [R1+0x4b8] ;  /* 0x0004b800010a7983 */ /* 0x000f280000100800 */
[----:B-1----:R-:W4:Y:S04]  /*1fee0*/  LDL R6, [R1+0x4d8] ;  /* 0x0004d80001067983 */ /* 0x002f280000100800 */
[----:B---3--:R-:W-:Y:S04]  /*1fef0*/  STL [R1+0x1068], R28 ;  /* 0x0010681c01007387 */ /* 0x008fe80000100800 */
[----:B------:R-:W3:Y:S04]  /*1ff00*/  LDL R9, [R1+0x494] ;  /* 0x0004940001097983 */ /* 0x000ee80000100800 */
[----:B------:R-:W3:Y:S01]  /*1ff10*/  LDL R8, [R1+0x498] ;  /* 0x0004980001087983 */ /* 0x000ee20000100800 */
[----:B0-----:R-:W-:-:S03]  /*1ff20*/  @!P0 IMAD.MOV.U32 R5, RZ, RZ, R7 ;  /* 0x000000ffff058224 */ /* 0x001fc600078e0007 */
[----:B------:R0:W-:Y:S04]  /*1ff30*/  STS.U16 [R2+UR6+0xf200], R15 ;  /* 0x00f2000f02007988 */ /* 0x0001e80008000406 */
[----:B0-----:R-:W3:Y:S04]  /*1ff40*/  LDL.LU R15, [R1+0x11c] ;  /* 0x00011c00010f7983 */ /* 0x001ee80000300800 */
[----:B--2---:R-:W-:Y:S04]  /*1ff50*/  STL [R1+0x106c], R26 ;  /* 0x00106c1a01007387 */ /* 0x004fe80000100800 */
[----:B------:R-:W2:Y:S01]  /*1ff60*/  LDL R7, [R1+0x474] ;  /* 0x0004740001077983 */ /* 0x000ea20000100800 */
[----:B----4-:R-:W-:-:S03]  /*1ff70*/  @!P0 IMAD.MOV.U32 R4, RZ, RZ, R6 ;  /* 0x000000ffff048224 */ /* 0x010fc600078e0006 */
[----:B------:R-:W4:Y:S04]  /*1ff80*/  LDL R6, [R1+0x478] ;  /* 0x0004780001067983 */ /* 0x000f280000100800 */
[----:B------:R0:W-:Y:S02]  /*1ff90*/  STS.U16 [R2+UR6+0x10200], R24 ;  /* 0x0102001802007988 */ /* 0x0001e40008000406 */
[----:B0-----:R-:W-:-:S06]  /*1ffa0*/  PRMT R24, RZ, 0x7610, R24 ;  /* 0x00007610ff187816 */ /* 0x001fcc0000000018 */
[----:B------:R0:W4:Y:S04]  /*1ffb0*/  @!P0 LDG.E.U16 R24, desc[UR12][R4.64] ;  /* 0x0000000c04188981 */ /* 0x000128000c1e1500 */
[----:B------:R1:W-:Y:S01]  /*1ffc0*/  STS.U16 [R2+UR6+0x10a00], R22 ;  /* 0x010a001602007988 */ /* 0x0003e20008000406 */
[----:B0-----:R-:W-:Y:S02]  /*1ffd0*/  @!P0 IMAD.MOV.U32 R4, RZ, RZ, R10 ;  /* 0x000000ffff048224 */ /* 0x001fe400078e000a */
[----:B------:R-:W-:Y:S01]  /*1ffe0*/  @!P0 IMAD.MOV.U32 R5, RZ, RZ, R11 ;  /* 0x000000ffff058224 */ /* 0x000fe200078e000b */
[----:B-1----:R-:W-:Y:S01]  /*1fff0*/  PRMT R22, RZ, 0x7610, R22 ;  /* 0x00007610ff167816 */ /* 0x002fe20000000016 */
[----:B------:R0:W-:Y:S05]  /*20000*/  STS.U16 [R2+UR6+0x11200], R20 ;  /* 0x0112001402007988 */ /* 0x0001ea0008000406 */
[----:B------:R3:W4:Y:S01]  /*20010*/  @!P0 LDG.E.U16 R22, desc[UR12][R4.64] ;  /* 0x0000000c04168981 */ /* 0x000722000c1e1500 */
[----:B0-----:R-:W-:-:S03]  /*20020*/  PRMT R20, RZ, 0x7610, R20 ;  /* 0x00007610ff147816 */ /* 0x001fc60000000014 */
[----:B------:R0:W-:Y:S01]  /*20030*/  STS.U16 [R2+UR6+0x11a00], R18 ;  /* 0x011a001202007988 */ /* 0x0001e20008000406 */
[----:B---3--:R-:W-:Y:S02]  /*20040*/  @!P0 IMAD.MOV.U32 R4, RZ, RZ, R8 ;  /* 0x000000ffff048224 */ /* 0x008fe400078e0008 */
[----:B------:R-:W-:Y:S01]  /*20050*/  @!P0 IMAD.MOV.U32 R5, RZ, RZ, R9 ;  /* 0x000000ffff058224 */ /* 0x000fe200078e0009 */
[----:B0-----:R-:W-:-:S04]  /*20060*/  PRMT R18, RZ, 0x7610, R18 ;  /* 0x00007610ff127816 */ /* 0x001fc80000000012 */
[----:B------:R2:W3:Y:S02]  /*20070*/  @!P0 LDG.E.U16 R20, desc[UR12][R4.64] ;  /* 0x0000000c04148981 */ /* 0x0004e4000c1e1500 */
[----:B--2---:R-:W-:Y:S02]  /*20080*/  @!P0 IMAD.MOV.U32 R5, RZ, RZ, R7 ;  /* 0x000000ffff058224 */ /* 0x004fe400078e0007 */
[----:B----4-:R-:W-:-:S05]  /*20090*/  @!P0 IMAD.MOV.U32 R4, RZ, RZ, R6 ;  /* 0x000000ffff048224 */ /* 0x010fca00078e0006 */
[----:B------:R-:W2:Y:S04]  /*200a0*/  @!P0 LDG.E.U16 R18, desc[UR12][R4.64] ;  /* 0x0000000c04128981 */ /* 0x000ea8000c1e1500 */
[----:B------:R0:W-:Y:S04]  /*200b0*/  STS.U16 [R2+UR6+0xea00], R14 ;  /* 0x00ea000e02007988 */ /* 0x0001e80008000406 */
[----:B0-----:R-:W4:Y:S04]  /*200c0*/  LDL.LU R14, [R1+0x118] ;  /* 0x00011800010e7983 */ /* 0x001f280000300800 */
[----:B------:R-:W-:Y:S04]  /*200d0*/  STL [R1+0x1070], R24 ;  /* 0x0010701801007387 */ /* 0x000fe80000100800 */
[----:B------:R0:W-:Y:S04]  /*200e0*/  STL [R1+0x4], R13 ;  /* 0x0000040d01007387 */ /* 0x0001e80000100800 */
[----:B------:R-:W4:Y:S04]  /*200f0*/  LDL R10, [R1+0x458] ;  /* 0x00045800010a7983 */ /* 0x000f280000100800 */
[----:B0-----:R-:W4:Y:S04]  /*20100*/  LDL R13, [R1+0x454] ;  /* 0x00045400010d7983 */ /* 0x001f280000100800 */
[----:B------:R-:W4:Y:S04]  /*20110*/  LDL.LU R12, [R1+0x114] ;  /* 0x00011400010c7983 */ /* 0x000f280000300800 */
[----:B------:R-:W-:Y:S04]  /*20120*/  STL [R1+0x1074], R22 ;  /* 0x0010741601007387 */ /* 0x000fe80000100800 */
[----:B------:R-:W4:Y:S04]  /*20130*/  LDL R9, [R1+0x434] ;  /* 0x0004340001097983 */ /* 0x000f280000100800 */
[----:B------:R-:W4:Y:S04]  /*20140*/  LDL R8, [R1+0x438] ;  /* 0x0004380001087983 */ /* 0x000f280000100800 */
[----:B------:R-:W4:Y:S04]  /*20150*/  LDL.LU R28, [R1+0x110] ;  /* 0x00011000011c7983 */ /* 0x000f280000300800 */
[----:B---3--:R-:W-:Y:S04]  /*20160*/  STL [R1+0x1078], R20 ;  /* 0x0010781401007387 */ /* 0x008fe80000100800 */
[----:B------:R-:W3:Y:S04]  /*20170*/  LDL R6, [R1+0x418] ;  /* 0x0004180001067983 */ /* 0x000ee80000100800 */
[----:B------:R-:W3:Y:S04]  /*20180*/  LDL.LU R11, [R1+0x10c] ;  /* 0x00010c00010b7983 */ /* 0x000ee80000300800 */
[----:B--2---:R-:W-:Y:S04]  /*20190*/  STL [R1+0x107c], R18 ;  /* 0x00107c1201007387 */ /* 0x004fe80000100800 */
[----:B------:R-:W3:Y:S01]  /*201a0*/  LDL R7, [R1+0x414] ;  /* 0x0004140001077983 */ /* 0x000ee20000100800 */
[----:B------:R-:W-:-:S02]  /*201b0*/  PRMT R16, RZ, 0x7610, R16 ;  /* 0x00007610ff107816 */ /* 0x000fc40000000010 */
[----:B------:R-:W-:Y:S01]  /*201c0*/  PRMT R3, RZ, 0x7610, R3 ;  /* 0x00007610ff037816 */ /* 0x000fe20000000003 */
[----:B----4-:R-:W-:Y:S02]  /*201d0*/  @!P0 IMAD.MOV.U32 R4, RZ, RZ, R10 ;  /* 0x000000ffff048224 */ /* 0x010fe400078e000a */
[----:B------:R-:W2:Y:S01]  /*201e0*/  LDL R10, [R1+0x3f8] ;  /* 0x0003f800010a7983 */ /* 0x000ea20000100800 */
[----:B------:R-:W-:-:S03]  /*201f0*/  @!P0 IMAD.MOV.U32 R5, RZ, RZ, R13 ;  /* 0x000000ffff058224 */ /* 0x000fc600078e000d */
[----:B------:R-:W4:Y:S04]  /*20200*/  LDL R13, [R1+0x3f4] ;  /* 0x0003f400010d7983 */ /* 0x000f280000100800 */
[----:B------:R0:W2:Y:S02]  /*20210*/  @!P0 LDG.E.U16 R16, desc[UR12][R4.64] ;  /* 0x0000000c04108981 */ /* 0x0000a4000c1e1500 */
[----:B0-----:R-:W-:Y:S02]  /*20220*/  @!P0 IMAD.MOV.U32 R4, RZ, RZ, R8 ;  /* 0x000000ffff048224 */ /* 0x001fe400078e0008 */
[----:B------:R-:W-:-:S05]  /*20230*/  @!P0 IMAD.MOV.U32 R5, RZ, RZ, R9 ;  /* 0x000000ffff058224 */ /* 0x000fca00078e0009 */
[----:B------:R0:W4:Y:S02]  /*20240*/  @!P0 LDG.E.U16 R3, desc[UR12][R4.64] ;  /* 0x0000000c04038981 */ /* 0x000124000c1e1500 */
[----:B0-----:R-:W-:-:S06]  /*20250*/  PRMT R4, RZ, 0x7610, R4 ;  /* 0x00007610ff047816 */ /* 0x001fcc0000000004 */
[----:B---3--:R0:W3:Y:S04]  /*20260*/  @!P0 LDG.E.U16 R4, desc[UR12][R6.64] ;  /* 0x0000000c06048981 */ /* 0x0080e8000c1e1500 */
[----:B------:R1:W-:Y:S04]  /*20270*/  STS.U16 [R2+UR6+0x12200], R15 ;  /* 0x0122000f02007988 */ /* 0x0003e80008000406 */
[----:B-1----:R-:W3:Y:S04]  /*20280*/  LDL.LU R15, [R1+0x108] ;  /* 0x00010800010f7983 */ /* 0x002ee80000300800 */
[----:B--2---:R-:W-:Y:S04]  /*20290*/  STL [R1+0x1080], R16 ;  /* 0x0010801001007387 */ /* 0x004fe80000100800 */
[----:B------:R-:W2:Y:S04]  /*202a0*/  LDL R9, [R1+0x3d4] ;  /* 0x0003d40001097983 */ /* 0x000ea80000100800 */
[----:B------:R-:W2:Y:S04]  /*202b0*/  LDL R8, [R1+0x3d8] ;  /* 0x0003d80001087983 */ /* 0x000ea80000100800 */
[----:B------:R1:W-:Y:S04]  /*202c0*/  STS.U16 [R2+UR6+0x12a00], R14 ;  /* 0x012a000e02007988 */ /* 0x0003e80008000406 */
[----:B------:R0:W-:Y:S04]  /*202d0*/  STS.U16 [R2+UR6+0x13200], R12 ;  /* 0x0132000c02007988 */ /* 0x0001e80008000406 */
[----:B-1----:R-:W2:Y:S04]  /*202e0*/  LDL.LU R14, [R1+0x104] ;  /* 0x00010400010e7983 */ /* 0x002ea80000300800 */
[----:B----4-:R1:W-:Y:S04]  /*202f0*/  STL [R1+0x1084], R3 ;  /* 0x0010840301007387 */ /* 0x0103e80000100800 */
[----:B0-----:R-:W4:Y:S01]  /*20300*/  LDL.LU R12, [R1+0xfc] ;  /* 0x0000fc00010c7983 */ /* 0x001f220000300800 */
[----:B------:R-:W-:Y:S01]  /*20310*/  PRMT R5, RZ, 0x7610, R5 ;  /* 0x00007610ff057816 */ /* 0x000fe20000000005 */
[----:B------:R-:W-:-:S02]  /*20320*/  @!P0 IMAD.MOV.U32 R6, RZ, RZ, R10 ;  /* 0x000000ffff068224 */ /* 0x000fc400078e000a */
[----:B------:R-:W-:-:S05]  /*20330*/  @!P0 IMAD.MOV.U32 R7, RZ, RZ, R13 ;  /* 0x000000ffff078224 */ /* 0x000fca00078e000d */
[----:B------:R0:W4:Y:S04]  /*20340*/  @!P0 LDG.E.U16 R5, desc[UR12][R6.64] ;  /* 0x0000000c06058981 */ /* 0x000128000c1e1500 */
[----:B---3--:R3:W-:Y:S04]  /*20350*/  STL [R1+0x1088], R4 ;  /* 0x0010880401007387 */ /* 0x0087e80000100800 */
[----:B-1----:R-:W4:Y:S04]  /*20360*/  LDL R3, [R1+0x3b8] ;  /* 0x0003b80001037983 */ /* 0x002f280000100800 */
[----:B---3--:R-:W3:Y:S01]  /*20370*/  LDL R4, [R1+0x3b4] ;  /* 0x0003b40001047983 */ /* 0x008ee20000100800 */
[----:B0-----:R-:W-:-:S02]  /*20380*/  PRMT R6, RZ, 0x7610, R6 ;  /* 0x00007610ff067816 */ /* 0x001fc40000000006 */
[----:B------:R-:W-:Y:S01]  /*20390*/  PRMT R7, RZ, 0x7610, R7 ;  /* 0x00007610ff077816 */ /* 0x000fe20000000007 */
[----:B------:R-:W3:Y:S04]  /*203a0*/  LDL.LU R13, [R1+0xf8] ;  /* 0x0000f800010d7983 */ /* 0x000ee80000300800 */
[----:B--2---:R0:W2:Y:S04]  /*203b0*/  @!P0 LDG.E.U16 R6, desc[UR12][R8.64] ;  /* 0x0000000c08068981 */ /* 0x0040a8000c1e1500 */
[----:B------:R1:W-:Y:S04]  /*203c0*/  STS.U16 [R2+UR6+0x14200], R11 ;  /* 0x0142000b02007988 */ /* 0x0003e80008000406 */
[----:B----4-:R4:W-:Y:S04]  /*203d0*/  STL [R1+0x108c], R5 ;  /* 0x00108c0501007387 */ /* 0x0109e80000100800 */
[----:B-1----:R-:W2:Y:S04]  /*203e0*/  LDL R11, [R1+0x394] ;  /* 0x00039400010b7983 */ /* 0x002ea80000100800 */
[----:B------:R-:W2:Y:S04]  /*203f0*/  LDL R10, [R1+0x398] ;  /* 0x00039800010a7983 */ /* 0x000ea80000100800 */
[----:B----4-:R-:W4:Y:S04]  /*20400*/  LDL R5, [R1+0x378] ;  /* 0x0003780001057983 */ /* 0x010f280000100800 */
[----:B------:R-:W4:Y:S01]  /*20410*/  LDL.LU R26, [R1+0xf4] ;  /* 0x0000f400011a7983 */ /* 0x000f220000300800 */
[----:B0-----:R-:W-:-:S02]  /*20420*/  @!P0 IMAD.MOV.U32 R8, RZ, RZ, R3 ;  /* 0x000000ffff088224 */ /* 0x001fc400078e0003 */
[----:B---3--:R-:W-:-:S05]  /*20430*/  @!P0 IMAD.MOV.U32 R9, RZ, RZ, R4 ;  /* 0x000000ffff098224 */ /* 0x008fca00078e0004 */
[----:B------:R0:W3:Y:S04]  /*20440*/  @!P0 LDG.E.U16 R7, desc[UR12][R8.64] ;  /* 0x0000000c08078981 */ /* 0x0000e8000c1e1500 */
[----:B------:R-:W-:Y:S04]  /*20450*/  STS.U16 [R2+UR6+0x14a00], R15 ;  /* 0x014a000f02007988 */ /* 0x000fe80008000406 */
[----:B--2---:R1:W-:Y:S04]  /*20460*/  STL [R1+0x1090], R6 ;  /* 0x0010900601007387 */ /* 0x0043e80000100800 */
[----:B-1----:R-:W2:Y:S04]  /*20470*/  LDL R6, [R1+0x374] ;  /* 0x0003740001067983 */ /* 0x002ea80000100800 */
[----:B------:R-:W2:Y:S04]  /*20480*/  LDL.LU R15, [R1+0xf0] ;  /* 0x0000f000010f7983 */ /* 0x000ea80000300800 */
[----:B------:R-:W2:Y:S04]  /*20490*/  LDL R4, [R1+0x354] ;  /* 0x0003540001047983 */ /* 0x000ea80000100800 */
[----:B------:R-:W2:Y:S01]  /*204a0*/  LDL R3, [R1+0x358] ;  /* 0x0003580001037983 */ /* 0x000ea20000100800 */
[----:B0-----:R-:W-:-:S03]  /*204b0*/  PRMT R8, RZ, 0x7610, R8 ;  /* 0x00007610ff087816 */ /* 0x001fc60000000008 */
[----:B------:R0:W-:Y:S04]  /*204c0*/  STS.U16 [R2+UR6+0x13a00], R28 ;  /* 0x013a001c02007988 */ /* 0x0001e80008000406 */
[----:B------:R1:W-:Y:S04]  /*204d0*/  STS.U16 [R2+UR6+0x15200], R14 ;  /* 0x0152000e02007988 */ /* 0x0003e80008000406 */
[----:B------:R4:W2:Y:S04]  /*204e0*/  @!P0 LDG.E.U16 R8, desc[UR12][R10.64] ;  /* 0x0000000c0a088981 */ /* 0x0008a8000c1e1500 */
[----:B---3--:R3:W-:Y:S04]  /*204f0*/  STL [R1+0x1094], R7 ;  /* 0x0010940701007387 */ /* 0x0087e80000100800 */
[----:B0-----:R-:W2:Y:S04]  /*20500*/  LDL.LU R28, [R1+0xec] ;  /* 0x0000ec00011c7983 */ /* 0x001ea80000300800 */
[----:B-1----:R-:W2:Y:S04]  /*20510*/  LDL R14, [R1+0x334] ;  /* 0x00033400010e7983 */ /* 0x002ea80000100800 */
[----:B---3--:R-:W3:Y:S01]  /*20520*/  LDL R7, [R1+0x338] ;  /* 0x0003380001077983 */ /* 0x008ee20000100800 */
[----:B------:R-:W-:Y:S01]  /*20530*/  PRMT R9, RZ, 0x7610, R9 ;  /* 0x00007610ff097816 */ /* 0x000fe20000000009 */
[----:B----4-:R-:W-:-:S02]  /*20540*/  @!P0 IMAD.MOV.U32 R10, RZ, RZ, R5 ;  /* 0x000000ffff0a8224 */ /* 0x010fc400078e0005 */
[----:B------:R-:W-:Y:S04]  /*20550*/  STS.U16 [R2+UR6+0x15a00], R12 ;  /* 0x015a000c02007988 */ /* 0x000fe80008000406 */
[----:B------:R0:W-:Y:S01]  /*20560*/  STS.U16 [R2+UR6+0x16200], R13 ;  /* 0x0162000d02007988 */ /* 0x0001e20008000406 */
[----:B--2---:R-:W-:-:S05]  /*20570*/  @!P0 IMAD.MOV.U32 R11, RZ, RZ, R6 ;  /* 0x000000ffff0b8224 */ /* 0x004fca00078e0006 */
[----:B------:R1:W2:Y:S01]  /*20580*/  @!P0 LDG.E.U16 R9, desc[UR12][R10.64] ;  /* 0x0000000c0a098981 */ /* 0x0002a2000c1e1500 */
[----:B0-----:R-:W-:Y:S02]  /*20590*/  @!P0 IMAD.MOV.U32 R13, RZ, RZ, R4 ;  /* 0x000000ffff0d8224 */ /* 0x001fe400078e0004 */
[----:B------:R-:W-:Y:S01]  /*205a0*/  @!P0 IMAD.MOV.U32 R12, RZ, RZ, R3 ;  /* 0x000000ffff0c8224 */ /* 0x000fe200078e0003 */
[----:B-1----:R-:W-:-:S06]  /*205b0*/  PRMT R10, RZ, 0x7610, R10 ;  /* 0x00007610ff0a7816 */ /* 0x002fcc000000000a */
[----:B------:R0:W4:Y:S01]  /*205c0*/  @!P0 LDG.E.U16 R10, desc[UR12][R12.64] ;  /* 0x0000000c0c0a8981 */ /* 0x000122000c1e1500 */
[----:B------:R-:W-:-:S03]  /*205d0*/  PRMT R11, RZ, 0x7610, R11 ;  /* 0x00007610ff0b7816 */ /* 0x000fc6000000000b */
[----:B------:R1:W-:Y:S04]  /*205e0*/  STL [R1+0x1098], R8 ;  /* 0x0010980801007387 */ /* 0x0003e80000100800 */
[----:B------:R-:W4:Y:S04]  /*205f0*/  LDL R6, [R1+0x314] ;  /* 0x0003140001067983 */ /* 0x000f280000100800 */
[----:B------:R-:W4:Y:S01]  /*20600*/  LDL R5, [R1+0x318] ;  /* 0x0003180001057983 */ /* 0x000f220000100800 */
[----:B0-----:R-:W-:Y:S02]  /*20610*/  @!P0 IMAD.MOV.U32 R13, RZ, RZ, R14 ;  /* 0x000000ffff0d8224 */ /* 0x001fe400078e000e */
[----:B---3--:R-:W-:-:S05]  /*20620*/  @!P0 IMAD.MOV.U32 R12, RZ, RZ, R7 ;  /* 0x000000ffff0c8224 */ /* 0x008fca00078e0007 */
[----:B------:R0:W3:Y:S04]  /*20630*/  @!P0 LDG.E.U16 R11, desc[UR12][R12.64] ;  /* 0x0000000c0c0b8981 */ /* 0x0000e8000c1e1500 */
[----:B--2---:R-:W-:Y:S04]  /*20640*/  STL [R1+0x109c], R9 ;  /* 0x00109c0901007387 */ /* 0x004fe80000100800 */
[----:B------:R-:W2:Y:S04]  /*20650*/  LDL R4, [R1+0x2f4] ;  /* 0x0002f40001047983 */ /* 0x000ea80000100800 */
[----:B------:R-:W2:Y:S04]  /*20660*/  LDL R3, [R1+0x2f8] ;  /* 0x0002f80001037983 */ /* 0x000ea80000100800 */
[----:B----4-:R-:W-:Y:S04]  /*20670*/  STL [R1+0x10a0], R10 ;  /* 0x0010a00a01007387 */ /* 0x010fe80000100800 */
[----:B-1----:R-:W4:Y:S04]  /*20680*/  LDL R8, [R1+0x2d4] ;  /* 0x0002d40001087983 */ /* 0x002f280000100800 */
[----:B------:R-:W4:Y:S01]  /*20690*/  LDL R7, [R1+0x2d8] ;  /* 0x0002d80001077983 */ /* 0x000f220000100800 */
[----:B0-----:R-:W-:-:S03]  /*206a0*/  PRMT R12, RZ, 0x7610, R12 ;  /* 0x00007610ff0c7816 */ /* 0x001fc6000000000c */
[----:B------:R0:W-:Y:S01]  /*206b0*/  STS.U16 [R2+UR6+0x17200], R15 ;  /* 0x0172000f02007988 */ /* 0x0001e20008000406 */
[----:B------:R-:W-:Y:S02]  /*206c0*/  @!P0 IMAD.MOV.U32 R14, RZ, RZ, R5 ;  /* 0x000000ffff0e8224 */ /* 0x000fe400078e0005 */
[----:B0-----:R-:W-:-:S05]  /*206d0*/  @!P0 IMAD.MOV.U32 R15, RZ, RZ, R6 ;  /* 0x000000ffff0f8224 */ /* 0x001fca00078e0006 */
[----:B------:R2:W4:Y:S04]  /*206e0*/  @!P0 LDG.E.U16 R12, desc[UR12][R14.64] ;  /* 0x0000000c0e0c8981 */ /* 0x000528000c1e1500 */
[----:B---3--:R-:W-:Y:S04]  /*206f0*/  STL [R1+0x10a4], R11 ;  /* 0x0010a40b01007387 */ /* 0x008fe80000100800 */
[----:B------:R-:W3:Y:S04]  /*20700*/  LDL R6, [R1+0x2b4] ;  /* 0x0002b40001067983 */ /* 0x000ee80000100800 */
[----:B------:R-:W3:Y:S01]  /*20710*/  LDL R5, [R1+0x2b8] ;  /* 0x0002b80001057983 */ /* 0x000ee20000100800 */
[----:B------:R-:W-:-:S03]  /*20720*/  PRMT R13, RZ, 0x7610, R13 ;  /* 0x00007610ff0d7816 */ /* 0x000fc6000000000d */
[----:B------:R0:W-:Y:S02]  /*20730*/  STS.U16 [R2+UR6+0x18200], R17 ;  /* 0x0182001102007988 */ /* 0x0001e40008000406 */
[----:B0-----:R-:W-:Y:S01]  /*20740*/  PRMT R17, RZ, 0x7610, R17 ;  /* 0x00007610ff117816 */ /* 0x001fe20000000011 */
[----:B--2---:R-:W-:Y:S02]  /*20750*/  @!P0 IMAD.MOV.U32 R15, RZ, RZ, R4 ;  /* 0x000000ffff0f8224 */ /* 0x004fe400078e0004 */
[----:B------:R-:W-:-:S05]  /*20760*/  @!P0 IMAD.MOV.U32 R14, RZ, RZ, R3 ;  /* 0x000000ffff0e8224 */ /* 0x000fca00078e0003 */
[----:B------:R4:W2:Y:S02]  /*20770*/  @!P0 LDG.E.U16 R13, desc[UR12][R14.64] ;  /* 0x0000000c0e0d8981 */ /* 0x0008a4000c1e1500 */
[----:B----4-:R-:W-:Y:S02]  /*20780*/  @!P0 IMAD.MOV.U32 R15, RZ, RZ, R8 ;  /* 0x000000ffff0f8224 */ /* 0x010fe400078e0008 */
[----:B------:R-:W-:-:S05]  /*20790*/  @!P0 IMAD.MOV.U32 R14, RZ, RZ, R7 ;  /* 0x000000ffff0e8224 */ /* 0x000fca00078e0007 */
[----:B------:R3:W4:Y:S04]  /*207a0*/  @!P0 LDG.E.U16 R17, desc[UR12][R14.64] ;  /* 0x0000000c0e118981 */ /* 0x000728000c1e1500 */
[----:B------:R0:W-:Y:S02]  /*207b0*/  STS.U16 [R2+UR6+0x18a00], R19 ;  /* 0x018a001302007988 */ /* 0x0001e40008000406 */
[----:B0-----:R-:W-:Y:S02]  /*207c0*/  PRMT R19, RZ, 0x7610, R19 ;  /* 0x00007610ff137816 */ /* 0x001fe40000000013 */
[----:B------:R-:W-:Y:S04]  /*207d0*/  STL [R1+0x10a8], R12 ;  /* 0x0010a80c01007387 */ /* 0x000fe80000100800 */
[----:B------:R-:W4:Y:S04]  /*207e0*/  LDL R4, [R1+0x294] ;  /* 0x0002940001047983 */ /* 0x000f280000100800 */
[----:B------:R-:W4:Y:S01]  /*207f0*/  LDL R3, [R1+0x298] ;  /* 0x0002980001037983 */ /* 0x000f220000100800 */
[----:B---3--:R-:W-:-:S02]  /*20800*/  @!P0 IMAD.MOV.U32 R15, RZ, RZ, R6 ;  /* 0x000000ffff0f8224 */ /* 0x008fc400078e0006 */
[----:B------:R-:W-:-:S05]  /*20810*/  @!P0 IMAD.MOV.U32 R14, RZ, RZ, R5 ;  /* 0x000000ffff0e8224 */ /* 0x000fca00078e0005 */
[----:B------:R0:W3:Y:S04]  /*20820*/  @!P0 LDG.E.U16 R19, desc[UR12][R14.64] ;  /* 0x0000000c0e138981 */ /* 0x0000e8000c1e1500 */
[----:B------:R1:W-:Y:S04]  /*20830*/  STS.U16 [R2+UR6+0x16a00], R26 ;  /* 0x016a001a02007988 */ /* 0x0003e80008000406 */
[----:B------:R0:W-:Y:S04]  /*20840*/  STS.U16 [R2+UR6+0x17a00], R28 ;  /* 0x017a001c02007988 */ /* 0x0001e80008000406 */
[----:B-1----:R-:W3:Y:S04]  /*20850*/  LDL.LU R26, [R1+0xe8] ;  /* 0x0000e800011a7983 */ /* 0x002ee80000300800 */
[----:B0-----:R-:W3:Y:S04]  /*20860*/  LDL.LU R28, [R1+0xe4] ;  /* 0x0000e400011c7983 */ /* 0x001ee80000300800 */
[----:B--2---:R-:W-:Y:S04]  /*20870*/  STL [R1+0x10ac], R13 ;  /* 0x0010ac0d01007387 */ /* 0x004fe80000100800 */
[----:B------:R-:W2:Y:S04]  /*20880*/  LDL R10, [R1+0x278] ;  /* 0x00027800010a7983 */ /* 0x000ea80000100800 */
[----:B------:R-:W2:Y:S04]  /*20890*/  LDL R9, [R1+0x9d0] ;  /* 0x0009d00001097983 */ /* 0x000ea80000100800 */
[----:B------:R-:W2:Y:S04]  /*208a0*/  LDL R7, [R1+0x9f0] ;  /* 0x0009f00001077983 */ /* 0x000ea80000100800 */
[----:B----4-:R-:W-:Y:S04]  /*208b0*/  STL [R1+0x10b0], R17 ;  /* 0x0010b01101007387 */ /* 0x010fe80000100800 */
[----:B------:R-:W4:Y:S04]  /*208c0*/  LDL R8, [R1+0x268] ;  /* 0x0002680001087983 */ /* 0x000f280000100800 */
[----:B------:R-:W4:Y:S04]  /*208d0*/  LDL R6, [R1+0x9d4] ;  /* 0x0009d40001067983 */ /* 0x000f280000100800 */
[----:B------:R-:W4:Y:S01]  /*208e0*/  LDL R5, [R1+0xa10] ;  /* 0x000a100001057983 */ /* 0x000f220000100800 */
[----:B------:R-:W-:-:S02]  /*208f0*/  @!P0 IMAD.MOV.U32 R15, RZ, RZ, R4 ;  /* 0x000000ffff0f8224 */ /* 0x000fc400078e0004 */
[----:B------:R-:W-:Y:S01]  /*20900*/  @!P0 IMAD.MOV.U32 R14, RZ, RZ, R3 ;  /* 0x000000ffff0e8224 */ /* 0x000fe200078e0003 */
[----:B---3--:R-:W-:Y:S04]  /*20910*/  STL [R1+0x10b4], R19 ;  /* 0x0010b41301007387 */ /* 0x008fe80000100800 */
[----:B------:R-:W3:Y:S04]  /*20920*/  LDL R4, [R1+0x9f4] ;  /* 0x0009f40001047983 */ /* 0x000ee80000100800 */
[----:B------:R-:W3:Y:S04]  /*20930*/  LDL R3, [R1+0xa38] ;  /* 0x000a380001037983 */ /* 0x000ee80000100800 */
[----:B------:R0:W-:Y:S04]  /*20940*/  STS.U16 [R2+UR6+0x19200], R21 ;  /* 0x0192001502007988 */ /* 0x0001e80008000406 */
[----:B------:R1:W-:Y:S01]  /*20950*/  STS.U16 [R2+UR6+0x19a00], R23 ;  /* 0x019a001702007988 */ /* 0x0003e20008000406 */
[----:B0-----:R-:W-:-:S02]  /*20960*/  PRMT R21, RZ, 0x7610, R21 ;  /* 0x00007610ff157816 */ /* 0x001fc40000000015 */
[----:B-1----:R-:W-:-:S04]  /*20970*/  PRMT R23, RZ, 0x7610, R23 ;  /* 0x00007610ff177816 */ /* 0x002fc80000000017 */
[----:B------:R2:W3:Y:S04]  /*20980*/  @!P0 LDG.E.U16 R21, desc[UR12][R14.64] ;  /* 0x0000000c0e158981 */ /* 0x0004e8000c1e1500 */
[----:B------:R0:W-:Y:S01]  /*20990*/  STS.U16 [R2+UR6+0x1a200], R25 ;  /* 0x01a2001902007988 */ /* 0x0001e20008000406 */
[----:B--2---:R-:W-:Y:S02]  /*209a0*/  @!P0 IMAD.MOV.U32 R14, RZ, RZ, R9 ;  /* 0x000000ffff0e8224 */ /* 0x004fe400078e0009 */
[----:B------:R-:W-:Y:S01]  /*209b0*/  @!P0 IMAD.MOV.U32 R15, RZ, RZ, R10 ;  /* 0x000000ffff0f8224 */ /* 0x000fe200078e000a */
[----:B0-----:R-:W-:-:S04]  /*209c0*/  PRMT R25, RZ, 0x7610, R25 ;  /* 0x00007610ff197816 */ /* 0x001fc80000000019 */
[----:B------:R0:W2:Y:S01]  /*209d0*/  @!P0 LDG.E.U16 R23, desc[UR12][R14.64] ;  /* 0x0000000c0e178981 */ /* 0x0000a2000c1e1500 */
[----:B------:R-:W-:Y:S01]  /*209e0*/  PRMT R27, RZ, 0x7610, R27 ;  /* 0x00007610ff1b7816 */ /* 0x000fe2000000001b */
[----:B0-----:R-:W-:Y:S02]  /*209f0*/  @!P0 IMAD.MOV.U32 R14, RZ, RZ, R7 ;  /* 0x000000ffff0e8224 */ /* 0x001fe400078e0007 */
[----:B----4-:R-:W-:-:S05]  /*20a00*/  @!P0 IMAD.MOV.U32 R15, RZ, RZ, R8 ;  /* 0x000000ffff0f8224 */ /* 0x010fca00078e0008 */
[----:B------:R0:W4:Y:S02]  /*20a10*/  @!P0 LDG.E.U16 R25, desc[UR12][R14.64] ;  /* 0x0000000c0e198981 */ /* 0x000124000c1e1500 */
[----:B0-----:R-:W-:Y:S02]  /*20a20*/  @!P0 IMAD.MOV.U32 R14, RZ, RZ, R5 ;  /* 0x000000ffff0e8224 */ /* 0x001fe400078e0005 */
[----:B------:R-:W-:-:S05]  /*20a30*/  @!P0 IMAD.MOV.U32 R15, RZ, RZ, R6 ;  /* 0x000000ffff0f8224 */ /* 0x000fca00078e0006 */
[----:B------:R3:W4:Y:S01]  /*20a40*/  @!P0 LDG.E.U16 R27, desc[UR12][R14.64] ;  /* 0x0000000c0e1b8981 */ /* 0x000722000c1e1500 */
[----:B------:R-:W-:Y:S01]  /*20a50*/  PRMT R29, RZ, 0x7610, R29 ;  /* 0x00007610ff1d7816 */ /* 0x000fe2000000001d */
[----:B---3--:R-:W-:Y:S02]  /*20a60*/  @!P0 IMAD.MOV.U32 R15, RZ, RZ, R4 ;  /* 0x000000ffff0f8224 */ /* 0x008fe400078e0004 */
[----:B------:R-:W-:-:S05]  /*20a70*/  @!P0 IMAD.MOV.U32 R14, RZ, RZ, R3 ;  /* 0x000000ffff0e8224 */ /* 0x000fca00078e0003 */
[----:B------:R-:W3:Y:S04]  /*20a80*/  @!P0 LDG.E.U16 R29, desc[UR12][R14.64] ;  /* 0x0000000c0e1d8981 */ /* 0x000ee8000c1e1500 */
[----:B------:R-:W-:Y:S04]  /*20a90*/  STL [R1+0x10b8], R21 ;  /* 0x0010b81501007387 */ /* 0x000fe80000100800 */
[----:B--2---:R-:W-:Y:S04]  /*20aa0*/  STL [R1+0x10bc], R23 ;  /* 0x0010bc1701007387 */ /* 0x004fe80000100800 */
[----:B----4-:R-:W-:Y:S04]  /*20ab0*/  STL [R1+0x10c0], R25 ;  /* 0x0010c01901007387 */ /* 0x010fe80000100800 */
[----:B------:R-:W-:Y:S04]  /*20ac0*/  STL [R1+0x10c4], R27 ;  /* 0x0010c41b01007387 */ /* 0x000fe80000100800 */
[----:B------:R-:W2:Y:S04]  /*20ad0*/  LDL.LU R11, [R1+0xe0] ;  /* 0x0000e000010b7983 */ /* 0x000ea80000300800 */
[----:B------:R-:W4:Y:S04]  /*20ae0*/  LDL.LU R10, [R1+0xd0] ;  /* 0x0000d000010a7983 */ /* 0x000f280000300800 */
[----:B------:R-:W2:Y:S04]  /*20af0*/  LDL.LU R9, [R1+0xc0] ;  /* 0x0000c00001097983 */ /* 0x000ea80000300800 */
        /* <DEDUP_REMOVED lines=10> */
[----:B------:R0:W-:Y:S04]  /*20ba0*/  STS.U16 [R2+UR6+0x1aa00], R26 ;  /* 0x01aa001a02007988 */ /* 0x0001e80008000406 */
[----:B------:R-:W2:Y:S04]  /*20bb0*/  LDL.LU R24, [R1+0x84] ;  /* 0x0000840001187983 */ /* 0x000ea80000300800 */
[----:B------:R1:W-:Y:S04]  /*20bc0*/  STS.U16 [R2+UR6+0x1b200], R28 ;  /* 0x01b2001c02007988 */ /* 0x0003e80008000406 */
[----:B0-----:R-:W2:Y:S04]  /*20bd0*/  LDL.LU R26, [R1+0x80] ;  /* 0x00008000011a7983 */ /* 0x001ea80000300800 */
[----:B-1----:R-:W2:Y:S04]  /*20be0*/  LDL.LU R28, [R1+0x7c] ;  /* 0x00007c00011c7983 */ /* 0x002ea80000300800 */
[----:B---3--:R-:W-:Y:S04]  /*20bf0*/  STL [R1+0x10c8], R29 ;  /* 0x0010c81d01007387 */ /* 0x008fe80000100800 */
[----:B------:R-:W-:Y:S04]  /*20c00*/  STL [R1+0x102c], R15 ;  /* 0x00102c0f01007387 */ /* 0x000fe80000100800 */
[----:B------:R-:W-:Y:S04]  /*20c10*/  STL [R1+0x1034], R15 ;  /* 0x0010340f01007387 */ /* 0x000fe80000100800 */
[----:B------:R-:W-:Y:S04]  /*20c20*/  STL [R1+0x103c], R15 ;  /* 0x00103c0f01007387 */ /* 0x000fe80000100800 */
[----:B------:R-:W-:Y:S04]  /*20c30*/  STL [R1+0x1044], R15 ;  /* 0x0010440f01007387 */ /* 0x000fe80000100800 */
[----:B------:R-:W-:Y:S04]  /*20c40*/  STL [R1+0x104c], R15 ;  /* 0x00104c0f01007387 */ /* 0x000fe80000100800 */
[----:B------:R-:W-:Y:S04]  /*20c50*/  STL [R1+0x1054], R15 ;  /* 0x0010540f01007387 */ /* 0x000fe80000100800 */
[----:B------:R-:W-:Y:S04]  /*20c60*/  STL [R1+0x105c], R15 ;  /* 0x00105c0f01007387 */ /* 0x000fe80000100800 */
[----:B------:R0:W-:Y:S04]  /*20c70*/  STL [R1+0x1064], R15 ;  /* 0x0010640f01007387 */ /* 0x0001e80000100800 */
        /* <DEDUP_REMOVED lines=16> */
[----:B0-----:R-:W-:-:S03]  /*20d80*/  LOP3.LUT R15, R0, 0x40, RZ, 0x3c, !PT ;  /* 0x00000040000f7812 */ /* 0x001fc600078e3cff */
[----:B------:R-:W-:Y:S04]  /*20d90*/  STL [R1+0x1018], R0 ;  /* 0x0010180001007387 */ /* 0x000fe80000100800 */
[----:B------:R-:W-:Y:S04]  /*20da0*/  STL [R1+0x1020], R0 ;  /* 0x0010200001007387 */ /* 0x000fe80000100800 */
[----:B------:R-:W-:Y:S04]  /*20db0*/  STL [R1+0x1060], R0 ;  /* 0x0010600001007387 */ /* 0x000fe80000100800 */
[----:B------:R0:W-:Y:S04]  /*20dc0*/  STL [R1+0x10d0], R0 ;  /* 0x0010d00001007387 */ /* 0x0001e80000100800 */
[----:B0-----:R-:W3:Y:S04]  /*20dd0*/  LDL.LU R0, [R1+0x6c] ;  /* 0x00006c0001007983 */ /* 0x001ee80000300800 */
[----:B---3--:R0:W-:Y:S04]  /*20de0*/  STL [R1+0x10d4], R0 ;  /* 0x0010d40001007387 */ /* 0x0081e80000100800 */
[----:B0-----:R-:W3:Y:S04]  /*20df0*/  LDL.LU R0, [R1+0x70] ;  /* 0x0000700001007983 */ /* 0x001ee80000300800 */
[----:B---3--:R0:W-:Y:S04]  /*20e00*/  STL [R1+0x10d8], R0 ;  /* 0x0010d80001007387 */ /* 0x0081e80000100800 */
[----:B0-----:R-:W3:Y:S04]  /*20e10*/  LDL.LU R0, [R1+0x74] ;  /* 0x0000740001007983 */ /* 0x001ee80000300800 */
[----:B--2---:R-:W-:Y:S04]  /*20e20*/  STS.U16 [R2+UR6+0x1ba00], R11 ;  /* 0x01ba000b02007988 */ /* 0x004fe80008000406 */
[----:B----4-:R-:W-:Y:S04]  /*20e30*/  STS.U16 [R2+UR6+0x1c200], R10 ;  /* 0x01c2000a02007988 */ /* 0x010fe80008000406 */
[----:B------:R-:W-:Y:S04]  /*20e40*/  STS.U16 [R2+UR6+0x1ca00], R9 ;  /* 0x01ca000902007988 */ /* 0x000fe80008000406 */
[----:B---3--:R0:W-:Y:S04]  /*20e50*/  STL [R1+0x10dc], R0 ;  /* 0x0010dc0001007387 */ /* 0x0081e80000100800 */
[----:B0-----:R-:W2:Y:S04]  /*20e60*/  LDL.LU R0, [R1+0x78] ;  /* 0x0000780001007983 */ /* 0x001ea80000300800 */
[----:B------:R-:W3:Y:S04]  /*20e70*/  LDL.LU R14, [R1+0x68] ;  /* 0x00006800010e7983 */ /* 0x000ee80000300800 */
[----:B------:R-:W4:Y:S04]  /*20e80*/  LDL.LU R29, [R1+0x64] ;  /* 0x00006400011d7983 */ /* 0x000f280000300800 */
        /* <DEDUP_REMOVED lines=10> */
[----:B------:R0:W-:Y:S04]  /*20f30*/  STS.U16 [R2+UR6+0x1d200], R8 ;  /* 0x01d2000802007988 */ /* 0x0001e80008000406 */
[----:B------:R-:W3:Y:S04]  /*20f40*/  LDL.LU R9, [R1+0x38] ;  /* 0x0000380001097983 */ /* 0x000ee80000300800 */
[----:B------:R1:W-:Y:S04]  /*20f50*/  STS.U16 [R2+UR6+0x1da00], R7 ;  /* 0x01da000702007988 */ /* 0x0003e80008000406 */
[----:B0-----:R-:W3:Y:S04]  /*20f60*/  LDL.LU R8, [R1+0x34] ;  /* 0x0000340001087983 */ /* 0x001ee80000300800 */
[----:B------:R0:W-:Y:S04]  /*20f70*/  STS.U16 [R2+UR6+0x1e200], R6 ;  /* 0x01e2000602007988 */ /* 0x0001e80008000406 */
[----:B-1----:R-:W3:Y:S04]  /*20f80*/  LDL.LU R7, [R1+0x30] ;  /* 0x0000300001077983 */ /* 0x002ee80000300800 */
        /* <DEDUP_REMOVED lines=20> */
[----:B0-----:R-:W3:Y:S04]  /*210d0*/  LDL.LU R28, [R1+0x4] ;  /* 0x00000400011c7983 */ /* 0x001ee80000300800 */
[----:B------:R-:W3:Y:S04]  /*210e0*/  LDL.LU R2, [R1] ;  /* 0x0000000001027983 */ /* 0x000ee80000300800 */
[----:B--2---:R0:W-:Y:S04]  /*210f0*/  STS.U16 [R15+UR6+0x3c00], R0 ;  /* 0x003c00000f007988 */ /* 0x0041e80008000406 */
[----:B0-----:R-:W2:Y:S04]  /*21100*/  LDL.LU R0, [R1+0x10dc] ;  /* 0x0010dc0001007983 */ /* 0x001ea80000300800 */
[----:B--2---:R0:W-:Y:S04]  /*21110*/  STS.U16 [R15+UR6+0x4400], R0 ;  /* 0x004400000f007988 */ /* 0x0041e80008000406 */
[----:B0-----:R-:W2:Y:S04]  /*21120*/  LDL.LU R0, [R1+0x10d8] ;  /* 0x0010d80001007983 */ /* 0x001ea80000300800 */
[----:B--2---:R0:W-:Y:S04]  /*21130*/  STS.U16 [R15+UR6+0x4c00], R0 ;  /* 0x004c00000f007988 */ /* 0x0041e80008000406 */
[----:B0-----:R-:W2:Y:S04]  /*21140*/  LDL.LU R0, [R1+0x10d4] ;  /* 0x0010d40001007983 */ /* 0x001ea80000300800 */
[----:B--2---:R0:W-:Y:S04]  /*21150*/  STS.U16 [R15+UR6+0x5400], R0 ;  /* 0x005400000f007988 */ /* 0x0041e80008000406 */
[----:B---3--:R1:W-:Y:S04]  /*21160*/  STS.U16 [R15+UR6+0x5c00], R14 ;  /* 0x005c000e0f007988 */ /* 0x0083e80008000406 */
[----:B----4-:R2:W-:Y:S04]  /*21170*/  STS.U16 [R15+UR6+0x6400], R29 ;  /* 0x0064001d0f007988 */ /* 0x0105e80008000406 */
[----:B0-----:R-:W3:Y:S04]  /*21180*/  LDL.LU R0, [R1+0x10d0] ;  /* 0x0010d00001007983 */ /* 0x001ee80000300800 */
[----:B-1----:R-:W4:Y:S04]  /*21190*/  LDL.LU R14, [R1+0x10cc] ;  /* 0x0010cc00010e7983 */ /* 0x002f280000300800 */
[----:B--2---:R-:W2:Y:S04]  /*211a0*/  LDL.LU R29, [R1+0x10c8] ;  /* 0x0010c800011d7983 */ /* 0x004ea80000300800 */
[----:B------:R0:W-:Y:S04]  /*211b0*/  STS.U16 [R15+UR6+0x6c00], R27 ;  /* 0x006c001b0f007988 */ /* 0x0001e80008000406 */
[----:B------:R1:W-:Y:S04]  /*211c0*/  STS.U16 [R15+UR6+0x7400], R25 ;  /* 0x007400190f007988 */ /* 0x0003e80008000406 */
[----:B------:R1:W-:Y:S04]  /*211d0*/  STS.U16 [R15+UR6+0x7c00], R23 ;  /* 0x007c00170f007988 */ /* 0x0003e80008000406 */
[----:B0-----:R-:W2:Y:S04]  /*211e0*/  LDL.LU R27, [R1+0x10c4] ;  /* 0x0010c400011b7983 */ /* 0x001ea80000300800 */
[----:B-1----:R-:W2:Y:S04]  /*211f0*/  LDL.LU R25, [R1+0x10c0] ;  /* 0x0010c00001197983 */ /* 0x002ea80000300800 */
[----:B------:R-:W2:Y:S04]  /*21200*/  LDL.LU R23, [R1+0x10bc] ;  /* 0x0010bc0001177983 */ /* 0x000ea80000300800 */
        /* <DEDUP_REMOVED lines=43> */
[----:B0-----:R-:W3:Y:S04]  /*214c0*/  LDL R2, [R1+0x9bc] ;  /* 0x0009bc0001027983 */ /* 0x001ee80000100800 */
[----:B--2---:R-:W-:Y:S04]  /*214d0*/  STS.U16 [R15+UR6+0x13400], R28 ;  /* 0x0134001c0f007988 */ /* 0x004fe80008000406 */
[----:B------:R-:W-:Y:S04]  /*214e0*/  STS.U16 [R15+UR6+0x13c00], R26 ;  /* 0x013c001a0f007988 */ /* 0x000fe80008000406 */
[----:B------:R-:W-:Y:S04]  /*214f0*/  STS.U16 [R15+UR6+0x14400], R24 ;  /* 0x014400180f007988 */ /* 0x000fe80008000406 */
[----:B------:R-:W-:Y:S04]  /*21500*/  STS.U16 [R15+UR6+0x14c00], R22 ;  /* 0x014c00160f007988 */ /* 0x000fe80008000406 */
[----:B------:R-:W-:Y:S04]  /*21510*/  STS.U16 [R15+UR6+0x15400], R20 ;  /* 0x015400140f007988 */ /* 0x000fe80008000406 */
[----:B------:R-:W-:Y:S04]  /*21520*/  STS.U16 [R15+UR6+0x15c00], R18 ;  /* 0x015c00120f007988 */ /* 0x000fe80008000406 */
[----:B------:R-:W-:Y:S04]  /*21530*/  STL [R1+0x1000], R28 ;  /* 0x0010001c01007387 */ /* 0x000fe80000100800 */
[----:B------:R-:W-:Y:S04]  /*21540*/  STS.U16 [R15+UR6+0x16400], R16 ;  /* 0x016400100f007988 */ /* 0x000fe80008000406 */
[----:B------:R-:W-:Y:S04]  /*21550*/  STL [R1+0x100c], R28 ;  /* 0x00100c1c01007387 */ /* 0x000fe80000100800 */
[----:B------:R0:W-:Y:S04]  /*21560*/  STS.U16 [R15+UR6+0x16c00], R3 ;  /* 0x016c00030f007988 */ /* 0x0001e80008000406 */
[----:B0-----:R-:W2:Y:S01]  /*21570*/  LDL R3, [R1+0x254] ;  /* 0x0002540001037983 */ /* 0x001ea20000100800 */
[----:B---3--:R-:W-:-:S03]  /*21580*/  PRMT R0, RZ, 0x7610, R0 ;  /* 0x00007610ff007816 */ /* 0x008fc60000000000 */
[----:B------:R-:W-:Y:S04]  /*21590*/  STS.U16 [R15+UR6+0x17400], R4 ;  /* 0x017400040f007988 */ /* 0x000fe80008000406 */
[----:B------:R-:W-:Y:S04]  /*215a0*/  STS.U16 [R15+UR6+0x17c00], R5 ;  /* 0x017c00050f007988 */ /* 0x000fe80008000406 */
[----:B------:R-:W-:Y:S04]  /*215b0*/  STS.U16 [R15+UR6+0x18400], R6 ;  /* 0x018400060f007988 */ /* 0x000fe80008000406 */
[----:B--2---:R-:W2:Y:S04]  /*215c0*/  @!P0 LDG.E.U16 R0, desc[UR12][R2.64] ;  /* 0x0000000c02008981 */ /* 0x004ea8000c1e1500 */
        /* <DEDUP_REMOVED lines=14> */
[----:B0-----:R-:W3:Y:S04]  /*216b0*/  LDL.LU R15, [R1+0x1064] ;  /* 0x00106400010f7983 */ /* 0x001ee80000300800 */
        /* <DEDUP_REMOVED lines=8> */
[----:B------:R-:W2:Y:S04]  /*21740*/  @!P0 LDG.E.U16 R15, desc[UR12][R2.64] ;  /* 0x0000000c020f8981 */ /* 0x000ea8000c1e1500 */
[----:B--2---:R0:W-:Y:S04]  /*21750*/  STL [R1+0x94], R15 ;  /* 0x0000940f01007387 */ /* 0x0041e80000100800 */
[----:B0-----:R-:W2:Y:S04]  /*21760*/  LDL.LU R15, [R1+0x105c] ;  /* 0x00105c00010f7983 */ /* 0x001ea80000300800 */
[----:B------:R-:W3:Y:S04]  /*21770*/  LDL R2, [R1+0x98c] ;  /* 0x00098c0001027983 */ /* 0x000ee80000100800 */
[----:B------:R-:W3:Y:S01]  /*21780*/  LDL R3, [R1+0x990] ;  /* 0x0009900001037983 */ /* 0x000ee20000100800 */
[----:B----4-:R-:W-:-:S02]  /*21790*/  PRMT R14, RZ, 0x7610, R14 ;  /* 0x00007610ff0e7816 */ /* 0x010fc4000000000e */
[----:B---3--:R-:W-:-:S04]  /*217a0*/  @!P0 LOP3.LUT R3, R3, R2, RZ, 0x3c, !PT ;  /* 0x0000000203038212 */ /* 0x008fc800078e3cff */
[----:B------:R-:W-:-:S04]  /*217b0*/  @!P0 LOP3.LUT R2, R3, R2, RZ, 0x3c, !PT ;  /* 0x0000000203028212 */ /* 0x000fc800078e3cff */
[----:B------:R-:W-:-:S05]  /*217c0*/  @!P0 LOP3.LUT R3, R3, R2, RZ, 0x3c, !PT ;  /* 0x0000000203038212 */ /* 0x000fca00078e3cff */
[----:B------:R-:W3:Y:S04]  /*217d0*/  @!P0 LDG.E.U16 R14, desc[UR12][R2.64] ;  /* 0x0000000c020e8981 */ /* 0x000ee8000c1e1500 */
[----:B---3--:R0:W-:Y:S04]  /*217e0*/  STL [R1+0x90], R14 ;  /* 0x0000900e01007387 */ /* 0x0081e80000100800 */
[----:B0-----:R-:W3:Y:S04]  /*217f0*/  LDL.LU R14, [R1+0x1058] ;  /* 0x00105800010e7983 */ /* 0x001ee80000300800 */
        /* <DEDUP_REMOVED lines=11> */
[----:B---3--:R-:W-:-:S02]  /*218b0*/  PRMT R14, RZ, 0x7610, R14 ;  /* 0x00007610ff0e7816 */ /* 0x008fc4000000000e */
[----:B----4-:R-:W-:-:S04]  /*218c0*/  @!P0 LOP3.LUT R3, R3, R2, RZ, 0x3c, !PT ;  /* 0x0000000203038212 */ /* 0x010fc800078e3cff */
        /* <DEDUP_REMOVED lines=146> */
[----:B------:R-:W2:Y:S01]  /*221f0*/  @!P0 LDG.E.U16 R14, desc[UR12][R2.64] ;  /* 0x0000000c020e8981 */ /* 0x000ea2000c1e1500 */
[----:B---3--:R-:W-:-:S03]  /*22200*/  PRMT R0, RZ, 0x7610, R0 ;  /* 0x00007610ff007816 */ /* 0x008fc60000000000 */
[----:B--2---:R0:W-:Y:S04]  /*22210*/  STL [R1+0x48], R14 ;  /* 0x0000480e01007387 */ /* 0x0041e80000100800 */
[----:B0-----:R-:W2:Y:S04]  /*22220*/  LDL.LU R14, [R1+0x1014] ;  /* 0x00101400010e7983 */ /* 0x001ea80000300800 */
[----:B------:R-:W3:Y:S01]  /*22230*/  LDL R3, [R1+0x72c] ;  /* 0x00072c0001037983 */ /* 0x000ee20000100800 */
[----:B------:R-:W-:-:S03]  /*22240*/  @!P0 IMAD.MOV.U32 R2, RZ, RZ, R15 ;  /* 0x000000ffff028224 */ /* 0x000fc600078e000f */
[----:B------:R-:W4:Y:S04]  /*22250*/  LDL R15, [R1+0x690] ;  /* 0x00069000010f7983 */ /* 0x000f280000100800 */
[----:B---3--:R-:W3:Y:S04]  /*22260*/  @!P0 LDG.E.U16 R0, desc[UR12][R2.64] ;  /* 0x0000000c02008981 */ /* 0x008ee8000c1e1500 */
[----:B---3--:R0:W-:Y:S04]  /*22270*/  STL [R1+0x44], R0 ;  /* 0x0000440001007387 */ /* 0x0081e80000100800 */
[----:B0-----:R-:W3:Y:S04]  /*22280*/  LDL.LU R0, [R1+0x1010] ;  /* 0x0010100001007983 */ /* 0x001ee80000300800 */
[----:B------:R-:W3:Y:S04]  /*22290*/  LDL R2, [R1+0x70c] ;  /* 0x00070c0001027983 */ /* 0x000ee80000100800 */
[----:B------:R-:W3:Y:S01]  /*222a0*/  LDL R3, [R1+0x710] ;  /* 0x0007100001037983 */ /* 0x000ee20000100800 */
[----:B--2---:R-:W-:-:S02]  /*222b0*/  PRMT R14, RZ, 0x7610, R14 ;  /* 0x00007610ff0e7816 */ /* 0x004fc4000000000e */
        /* <DEDUP_REMOVED lines=9> */
[----:B------:R-:W-:Y:S01]  /*22350*/  @!P0 LOP3.LUT R3, R3, R2, RZ, 0x3c, !PT ;  /* 0x0000000203038212 */ /* 0x000fe200078e3cff */
[----:B--2---:R0:W-:Y:S04]  /*22360*/  STL [R1+0x40], R14 ;  /* 0x0000400e01007387 */ /* 0x0041e80000100800 */
[----:B------:R1:W2:Y:S01]  /*22370*/  @!P0 LDG.E.U16 R12, desc[UR12][R2.64] ;  /* 0x0000000c020c8981 */ /* 0x0002a2000c1e1500 */
[----:B------:R-:W-:-:S03]  /*22380*/  PRMT R28, RZ, 0x7610, R28 ;  /* 0x00007610ff1c7816 */ /* 0x000fc6000000001c */
[----:B0-----:R-:W3:Y:S04]  /*22390*/  LDL R14, [R1+0x670] ;  /* 0x00067000010e7983 */ /* 0x001ee80000100800 */
[----:B------:R-:W1:Y:S04]  /*223a0*/  LDL R2, [R1+0x6cc] ;  /* 0x0006cc0001027983 */ /* 0x000e680000100800 */
[----:B------:R-:W1:Y:S02]  /*223b0*/  LDL R3, [R1+0x6d0] ;  /* 0x0006d00001037983 */ /* 0x000e640000100800 */
[----:B-1----:R-:W-:-:S04]  /*223c0*/  @!P0 LOP3.LUT R3, R3, R2, RZ, 0x3c, !PT ;  /* 0x0000000203038212 */ /* 0x002fc800078e3cff */
        /* <DEDUP_REMOVED lines=13> */
[----:B------:R-:W2:Y:S01]  /*224a0*/  @!P0 LDG.E.U16 R0, desc[UR12][R2.64] ;  /* 0x0000000c02008981 */ /* 0x000ea2000c1e1500 */
[----:B------:R-:W-:-:S03]  /*224b0*/  PRMT R5, RZ, 0x7610, R5 ;  /* 0x00007610ff057816 */ /* 0x000fc60000000005 */
[----:B--2---:R0:W-:Y:S04]  /*224c0*/  STL [R1+0x34], R0 ;  /* 0x0000340001007387 */ /* 0x0041e80000100800 */
[----:B0-----:R-:W2:Y:S04]  /*224d0*/  LDL.LU R0, [R1+0x1008] ;  /* 0x0010080001007983 */ /* 0x001ea80000300800 */
[----:B------:R-:W2:Y:S01]  /*224e0*/  LDL R3, [R1+0x68c] ;  /* 0x00068c0001037983 */ /* 0x000ea20000100800 */
[----:B----4-:R-:W-:Y:S01]  /*224f0*/  @!P0 IMAD.MOV.U32 R2, RZ, RZ, R15 ;  /* 0x000000ffff028224 */ /* 0x010fe200078e000f */
[----:B------:R-:W-:-:S02]  /*22500*/  PRMT R13, RZ, 0x7610, R13 ;  /* 0x00007610ff0d7816 */ /* 0x000fc4000000000d */
[----:B------:R-:W4:Y:S04]  /*22510*/  LDL R15, [R1+0x5ec] ;  /* 0x0005ec00010f7983 */ /* 0x000f280000100800 */
[----:B--2---:R0:W2:Y:S04]  /*22520*/  @!P0 LDG.E.U16 R5, desc[UR12][R2.64] ;  /* 0x0000000c02058981 */ /* 0x0040a8000c1e1500 */
[----:B------:R-:W3:Y:S01]  /*22530*/  LDL R3, [R1+0x66c] ;  /* 0x00066c0001037983 */ /* 0x000ee20000100800 */
[----:B0-----:R-:W-:-:S03]  /*22540*/  @!P0 IMAD.MOV.U32 R2, RZ, RZ, R14 ;  /* 0x000000ffff028224 */ /* 0x001fc600078e000e */
[----:B--2---:R0:W-:Y:S01]  /*22550*/  STL [R1+0x30], R5 ;  /* 0x0000300501007387 */ /* 0x0041e20000100800 */
[----:B------:R-:W-:-:S03]  /*22560*/  PRMT R10, RZ, 0x7610, R10 ;  /* 0x00007610ff0a7816 */ /* 0x000fc6000000000a */
[----:B------:R-:W2:Y:S04]  /*22570*/  LDL R14, [R1+0x5cc] ;  /* 0x0005cc00010e7983 */ /* 0x000ea80000100800 */
[----:B---3--:R1:W3:Y:S04]  /*22580*/  @!P0 LDG.E.U16 R13, desc[UR12][R2.64] ;  /* 0x0000000c020d8981 */ /* 0x0082e8000c1e1500 */
[----:B0-----:R-:W2:Y:S04]  /*22590*/  LDL R5, [R1+0x5f0] ;  /* 0x0005f00001057983 */ /* 0x001ea80000100800 */
[----:B------:R-:W2:Y:S01]  /*225a0*/  LDL R3, [R1+0x64c] ;  /* 0x00064c0001037983 */ /* 0x000ea20000100800 */
[----:B-1----:R-:W-:-:S03]  /*225b0*/  @!P0 IMAD.MOV.U32 R2, RZ, RZ, R12 ;  /* 0x000000ffff028224 */ /* 0x002fc600078e000c */
[----:B---3--:R0:W-:Y:S01]  /*225c0*/  STL [R1+0x2c], R13 ;  /* 0x00002c0d01007387 */ /* 0x0081e20000100800 */
[----:B------:R-:W-:-:S03]  /*225d0*/  PRMT R0, RZ, 0x7610, R0 ;  /* 0x00007610ff007816 */ /* 0x000fc60000000000 */
[----:B------:R-:W3:Y:S04]  /*225e0*/  LDL R12, [R1+0x5ac] ;  /* 0x0005ac00010c7983 */ /* 0x000ee80000100800 */
[----:B--2---:R1:W2:Y:S04]  /*225f0*/  @!P0 LDG.E.U16 R10, desc[UR12][R2.64] ;  /* 0x0000000c020a8981 */ /* 0x0042a8000c1e1500 */
[----:B0-----:R-:W2:Y:S04]  /*22600*/  LDL R13, [R1+0x5d0] ;  /* 0x0005d000010d7983 */ /* 0x001ea80000100800 */
        /* <DEDUP_REMOVED lines=13> */
[----:B------:R-:W-:Y:S02]  /*226e0*/  PRMT R7, RZ, 0x7610, R7 ;  /* 0x00007610ff077816 */ /* 0x000fe40000000007 */
[----:B--2---:R-:W-:-:S04]  /*226f0*/  @!P0 LOP3.LUT R3, R3, R2, RZ, 0x3c, !PT ;  /* 0x0000000203038212 */ /* 0x004fc800078e3cff */
[----:B------:R-:W-:-:S04]  /*22700*/  @!P0 LOP3.LUT R2, R3, R2, RZ, 0x3c, !PT ;  /* 0x0000000203028212 */ /* 0x000fc800078e3cff */
[----:B------:R-:W-:Y:S02]  /*22710*/  @!P0 LOP3.LUT R3, R3, R2, RZ, 0x3c, !PT ;  /* 0x0000000203038212 */ /* 0x000fe400078e3cff */
[----:B---3--:R-:W-:-:S03]  /*22720*/  PRMT R0, RZ, 0x7610, R0 ;  /* 0x00007610ff007816 */ /* 0x008fc60000000000 */
[----:B------:R0:W2:Y:S02]  /*22730*/  @!P0 LDG.E.U16 R28, desc[UR12][R2.64] ;  /* 0x0000000c021c8981 */ /* 0x0000a4000c1e1500 */
[----:B0-----:R-:W-:Y:S02]  /*22740*/  @!P0 IMAD.MOV.U32 R2, RZ, RZ, R5 ;  /* 0x000000ffff028224 */ /* 0x001fe400078e0005 */
[----:B----4-:R-:W-:-:S05]  /*22750*/  @!P0 IMAD.MOV.U32 R3, RZ, RZ, R15 ;  /* 0x000000ffff038224 */ /* 0x010fca00078e000f */
[----:B------:R0:W3:Y:S02]  /*22760*/  @!P0 LDG.E.U16 R0, desc[UR12][R2.64] ;  /* 0x0000000c02008981 */ /* 0x0000e4000c1e1500 */
[----:B0-----:R-:W-:Y:S02]  /*22770*/  @!P0 IMAD.MOV.U32 R2, RZ, RZ, R13 ;  /* 0x000000ffff028224 */ /* 0x001fe400078e000d */
[----:B------:R-:W-:-:S05]  /*22780*/  @!P0 IMAD.MOV.U32 R3, RZ, RZ, R14 ;  /* 0x000000ffff038224 */ /* 0x000fca00078e000e */
[----:B------:R0:W4:Y:S01]  /*22790*/  @!P0 LDG.E.U16 R7, desc[UR12][R2.64] ;  /* 0x0000000c02078981 */ /* 0x000122000c1e1500 */
[----:B------:R-:W-:Y:S01]  /*227a0*/  PRMT R8, RZ, 0x7610, R8 ;  /* 0x00007610ff087816 */ /* 0x000fe20000000008 */
[----:B0-----:R-:W-:Y:S02]  /*227b0*/  @!P0 IMAD.MOV.U32 R2, RZ, RZ, R10 ;  /* 0x000000ffff028224 */ /* 0x001fe400078e000a */
[----:B------:R-:W-:-:S05]  /*227c0*/  @!P0 IMAD.MOV.U32 R3, RZ, RZ, R12 ;  /* 0x000000ffff038224 */ /* 0x000fca00078e000c */
[----:B------:R-:W4:Y:S04]  /*227d0*/  @!P0 LDG.E.U16 R8, desc[UR12][R2.64] ;  /* 0x0000000c02088981 */ /* 0x000f28000c1e1500 */
[----:B--2---:R0:W-:Y:S04]  /*227e0*/  STL [R1+0x20], R28 ;  /* 0x0000201c01007387 */ /* 0x0041e80000100800 */
[----:B0-----:R-:W2:Y:S04]  /*227f0*/  LDL.LU R28, [R1+0x1000] ;  /* 0x00100000011c7983 */ /* 0x001ea80000300800 */
[----:B------:R-:W2:Y:S04]  /*22800*/  LDL R15, [R1+0x56c] ;  /* 0x00056c00010f7983 */ /* 0x000ea80000100800 */
[----:B------:R-:W2:Y:S04]  /*22810*/  LDL R5, [R1+0x570] ;  /* 0x0005700001057983 */ /* 0x000ea80000100800 */
[----:B---3--:R0:W-:Y:S04]  /*22820*/  STL [R1+0x1c], R0 ;  /* 0x00001c0001007387 */ /* 0x0081e80000100800 */
[----:B0-----:R-:W3:Y:S04]  /*22830*/  LDL.LU R0, [R1+0xffc] ;  /* 0x000ffc0001007983 */ /* 0x001ee80000300800 */
[----:B------:R-:W2:Y:S04]  /*22840*/  LDL R14, [R1+0x54c] ;  /* 0x00054c00010e7983 */ /* 0x000ea80000100800 */
[----:B----4-:R0:W-:Y:S04]  /*22850*/  STL [R1+0x18], R7 ;  /* 0x0000180701007387 */ /* 0x0101e80000100800 */
[----:B------:R-:W4:Y:S04]  /*22860*/  LDL R2, [R1+0x58c] ;  /* 0x00058c0001027983 */ /* 0x000f280000100800 */
[----:B------:R-:W4:Y:S04]  /*22870*/  LDL R3, [R1+0x590] ;  /* 0x0005900001037983 */ /* 0x000f280000100800 */
[----:B------:R-:W2:Y:S04]  /*22880*/  LDL R13, [R1+0x52c] ;  /* 0x00052c00010d7983 */ /* 0x000ea80000100800 */
[----:B------:R-:W2:Y:S01]  /*22890*/  LDL R12, [R1+0x530] ;  /* 0x00053000010c7983 */ /* 0x000ea20000100800 */
[----:B------:R-:W-:-:S03]  /*228a0*/  PRMT R4, RZ, 0x7610, R4 ;  /* 0x00007610ff047816 */ /* 0x000fc60000000004 */
[----:B------:R-:W2:Y:S04]  /*228b0*/  LDL R10, [R1+0x50c] ;  /* 0x00050c00010a7983 */ /* 0x000ea80000100800 */
[----:B0-----:R-:W2:Y:S01]  /*228c0*/  LDL R7, [R1+0x550] ;  /* 0x0005500001077983 */ /* 0x001ea20000100800 */
[----:B------:R-:W-:-:S03]  /*228d0*/  PRMT R6, RZ, 0x7610, R6 ;  /* 0x00007610ff067816 */ /* 0x000fc60000000006 */
[----:B------:R0:W-:Y:S01]  /*228e0*/  STL [R1+0x14], R8 ;  /* 0x0000140801007387 */ /* 0x0001e20000100800 */
[----:B------:R-:W-:-:S03]  /*228f0*/  PRMT R11, RZ, 0x7610, R11 ;  /* 0x00007610ff0b7816 */ /* 0x000fc6000000000b */
[----:B0-----:R-:W2:Y:S01]  /*22900*/  LDL R8, [R1+0x510] ;  /* 0x0005100001087983 */ /* 0x001ea20000100800 */
[----:B---3--:R-:W-:Y:S02]  /*22910*/  PRMT R0, RZ, 0x7610, R0 ;  /* 0x00007610ff007816 */ /* 0x008fe40000000000 */
[----:B----4-:R-:W-:-:S04]  /*22920*/  @!P0 LOP3.LUT R3, R3, R2, RZ, 0x3c, !PT ;  /* 0x0000000203038212 */ /* 0x010fc800078e3cff */
[----:B------:R-:W-:-:S04]  /*22930*/  @!P0 LOP3.LUT R2, R3, R2, RZ, 0x3c, !PT ;  /* 0x0000000203028212 */ /* 0x000fc800078e3cff */
[----:B------:R-:W-:-:S05]  /*22940*/  @!P0 LOP3.LUT R3, R3, R2, RZ, 0x3c, !PT ;  /* 0x0000000203038212 */ /* 0x000fca00078e3cff */
[----:B------:R2:W3:Y:S02]  /*22950*/  @!P0 LDG.E.U16 R0, desc[UR12][R2.64] ;  /* 0x0000000c02008981 */ /* 0x0004e4000c1e1500 */
[----:B--2---:R-:W-:Y:S02]  /*22960*/  @!P0 IMAD.MOV.U32 R2, RZ, RZ, R5 ;  /* 0x000000ffff028224 */ /* 0x004fe400078e0005 */
[----:B------:R-:W-:-:S05]  /*22970*/  @!P0 IMAD.MOV.U32 R3, RZ, RZ, R15 ;  /* 0x000000ffff038224 */ /* 0x000fca00078e000f */
[----:B------:R0:W2:Y:S02]  /*22980*/  @!P0 LDG.E.U16 R4, desc[UR12][R2.64] ;  /* 0x0000000c02048981 */ /* 0x0000a4000c1e1500 */
[----:B0-----:R-:W-:Y:S02]  /*22990*/  @!P0 IMAD.MOV.U32 R2, RZ, RZ, R7 ;  /* 0x000000ffff028224 */ /* 0x001fe400078e0007 */
[----:B------:R-:W-:-:S05]  /*229a0*/  @!P0 IMAD.MOV.U32 R3, RZ, RZ, R14 ;  /* 0x000000ffff038224 */ /* 0x000fca00078e000e */
[----:B------:R0:W4:Y:S02]  /*229b0*/  @!P0 LDG.E.U16 R6, desc[UR12][R2.64] ;  /* 0x0000000c02068981 */ /* 0x000124000c1e1500 */
[----:B0-----:R-:W-:Y:S02]  /*229c0*/  @!P0 IMAD.MOV.U32 R2, RZ, RZ, R12 ;  /* 0x000000ffff028224 */ /* 0x001fe400078e000c */
[----:B------:R-:W-:-:S05]  /*229d0*/  @!P0 IMAD.MOV.U32 R3, RZ, RZ, R13 ;  /* 0x000000ffff038224 */ /* 0x000fca00078e000d */
[----:B------:R0:W4:Y:S01]  /*229e0*/  @!P0 LDG.E.U16 R11, desc[UR12][R2.64] ;  /* 0x0000000c020b8981 */ /* 0x000122000c1e1500 */
[----:B------:R-:W-:Y:S01]  /*229f0*/  PRMT R9, RZ, 0x7610, R9 ;  /* 0x00007610ff097816 */ /* 0x000fe20000000009 */
[----:B0-----:R-:W-:Y:S02]  /*22a00*/  @!P0 IMAD.MOV.U32 R2, RZ, RZ, R8 ;  /* 0x000000ffff028224 */ /* 0x001fe400078e0008 */
[----:B------:R-:W-:-:S05]  /*22a10*/  @!P0 IMAD.MOV.U32 R3, RZ, RZ, R10 ;  /* 0x000000ffff038224 */ /* 0x000fca00078e000a */
[----:B------:R-:W4:Y:S04]  /*22a20*/  @!P0 LDG.E.U16 R9, desc[UR12][R2.64] ;  /* 0x0000000c02098981 */ /* 0x000f28000c1e1500 */
[----:B---3--:R0:W-:Y:S04]  /*22a30*/  STL [R1+0x10], R0 ;  /* 0x0000100001007387 */ /* 0x0081e80000100800 */
[----:B0-----:R-:W3:Y:S04]  /*22a40*/  LDL.LU R0, [R1+0xff8] ;  /* 0x000ff80001007983 */ /* 0x001ee80000300800 */
[----:B------:R-:W3:Y:S04]  /*22a50*/  LDL R5, [R1+0x4ec] ;  /* 0x0004ec0001057983 */ /* 0x000ee80000100800 */
[----:B--2---:R0:W-:Y:S04]  /*22a60*/  STL [R1+0xc], R4 ;  /* 0x00000c0401007387 */ /* 0x0041e80000100800 */
[----:B------:R-:W2:Y:S04]  /*22a70*/  LDL R7, [R1+0x4cc] ;  /* 0x0004cc0001077983 */ /* 0x000ea80000100800 */
[----:B0-----:R-:W2:Y:S04]  /*22a80*/  LDL R4, [R1+0x4f0] ;  /* 0x0004f00001047983 */ /* 0x001ea80000100800 */
[----:B----4-:R0:W-:Y:S04]  /*22a90*/  STL [R1+0x8], R6 ;  /* 0x0000080601007387 */ /* 0x0101e80000100800 */
[----:B0-----:R-:W4:Y:S04]  /*22aa0*/  LDL R6, [R1+0x4d0] ;  /* 0x0004d00001067983 */ /* 0x001f280000100800 */
[----:B------:R0:W-:Y:S04]  /*22ab0*/  STL [R1+0x4], R11 ;  /* 0x0000040b01007387 */ /* 0x0001e80000100800 */
[----:B------:R-:W4:Y:S01]  /*22ac0*/  LDL R10, [R1+0x4b0] ;  /* 0x0004b000010a7983 */ /* 0x000f220000100800 */
[----:B------:R-:W-:-:S03]  /*22ad0*/  PRMT R28, RZ, 0x7610, R28 ;  /* 0x00007610ff1c7816 */ /* 0x000fc6000000001c */
[----:B------:R-:W4:Y:S04]  /*22ae0*/  LDL R8, [R1+0x490] ;  /* 0x0004900001087983 */ /* 0x000f280000100800 */
[----:B0-----:R-:W4:Y:S01]  /*22af0*/  LDL R11, [R1+0x4ac] ;  /* 0x0004ac00010b7983 */ /* 0x001f220000100800 */
[----:B------:R-:W-:-:S03]  /*22b00*/  PRMT R26, RZ, 0x7610, R26 ;  /* 0x00007610ff1a7816 */ /* 0x000fc6000000001a */
[----:B------:R0:W-:Y:S01]  /*22b10*/  STL [R1], R9 ;  /* 0x0000000901007387 */ /* 0x0001e20000100800 */
[----:B------:R-:W-:-:S03]  /*22b20*/  PRMT R24, RZ, 0x7610, R24 ;  /* 0x00007610ff187816 */ /* 0x000fc60000000018 */
[----:B0-----:R-:W4:Y:S01]  /*22b30*/  LDL R9, [R1+0x48c] ;  /* 0x00048c0001097983 */ /* 0x001f220000100800 */
[----:B---3--:R-:W-:-:S03]  /*22b40*/  @!P0 IMAD.MOV.U32 R3, RZ, RZ, R5 ;  /* 0x000000ffff038224 */ /* 0x008fc600078e0005 */
[----:B------:R-:W3:Y:S01]  /*22b50*/  LDL R5, [R1+0x46c] ;  /* 0x00046c0001057983 */ /* 0x000ee20000100800 */
[----:B--2---:R-:W-:-:S03]  /*22b60*/  @!P0 IMAD.MOV.U32 R2, RZ, RZ, R4 ;  /* 0x000000ffff028224 */ /* 0x004fc600078e0004 */
[----:B------:R-:W2:Y:S04]  /*22b70*/  LDL R4, [R1+0x470] ;  /* 0x0004700001047983 */ /* 0x000ea80000100800 */
[----:B------:R0:W2:Y:S02]  /*22b80*/  @!P0 LDG.E.U16 R28, desc[UR12][R2.64] ;  /* 0x0000000c021c8981 */ /* 0x0000a4000c1e1500 */
[----:B0-----:R-:W-:Y:S02]  /*22b90*/  @!P0 IMAD.MOV.U32 R3, RZ, RZ, R7 ;  /* 0x000000ffff038224 */ /* 0x001fe400078e0007 */
[----:B----4-:R-:W-:-:S05]  /*22ba0*/  @!P0 IMAD.MOV.U32 R2, RZ, RZ, R6 ;  /* 0x000000ffff028224 */ /* 0x010fca00078e0006 */
[----:B------:R0:W4:Y:S02]  /*22bb0*/  @!P0 LDG.E.U16 R26, desc[UR12][R2.64] ;  /* 0x0000000c021a8981 */ /* 0x000124000c1e1500 */
[----:B0-----:R-:W-:Y:S02]  /*22bc0*/  @!P0 IMAD.MOV.U32 R2, RZ, RZ, R10 ;  /* 0x000000ffff028224 */ /* 0x001fe400078e000a */
[----:B------:R-:W-:-:S05]  /*22bd0*/  @!P0 IMAD.MOV.U32 R3, RZ, RZ, R11 ;  /* 0x000000ffff038224 */ /* 0x000fca00078e000b */
[----:B------:R0:W4:Y:S01]  /*22be0*/  @!P0 LDG.E.U16 R24, desc[UR12][R2.64] ;  /* 0x0000000c02188981 */ /* 0x000122000c1e1500 */
[----:B------:R-:W-:Y:S02]  /*22bf0*/  PRMT R22, RZ, 0x7610, R22 ;  /* 0x00007610ff167816 */ /* 0x000fe40000000016 */
[----:B------:R-:W-:Y:S01]  /*22c00*/  PRMT R20, RZ, 0x7610, R20 ;  /* 0x00007610ff147816 */ /* 0x000fe20000000014 */
[----:B0-----:R-:W-:Y:S02]  /*22c10*/  @!P0 IMAD.MOV.U32 R2, RZ, RZ, R8 ;  /* 0x000000ffff028224 */ /* 0x001fe400078e0008 */
[----:B------:R-:W-:-:S05]  /*22c20*/  @!P0 IMAD.MOV.U32 R3, RZ, RZ, R9 ;  /* 0x000000ffff038224 */ /* 0x000fca00078e0009 */
[----:B------:R3:W4:Y:S02]  /*22c30*/  @!P0 LDG.E.U16 R22, desc[UR12][R2.64] ;  /* 0x0000000c02168981 */ /* 0x000724000c1e1500 */
[----:B---3--:R-:W-:Y:S02]  /*22c40*/  @!P0 IMAD.MOV.U32 R3, RZ, RZ, R5 ;  /* 0x000000ffff038224 */ /* 0x008fe400078e0005 */
[----:B--2---:R-:W-:Y:S04]  /*22c50*/  STL [R1+0xf88], R28 ;  /* 0x000f881c01007387 */ /* 0x004fe80000100800 */
[----:B------:R-:W2:Y:S04]  /*22c60*/  LDL R7, [R1+0x44c] ;  /* 0x00044c0001077983 */ /* 0x000ea80000100800 */
[----:B------:R-:W3:Y:S01]  /*22c70*/  LDL R6, [R1+0x450] ;  /* 0x0004500001067983 */ /* 0x000ee20000100800 */
[----:B------:R-:W-:-:S05]  /*22c80*/  @!P0 IMAD.MOV.U32 R2, RZ, RZ, R4 ;  /* 0x000000ffff028224 */ /* 0x000fca00078e0004 */
[----:B------:R2:W3:Y:S04]  /*22c90*/  @!P0 LDG.E.U16 R20, desc[UR12][R2.64] ;  /* 0x0000000c02148981 */ /* 0x0004e8000c1e1500 */
[----:B----4-:R-:W-:Y:S04]  /*22ca0*/  STL [R1+0xf8c], R26 ;  /* 0x000f8c1a01007387 */ /* 0x010fe80000100800 */
[----:B------:R-:W-:Y:S04]  /*22cb0*/  STL [R1+0xf90], R24 ;  /* 0x000f901801007387 */ /* 0x000fe80000100800 */
[----:B------:R-:W4:Y:S04]  /*22cc0*/  LDL R9, [R1+0x42c] ;  /* 0x00042c0001097983 */ /* 0x000f280000100800 */
[----:B------:R-:W4:Y:S01]  /*22cd0*/  LDL R8, [R1+0x430] ;  /* 0x0004300001087983 */ /* 0x000f220000100800 */
[----:B------:R-:W-:-:S02]  /*22ce0*/  PRMT R18, RZ, 0x7610, R18 ;  /* 0x00007610ff127816 */ /* 0x000fc40000000012 */
[----:B------:R-:W-:Y:S01]  /*22cf0*/  PRMT R16, RZ, 0x7610, R16 ;  /* 0x00007610ff107816 */ /* 0x000fe20000000010 */
[----:B------:R-:W-:Y:S04]  /*22d00*/  STL [R1+0xf94], R22 ;  /* 0x000f941601007387 */ /* 0x000fe80000100800 */
[----:B------:R-:W4:Y:S04]  /*22d10*/  LDL R5, [R1+0x40c] ;  /* 0x00040c0001057983 */ /* 0x000f280000100800 */
[----:B------:R-:W4:Y:S01]  /*22d20*/  LDL R4, [R1+0x410] ;  /* 0x0004100001047983 */ /* 0x000f220000100800 */
[----:B--2---:R-:W-:-:S02]  /*22d30*/  @!P0 IMAD.MOV.U32 R3, RZ, RZ, R7 ;  /* 0x000000ffff038224 */ /* 0x004fc400078e0007 */
[----:B---3--:R-:W-:-:S05]  /*22d40*/  @!P0 IMAD.MOV.U32 R2, RZ, RZ, R6 ;  /* 0x000000ffff028224 */ /* 0x008fca00078e0006 */
[----:B------:R4:W2:Y:S04]  /*22d50*/  @!P0 LDG.E.U16 R18, desc[UR12][R2.64] ;  /* 0x0000000c02128981 */ /* 0x0008a8000c1e1500 */
[----:B------:R-:W-:Y:S04]  /*22d60*/  STL [R1+0xf98], R20 ;  /* 0x000f981401007387 */ /* 0x000fe80000100800 */
[----:B------:R-:W3:Y:S04]  /*22d70*/  LDL R13, [R1+0x3ec] ;  /* 0x0003ec00010d7983 */ /* 0x000ee80000100800 */
[----:B------:R-:W3:Y:S04]  /*22d80*/  LDL R11, [R1+0x3f0] ;  /* 0x0003f000010b7983 */ /* 0x000ee80000100800 */
[----:B------:R-:W3:Y:S04]  /*22d90*/  LDL R7, [R1+0x3cc] ;  /* 0x0003cc0001077983 */ /* 0x000ee80000100800 */
[----:B------:R-:W3:Y:S01]  /*22da0*/  LDL R6, [R1+0x3d0] ;  /* 0x0003d00001067983 */ /* 0x000ee20000100800 */
[----:B----4-:R-:W-:-:S02]  /*22db0*/  @!P0 IMAD.MOV.U32 R3, RZ, RZ, R9 ;  /* 0x000000ffff038224 */ /* 0x010fc400078e0009 */
[----:B------:R-:W-:-:S05]  /*22dc0*/  @!P0 IMAD.MOV.U32 R2, RZ, RZ, R8 ;  /* 0x000000ffff028224 */ /* 0x000fca00078e0008 */
[----:B------:R0:W4:Y:S02]  /*22dd0*/  @!P0 LDG.E.U16 R16, desc[UR12][R2.64] ;  /* 0x0000000c02108981 */ /* 0x000124000c1e1500 */
[----:B0-----:R-:W-:Y:S02]  /*22de0*/  PRMT R2, RZ, 0x7610, R2 ;  /* 0x00007610ff027816 */ /* 0x001fe40000000002 */
[----:B------:R-:W-:-:S04]  /*22df0*/  PRMT R3, RZ, 0x7610, R3 ;  /* 0x00007610ff037816 */ /* 0x000fc80000000003 */
[----:B------:R3:W4:Y:S04]  /*22e00*/  @!P0 LDG.E.U16 R2, desc[UR12][R4.64] ;  /* 0x0000000c04028981 */ /* 0x000728000c1e1500 */
[----:B--2---:R-:W-:Y:S04]  /*22e10*/  STL [R1+0xf9c], R18 ;  /* 0x000f9c1201007387 */ /* 0x004fe80000100800 */
[----:B------:R-:W2:Y:S04]  /*22e20*/  LDL R12, [R1+0xa14] ;  /* 0x000a1400010c7983 */ /* 0x000ea80000100800 */
[----:B------:R-:W2:Y:S01]  /*22e30*/  LDL R10, [R1+0xa28] ;  /* 0x000a2800010a7983 */ /* 0x000ea20000100800 */
[----:B---3--:R-:W-:-:S02]  /*22e40*/  @!P0 IMAD.MOV.U32 R4, RZ, RZ, R11 ;  /* 0x000000ffff048224 */ /* 0x008fc400078e000b */
[----:B------:R-:W-:-:S05]  /*22e50*/  @!P0 IMAD.MOV.U32 R5, RZ, RZ, R13 ;  /* 0x000000ffff058224 */ /* 0x000fca00078e000d */
[----:B------:R0:W3:Y:S04]  /*22e60*/  @!P0 LDG.E.U16 R3, desc[UR12][R4.64] ;  /* 0x0000000c04038981 */ /* 0x0000e8000c1e1500 */
[----:B----4-:R-:W-:Y:S04]  /*22e70*/  STL [R1+0xfa0], R16 ;  /* 0x000fa01001007387 */ /* 0x010fe80000100800 */
[----:B------:R-:W4:Y:S04]  /*22e80*/  LDL R9, [R1+0x3ac] ;  /* 0x0003ac0001097983 */ /* 0x000f280000100800 */
[----:B------:R-:W4:Y:S01]  /*22e90*/  LDL R8, [R1+0x3b0] ;  /* 0x0003b00001087983 */ /* 0x000f220000100800 */
[----:B0-----:R-:W-:-:S06]  /*22ea0*/  PRMT R4, RZ, 0x7610, R4 ;  /* 0x00007610ff047816 */ /* 0x001fcc0000000004 */
[----:B------:R2:W4:Y:S01]  /*22eb0*/  @!P0 LDG.E.U16 R4, desc[UR12][R6.64] ;  /* 0x0000000c06048981 */ /* 0x000522000c1e1500 */
[----:B------:R-:W-:-:S03]  /*22ec0*/  PRMT R5, RZ, 0x7610, R5 ;  /* 0x00007610ff057816 */ /* 0x000fc60000000005 */
[----:B------:R0:W-:Y:S01]  /*22ed0*/  STL [R1+0xfa4], R2 ;  /* 0x000fa40201007387 */ /* 0x0001e20000100800 */
[----:B--2---:R-:W-:Y:S02]  /*22ee0*/  @!P0 IMAD.MOV.U32 R7, RZ, RZ, R12 ;  /* 0x000000ffff078224 */ /* 0x004fe400078e000c */
[----:B------:R-:W-:-:S05]  /*22ef0*/  @!P0 IMAD.MOV.U32 R6, RZ, RZ, R10 ;  /* 0x000000ffff068224 */ /* 0x000fca00078e000a */
[----:B------:R1:W2:Y:S04]  /*22f00*/  @!P0 LDG.E.U16 R5, desc[UR12][R6.64] ;  /* 0x0000000c06058981 */ /* 0x0002a8000c1e1500 */
[----:B---3--:R3:W-:Y:S04]  /*22f10*/  STL [R1+0xfa8], R3 ;  /* 0x000fa80301007387 */ /* 0x0087e80000100800 */
[----:B0-----:R-:W2:Y:S04]  /*22f20*/  LDL R2, [R1+0x390] ;  /* 0x0003900001027983 */ /* 0x001ea80000100800 */
[----:B------:R-:W2:Y:S01]  /*22f30*/  LDL R11, [R1+0x38c] ;  /* 0x00038c00010b7983 */ /* 0x000ea20000100800 */
[----:B-1----:R-:W-:-:S06]  /*22f40*/  PRMT R6, RZ, 0x7610, R6 ;  /* 0x00007610ff067816 */ /* 0x002fcc0000000006 */
[----:B----4-:R2:W4:Y:S04]  /*22f50*/  @!P0 LDG.E.U16 R6, desc[UR12][R8.64] ;  /* 0x0000000c08068981 */ /* 0x010528000c1e1500 */
[----:B------:R0:W-:Y:S04]  /*22f60*/  STL [R1+0xfac], R4 ;  /* 0x000fac0401007387 */ /* 0x0001e80000100800 */
[----:B------:R-:W4:Y:S04]  /*22f70*/  LDL R10, [R1+0x36c] ;  /* 0x00036c00010a7983 */ /* 0x000f280000100800 */
[----:B---3--:R-:W3:Y:S04]  /*22f80*/  LDL R3, [R1+0x370] ;  /* 0x0003700001037983 */ /* 0x008ee80000100800 */
[----:B------:R-:W3:Y:S04]  /*22f90*/  LDL R15, [R1+0x34c] ;  /* 0x00034c00010f7983 */ /* 0x000ee80000100800 */
[----:B------:R-:W3:Y:S04]  /*22fa0*/  LDL R13, [R1+0x350] ;  /* 0x00035000010d7983 */ /* 0x000ee80000100800 */
[----:B------:R-:W3:Y:S04]  /*22fb0*/  LDL R12, [R1+0x32c] ;  /* 0x00032c00010c7983 */ /* 0x000ee80000100800 */
[----:B0-----:R-:W3:Y:S01]  /*22fc0*/  LDL R4, [R1+0x330] ;  /* 0x0003300001047983 */ /* 0x001ee20000100800 */
[----:B------:R-:W-:Y:S01]  /*22fd0*/  PRMT R7, RZ, 0x7610, R7 ;  /* 0x00007610ff077816 */ /* 0x000fe20000000007 */
[----:B--2---:R-:W-:-:S02]  /*22fe0*/  @!P0 IMAD.MOV.U32 R8, RZ, RZ, R2 ;  /* 0x000000ffff088224 */ /* 0x004fc400078e0002 */
[----:B------:R-:W-:-:S05]  /*22ff0*/  @!P0 IMAD.MOV.U32 R9, RZ, RZ, R11 ;  /* 0x000000ffff098224 */ /* 0x000fca00078e000b */
[----:B------:R0:W2:Y:S04]  /*23000*/  @!P0 LDG.E.U16 R7, desc[UR12][R8.64] ;  /* 0x0000000c08078981 */ /* 0x0000a8000c1e1500 */
[----:B----4-:R1:W-:Y:S04]  /*23010*/  STL [R1+0xfb0], R6 ;  /* 0x000fb00601007387 */ /* 0x0103e80000100800 */
[----:B------:R-:W4:Y:S04]  /*23020*/  LDL R14, [R1+0x30c] ;  /* 0x00030c00010e7983 */ /* 0x000f280000100800 */
[----:B------:R-:W4:Y:S01]  /*23030*/  LDL R2, [R1+0x310] ;  /* 0x0003100001027983 */ /* 0x000f220000100800 */
[----:B0-----:R-:W-:Y:S01]  /*23040*/  PRMT R8, RZ, 0x7610, R8 ;  /* 0x00007610ff087816 */ /* 0x001fe20000000008 */
[----:B------:R-:W-:-:S02]  /*23050*/  @!P0 IMAD.MOV.U32 R11, RZ, RZ, R10 ;  /* 0x000000ffff0b8224 */ /* 0x000fc400078e000a */
[----:B---3--:R-:W-:Y:S01]  /*23060*/  @!P0 IMAD.MOV.U32 R10, RZ, RZ, R3 ;  /* 0x000000ffff0a8224 */ /* 0x008fe200078e0003 */
[----:B------:R-:W-:-:S04]  /*23070*/  PRMT R9, RZ, 0x7610, R9 ;  /* 0x00007610ff097816 */ /* 0x000fc80000000009 */
[----:B------:R0:W3:Y:S02]  /*23080*/  @!P0 LDG.E.U16 R8, desc[UR12][R10.64] ;  /* 0x0000000c0a088981 */ /* 0x0000e4000c1e1500 */
[----:B0-----:R-:W-:Y:S02]  /*23090*/  @!P0 IMAD.MOV.U32 R10, RZ, RZ, R13 ;  /* 0x000000ffff0a8224 */ /* 0x001fe400078e000d */
[----:B------:R-:W-:Y:S02]  /*230a0*/  @!P0 IMAD.MOV.U32 R11, RZ, RZ, R15 ;  /* 0x000000ffff0b8224 */ /* 0x000fe400078e000f */
[----:B------:R-:W-:Y:S02]  /*230b0*/  @!P0 IMAD.MOV.U32 R13, RZ, RZ, R12 ;  /* 0x000000ffff0d8224 */ /* 0x000fe400078e000c */
[----:B------:R-:W-:Y:S01]  /*230c0*/  @!P0 IMAD.MOV.U32 R12, RZ, RZ, R4 ;  /* 0x000000ffff0c8224 */ /* 0x000fe200078e0004 */
[----:B------:R0:W3:Y:S02]  /*230d0*/  @!P0 LDG.E.U16 R9, desc[UR12][R10.64] ;  /* 0x0000000c0a098981 */ /* 0x0000e4000c1e1500 */
[----:B0-----:R-:W-:-:S02]  /*230e0*/  PRMT R10, RZ, 0x7610, R10 ;  /* 0x00007610ff0a7816 */ /* 0x001fc4000000000a */
[----:B------:R-:W-:-:S04]  /*230f0*/  PRMT R11, RZ, 0x7610, R11 ;  /* 0x00007610ff0b7816 */ /* 0x000fc8000000000b */
[----:B------:R4:W3:Y:S04]  /*23100*/  @!P0 LDG.E.U16 R10, desc[UR12][R12.64] ;  /* 0x0000000c0c0a8981 */ /* 0x0008e8000c1e1500 */
[----:B--2---:R-:W-:Y:S04]  /*23110*/  STL [R1+0xfb4], R7 ;  /* 0x000fb40701007387 */ /* 0x004fe80000100800 */
[----:B-1----:R-:W2:Y:S04]  /*23120*/  LDL R6, [R1+0x2ec] ;  /* 0x0002ec0001067983 */ /* 0x002ea80000100800 */
[----:B------:R-:W2:Y:S01]  /*23130*/  LDL R3, [R1+0x2f0] ;  /* 0x0002f00001037983 */ /* 0x000ea20000100800 */
[----:B----4-:R-:W-:-:S02]  /*23140*/  @!P0 IMAD.MOV.U32 R13, RZ, RZ, R14 ;  /* 0x000000ffff0d8224 */ /* 0x010fc400078e000e */
[----:B------:R-:W-:-:S05]  /*23150*/  @!P0 IMAD.MOV.U32 R12, RZ, RZ, R2 ;  /* 0x000000ffff0c8224 */ /* 0x000fca00078e0002 */
[----:B------:R0:W4:Y:S04]  /*23160*/  @!P0 LDG.E.U16 R11, desc[UR12][R12.64] ;  /* 0x0000000c0c0b8981 */ /* 0x000128000c1e1500 */
[----:B---3--:R-:W-:Y:S04]  /*23170*/  STL [R1+0xfb8], R8 ;  /* 0x000fb80801007387 */ /* 0x008fe80000100800 */
[----:B------:R1:W-:Y:S04]  /*23180*/  STL [R1+0xfbc], R9 ;  /* 0x000fbc0901007387 */ /* 0x0003e80000100800 */
[----:B------:R-:W3:Y:S04]  /*23190*/  LDL R4, [R1+0x2d0] ;  /* 0x0002d00001047983 */ /* 0x000ee80000100800 */
[----:B-1----:R-:W3:Y:S04]  /*231a0*/  LDL R9, [R1+0x2cc] ;  /* 0x0002cc0001097983 */ /* 0x002ee80000100800 */
[----:B------:R1:W-:Y:S04]  /*231b0*/  STL [R1+0xfc0], R10 ;  /* 0x000fc00a01007387 */ /* 0x0003e80000100800 */
[----:B------:R-:W3:Y:S04]  /*231c0*/  LDL R8, [R1+0x2ac] ;  /* 0x0002ac0001087983 */ /* 0x000ee80000100800 */
[----:B------:R-:W3:Y:S01]  /*231d0*/  LDL R2, [R1+0x2b0] ;  /* 0x0002b00001027983 */ /* 0x000ee20000100800 */
[----:B0-----:R-:W-:Y:S01]  /*231e0*/  PRMT R12, RZ, 0x7610, R12 ;  /* 0x00007610ff0c7816 */ /* 0x001fe2000000000c */
[----:B--2---:R-:W-:-:S02]  /*231f0*/  @!P0 IMAD.MOV.U32 R15, RZ, RZ, R6 ;  /* 0x000000ffff0f8224 */ /* 0x004fc400078e0006 */
[----:B------:R-:W-:-:S05]  /*23200*/  @!P0 IMAD.MOV.U32 R14, RZ, RZ, R3 ;  /* 0x000000ffff0e8224 */ /* 0x000fca00078e0003 */
[----:B------:R3:W2:Y:S04]  /*23210*/  @!P0 LDG.E.U16 R12, desc[UR12][R14.64] ;  /* 0x0000000c0e0c8981 */ /* 0x0006a8000c1e1500 */
[----:B----4-:R-:W-:Y:S04]  /*23220*/  STL [R1+0xfc4], R11 ;  /* 0x000fc40b01007387 */ /* 0x010fe80000100800 */
[----:B-1----:R-:W4:Y:S04]  /*23230*/  LDL R10, [R1+0x28c] ;  /* 0x00028c00010a7983 */ /* 0x002f280000100800 */
[----:B------:R-:W4:Y:S04]  /*23240*/  LDL R7, [R1+0x290] ;  /* 0x0002900001077983 */ /* 0x000f280000100800 */
[----:B------:R-:W4:Y:S04]  /*23250*/  LDL R6, [R1+0x274] ;  /* 0x0002740001067983 */ /* 0x000f280000100800 */
[----:B------:R-:W4:Y:S01]  /*23260*/  LDL R3, [R1+0x9d8] ;  /* 0x0009d80001037983 */ /* 0x000f220000100800 */
[----:B------:R-:W-:-:S02]  /*23270*/  PRMT R13, RZ, 0x7610, R13 ;  /* 0x00007610ff0d7816 */ /* 0x000fc4000000000d */
[----:B------:R-:W-:Y:S02]  /*23280*/  PRMT R17, RZ, 0x7610, R17 ;  /* 0x00007610ff117816 */ /* 0x000fe40000000011 */
[----:B------:R-:W-:Y:S01]  /*23290*/  PRMT R19, RZ, 0x7610, R19 ;  /* 0x00007610ff137816 */ /* 0x000fe20000000013 */
[----:B---3--:R-:W-:Y:S02]  /*232a0*/  @!P0 IMAD.MOV.U32 R14, RZ, RZ, R4 ;  /* 0x000000ffff0e8224 */ /* 0x008fe400078e0004 */
[----:B------:R-:W-:-:S05]  /*232b0*/  @!P0 IMAD.MOV.U32 R15, RZ, RZ, R9 ;  /* 0x000000ffff0f8224 */ /* 0x000fca00078e0009 */
[----:B------:R0:W3:Y:S02]  /*232c0*/  @!P0 LDG.E.U16 R13, desc[UR12][R14.64] ;  /* 0x0000000c0e0d8981 */ /* 0x0000e4000c1e1500 */
[----:B0-----:R-:W-:Y:S02]  /*232d0*/  @!P0 IMAD.MOV.U32 R14, RZ, RZ, R2 ;  /* 0x000000ffff0e8224 */ /* 0x001fe400078e0002 */
[----:B------:R-:W-:-:S05]  /*232e0*/  @!P0 IMAD.MOV.U32 R15, RZ, RZ, R8 ;  /* 0x000000ffff0f8224 */ /* 0x000fca00078e0008 */
[----:B------:R4:W3:Y:S01]  /*232f0*/  @!P0 LDG.E.U16 R17, desc[UR12][R14.64] ;  /* 0x0000000c0e118981 */ /* 0x0008e2000c1e1500 */
[----:B------:R-:W-:-:S03]  /*23300*/  PRMT R21, RZ, 0x7610, R21 ;  /* 0x00007610ff157816 */ /* 0x000fc60000000015 */
[----:B--2---:R-:W-:Y:S04]  /*23310*/  STL [R1+0xfc8], R12 ;  /* 0x000fc80c01007387 */ /* 0x004fe80000100800 */
[----:B------:R-:W2:Y:S01]  /*23320*/  LDL R4, [R1+0x9f8] ;  /* 0x0009f80001047983 */ /* 0x000ea20000100800 */
[----:B----4-:R-:W-:Y:S02]  /*23330*/  @!P0 IMAD.MOV.U32 R15, RZ, RZ, R10 ;  /* 0x000000ffff0f8224 */ /* 0x010fe400078e000a */
[----:B------:R-:W-:-:S05]  /*23340*/  @!P0 IMAD.MOV.U32 R14, RZ, RZ, R7 ;  /* 0x000000ffff0e8224 */ /* 0x000fca00078e0007 */
[----:B------:R0:W4:Y:S02]  /*23350*/  @!P0 LDG.E.U16 R19, desc[UR12][R14.64] ;  /* 0x0000000c0e138981 */ /* 0x000124000c1e1500 */
[----:B0-----:R-:W-:Y:S02]  /*23360*/  @!P0 IMAD.MOV.U32 R14, RZ, RZ, R3 ;  /* 0x000000ffff0e8224 */ /* 0x001fe400078e0003 */
[----:B------:R-:W-:-:S05]  /*23370*/  @!P0 IMAD.MOV.U32 R15, RZ, RZ, R6 ;  /* 0x000000ffff0f8224 */ /* 0x000fca00078e0006 */
[----:B------:R2:W4:Y:S04]  /*23380*/  @!P0 LDG.E.U16 R21, desc[UR12][R14.64] ;  /* 0x0000000c0e158981 */ /* 0x000528000c1e1500 */
[----:B---3--:R-:W-:Y:S04]  /*23390*/  STL [R1+0xfcc], R13 ;  /* 0x000fcc0d01007387 */ /* 0x008fe80000100800 */
[----:B------:R-:W3:Y:S04]  /*233a0*/  LDL R9, [R1+0x264] ;  /* 0x0002640001097983 */ /* 0x000ee80000100800 */
[----:B------:R-:W3:Y:S04]  /*233b0*/  LDL R8, [R1+0x9dc] ;  /* 0x0009dc0001087983 */ /* 0x000ee80000100800 */
[----:B------:R-:W3:Y:S04]  /*233c0*/  LDL R2, [R1+0xa18] ;  /* 0x000a180001027983 */ /* 0x000ee80000100800 */
[----:B------:R-:W-:Y:S01]  /*233d0*/  STL [R1+0xfd0], R17 ;  /* 0x000fd01101007387 */ /* 0x000fe20000100800 */
[----:B--2---:R-:W-:-:S03]  /*233e0*/  @!P0 IMAD.MOV.U32 R14, RZ, RZ, R4 ;  /* 0x000000ffff0e8224 */ /* 0x004fc600078e0004 */
[----:B----4-:R-:W-:Y:S04]  /*233f0*/  STL [R1+0xfd4], R19 ;  /* 0x000fd41301007387 */ /* 0x010fe80000100800 */
[----:B------:R-:W2:Y:S04]  /*23400*/  LDL R7, [R1+0x9fc] ;  /* 0x0009fc0001077983 */ /* 0x000ea80000100800 */
[----:B------:R-:W4:Y:S04]  /*23410*/  LDL R6, [R1+0xa34] ;  /* 0x000a340001067983 */ /* 0x000f280000100800 */
[----:B------:R-:W4:Y:S04]  /*23420*/  LDL R3, [R1+0xa24] ;  /* 0x000a240001037983 */ /* 0x000f280000100800 */
[----:B------:R-:W-:Y:S04]  /*23430*/  STL [R1+0xfd8], R21 ;  /* 0x000fd81501007387 */ /* 0x000fe80000100800 */
[----:B------:R-:W4:Y:S01]  /*23440*/  LDL R4, [R1+0xa1c] ;  /* 0x000a1c0001047983 */ /* 0x000f220000100800 */
[----:B------:R-:W-:-:S02]  /*23450*/  PRMT R23, RZ, 0x7610, R23 ;  /* 0x00007610ff177816 */ /* 0x000fc40000000017 */
[----:B------:R-:W-:Y:S02]  /*23460*/  PRMT R25, RZ, 0x7610, R25 ;  /* 0x00007610ff197816 */ /* 0x000fe40000000019 */
[----:B------:R-:W-:Y:S01]  /*23470*/  PRMT R27, RZ, 0x7610, R27 ;  /* 0x00007610ff1b7816 */ /* 0x000fe2000000001b */
[----:B---3--:R-:W-:-:S05]  /*23480*/  @!P0 IMAD.MOV.U32 R15, RZ, RZ, R9 ;  /* 0x000000ffff0f8224 */ /* 0x008fca00078e0009 */
[----:B------:R0:W3:Y:S02]  /*23490*/  @!P0 LDG.E.U16 R23, desc[UR12][R14.64] ;  /* 0x0000000c0e178981 */ /* 0x0000e4000c1e1500 */
[----:B0-----:R-:W-:Y:S02]  /*234a0*/  @!P0 IMAD.MOV.U32 R14, RZ, RZ, R2 ;  /* 0x000000ffff0e8224 */ /* 0x001fe400078e0002 */
[----:B------:R-:W-:-:S05]  /*234b0*/  @!P0 IMAD.MOV.U32 R15, RZ, RZ, R8 ;  /* 0x000000ffff0f8224 */ /* 0x000fca00078e0008 */
[----:B------:R2:W3:Y:S01]  /*234c0*/  @!P0 LDG.E.U16 R25, desc[UR12][R14.64] ;  /* 0x0000000c0e198981 */ /* 0x0004e2000c1e1500 */
[----:B------:R-:W-:Y:S01]  /*234d0*/  PRMT R29, RZ, 0x7610, R29 ;  /* 0x00007610ff1d7816 */ /* 0x000fe2000000001d */
[----:B--2---:R-:W-:Y:S02]  /*234e0*/  @!P0 IMAD.MOV.U32 R15, RZ, RZ, R7 ;  /* 0x000000ffff0f8224 */ /* 0x004fe400078e0007 */
[----:B----4-:R-:W-:-:S05]  /*234f0*/  @!P0 IMAD.MOV.U32 R14, RZ, RZ, R6 ;  /* 0x000000ffff0e8224 */ /* 0x010fca00078e0006 */
[----:B------:R0:W2:Y:S02]  /*23500*/  @!P0 LDG.E.U16 R27, desc[UR12][R14.64] ;  /* 0x0000000c0e1b8981 */ /* 0x0000a4000c1e1500 */
[----:B0-----:R-:W-:Y:S02]  /*23510*/  @!P0 IMAD.MOV.U32 R14, RZ, RZ, R3 ;  /* 0x000000ffff0e8224 */ /* 0x001fe400078e0003 */
[----:B------:R-:W-:-:S05]  /*23520*/  @!P0 IMAD.MOV.U32 R15, RZ, RZ, R4 ;  /* 0x000000ffff0f8224 */ /* 0x000fca00078e0004 */
[----:B------:R0:W4:Y:S02]  /*23530*/  @!P0 LDG.E.U16 R29, desc[UR12][R14.64] ;  /* 0x0000000c0e1d8981 */ /* 0x000124000c1e1500 */
[----:B0-----:R-:W0:Y:S01]  /*23540*/  S2R R14, SR_TID.X ;  /* 0x00000000000e7919 */ /* 0x001e220000002100 */
[----:B------:R-:W1:Y:S01]  /*23550*/  S2UR UR8, SR_CgaCtaId ;  /* 0x00000000000879c3 */ /* 0x000e620000008800 */
[----:B------:R-:W-:-:S05]  /*23560*/  LOP3.LUT R3, R0, 0x40, RZ, 0x3c, !PT ;  /* 0x0000004000037812 */ /* 0x000fca00078e3cff */
[----:B------:R0:W-:Y:S01]  /*23570*/  STS.U16 [R3+UR6+0x1fc00], R5 ;  /* 0x01fc000503007988 */ /* 0x0001e20008000406 */
[----:B------:R-:W-:-:S03]  /*23580*/  UMOV UR7, 0x400 ;  /* 0x0000040000077882 */ /* 0x000fc60000000000 */
[----:B---3--:R-:W-:Y:S04]  /*23590*/  STL [R1+0xfdc], R23 ;  /* 0x000fdc1701007387 */ /* 0x008fe80000100800 */
        /* <DEDUP_REMOVED lines=8> */
[----:B0-----:R-:W-:Y:S01]  /*23620*/  IMAD.SHL.U32 R15, R14, 0x20, RZ ;  /* 0x000000200e0f7824 */ /* 0x001fe200078e00ff */
[----:B------:R-:W-:-:S04]  /*23630*/  SHF.R.S32.HI R5, RZ, 0x2, R14 ;  /* 0x00000002ff057819 */ /* 0x000fc8000001140e */
[----:B------:R-:W-:Y:S02]  /*23640*/  LOP3.LUT R15, R15, 0x60, RZ, 0xc0, !PT ;  /* 0x000000600f0f7812 */ /* 0x000fe400078ec0ff */
[----:B------:R-:W-:-:S04]  /*23650*/  SGXT R5, R5, 0x1 ;  /* 0x000000010505781a */ /* 0x000fc80000000200 */
[----:B------:R-:W-:Y:S01]  /*23660*/  LOP3.LUT R5, R15, 0x90, R5, 0xf8, !PT ;  /* 0x000000900f057812 */ /* 0x000fe200078ef805 */
[C---:B------:R-:W-:Y:S02]  /*23670*/  IMAD.SHL.U32 R15, R14.reuse, 0x2, RZ ;  /* 0x000000020e0f7824 */ /* 0x040fe400078e00ff */
[----:B------:R-:W-:Y:S01]  /*23680*/  IMAD.SHL.U32 R14, R14, 0x10, RZ ;  /* 0x000000100e0e7824 */ /* 0x000fe200078e00ff */
[----:B-1----:R-:W-:Y:S02]  /*23690*/  ULEA UR7, UR8, UR7, 0x18 ;  /* 0x0000000708077291 */ /* 0x002fe4000f8ec0ff */
[----:B------:R-:W-:Y:S02]  /*236a0*/  LOP3.LUT R5, R5, 0x10, R15, 0x78, !PT ;  /* 0x0000001005057812 */ /* 0x000fe400078e780f */
[----:B------:R-:W-:Y:S01]  /*236b0*/  LOP3.LUT R14, R14, 0x100, RZ, 0xc0, !PT ;  /* 0x000001000e0e7812 */ /* 0x000fe200078ec0ff */
[----:B------:R-:W-:Y:S03]  /*236c0*/  STL [R1+0xfe0], R25 ;  /* 0x000fe01901007387 */ /* 0x000fe60000100800 */
[----:B------:R-:W-:Y:S01]  /*236d0*/  IADD3 R3, PT, PT, R5, UR7, R14 ;  /* 0x0000000705037c10 */ /* 0x000fe2000fffe00e */
[----:B--2---:R-:W-:Y:S04]  /*236e0*/  STL [R1+0xfe4], R27 ;  /* 0x000fe41b01007387 */ /* 0x004fe80000100800 */
[----:B----4-:R0:W-:Y:S04]  /*236f0*/  STL [R1+0xfe8], R29 ;  /* 0x000fe81d01007387 */ /* 0x0101e80000100800 */
[----:B------:R-:W-:Y:S04]  /*23700*/  STL [R1+0x104], R3 ;  /* 0x0001040301007387 */ /* 0x000fe80000100800 */
[----:B0-----:R-:W2:Y:S04]  /*23710*/  LDL.LU R29, [R1+0x6c] ;  /* 0x00006c00011d7983 */ /* 0x001ea80000300800 */
[----:B--2---:R0:W-:Y:S04]  /*23720*/  STL [R1+0xfec], R29 ;  /* 0x000fec1d01007387 */ /* 0x0041e80000100800 */
[----:B0-----:R-:W2:Y:S04]  /*23730*/  LDL.LU R29, [R1+0x70] ;  /* 0x00007000011d7983 */ /* 0x001ea80000300800 */
[----:B--2---:R0:W-:Y:S04]  /*23740*/  STL [R1+0xff0], R29 ;  /* 0x000ff01d01007387 */ /* 0x0041e80000100800 */
[----:B0-----:R-:W2:Y:S01]  /*23750*/  LDL.LU R29, [R1+0x74] ;  /* 0x00007400011d7983 */ /* 0x001ea20000300800 */
[----:B------:R-:W-:-:S05]  /*23760*/  LOP3.LUT R0, R0, 0x60, RZ, 0x3c, !PT ;  /* 0x0000006000007812 */ /* 0x000fca00078e3cff */
[----:B---3--:R-:W-:Y:S04]  /*23770*/  STS.U16 [R0+UR6+0x600], R2 ;  /* 0x0006000200007988 */ /* 0x008fe80008000406 */
[----:B------:R-:W-:Y:S04]  /*23780*/  STS.U16 [R0+UR6+0xe00], R16 ;  /* 0x000e001000007988 */ /* 0x000fe80008000406 */
[----:B------:R-:W-:Y:S04]  /*23790*/  STS.U16 [R0+UR6+0x1600], R18 ;  /* 0x0016001200007988 */ /* 0x000fe80008000406 */
[----:B--2---:R0:W-:Y:S04]  /*237a0*/  STL [R1+0xff4], R29 ;  /* 0x000ff41d01007387 */ /* 0x0041e80000100800 */
        /* <DEDUP_REMOVED lines=22> */
[----:B------:R0:W-:Y:S04]  /*23910*/  STS.U16 [R0+UR6+0x2e00], R24 ;  /* 0x002e001800007988 */ /* 0x0001e80008000406 */
[----:B------:R1:W-:Y:S04]  /*23920*/  STS.U16 [R0+UR6+0x3600], R26 ;  /* 0x0036001a00007988 */ /* 0x0003e80008000406 */
[----:B------:R1:W-:Y:S04]  /*23930*/  STS.U16 [R0+UR6+0x3e00], R28 ;  /* 0x003e001c00007988 */ /* 0x0003e80008000406 */
[----:B0-----:R-:W3:Y:S04]  /*23940*/  LDL.LU R20, [R1+0x1c] ;  /* 0x00001c0001147983 */ /* 0x001ee80000300800 */
[----:B-1----:R-:W3:Y:S04]  /*23950*/  LDL.LU R22, [R1+0x18] ;  /* 0x0000180001167983 */ /* 0x002ee80000300800 */
[----:B------:R-:W3:Y:S04]  /*23960*/  LDL.LU R24, [R1+0x14] ;  /* 0x0000140001187983 */ /* 0x000ee80000300800 */
[----:B------:R-:W3:Y:S04]  /*23970*/  LDL.LU R26, [R1+0x10] ;  /* 0x00001000011a7983 */ /* 0x000ee80000300800 */
[----:B------:R-:W3:Y:S04]  /*23980*/  LDL.LU R28, [R1+0xc] ;  /* 0x00000c00011c7983 */ /* 0x000ee80000300800 */
[----:B------:R-:W3:Y:S04]  /*23990*/  LDL.LU R5, [R1+0x8] ;  /* 0x0000080001057983 */ /* 0x000ee80000300800 */
[----:B------:R-:W3:Y:S04]  /*239a0*/  LDL.LU R14, [R1+0x4] ;  /* 0x00000400010e7983 */ /* 0x000ee80000300800 */
[----:B------:R-:W3:Y:S04]  /*239b0*/  LDL.LU R15, [R1] ;  /* 0x00000000010f7983 */ /* 0x000ee80000300800 */
[----:B--2---:R0:W-:Y:S04]  /*239c0*/  STS.U16 [R0+UR6+0x4600], R29 ;  /* 0x0046001d00007988 */ /* 0x0041e80008000406 */
[----:B0-----:R-:W2:Y:S04]  /*239d0*/  LDL.LU R29, [R1+0xff4] ;  /* 0x000ff400011d7983 */ /* 0x001ea80000300800 */
[----:B--2---:R0:W-:Y:S04]  /*239e0*/  STS.U16 [R0+UR6+0x4e00], R29 ;  /* 0x004e001d00007988 */ /* 0x0041e80008000406 */
[----:B0-----:R-:W2:Y:S04]  /*239f0*/  LDL.LU R29, [R1+0xff0] ;  /* 0x000ff000011d7983 */ /* 0x001ea80000300800 */
[----:B--2---:R0:W-:Y:S04]  /*23a00*/  STS.U16 [R0+UR6+0x5600], R29 ;  /* 0x0056001d00007988 */ /* 0x0041e80008000406 */
[----:B0-----:R-:W2:Y:S04]  /*23a10*/  LDL.LU R29, [R1+0xfec] ;  /* 0x000fec00011d7983 */ /* 0x001ea80000300800 */
[----:B---3--:R-:W-:Y:S04]  /*23a20*/  STS.U16 [R0+UR6+0x6600], R27 ;  /* 0x0066001b00007988 */ /* 0x008fe80008000406 */
[----:B----4-:R-:W-:Y:S04]  /*23a30*/  STS.U16 [R0+UR6+0x6e00], R25 ;  /* 0x006e001900007988 */ /* 0x010fe80008000406 */
        /* <DEDUP_REMOVED lines=22> */
[----:B--2---:R0:W-:Y:S04]  /*23ba0*/  STS.U16 [R0+UR6+0x5e00], R29 ;  /* 0x005e001d00007988 */ /* 0x0041e80008000406 */
[----:B0-----:R-:W2:Y:S04]  /*23bb0*/  LDL.LU R29, [R1+0xfe8] ;  /* 0x000fe800011d7983 */ /* 0x001ea80000300800 */
[----:B------:R-:W3:Y:S04]  /*23bc0*/  LDL.LU R27, [R1+0xfe4] ;  /* 0x000fe400011b7983 */ /* 0x000ee80000300800 */
        /* <DEDUP_REMOVED lines=23> */
[----:B------:R-:W-:Y:S04]  /*23d40*/  STS.U16 [R0+UR6+0x12600], R5 ;  /* 0x0126000500007988 */ /* 0x000fe80008000406 */
[----:B------:R-:W-:Y:S04]  /*23d50*/  STS.U16 [R0+UR6+0x12e00], R14 ;  /* 0x012e000e00007988 */ /* 0x000fe80008000406 */
[----:B------:R-:W-:Y:S04]  /*23d60*/  STS.U16 [R0+UR6+0x13600], R15 ;  /* 0x0136000f00007988 */ /* 0x000fe80008000406 */
[----:B--2---:R0:W-:Y:S04]  /*23d70*/  STS.U16 [R0+UR6+0x13e00], R28 ;  /* 0x013e001c00007988 */ /* 0x0041e80008000406 */
[----:B0-----:R-:W2:Y:S04]  /*23d80*/  LDL.LU R28, [R1+0x104] ;  /* 0x00010400011c7983 */ /* 0x001ea80000300800 */
[----:B------:R0:W-:Y:S04]  /*23d90*/  STS.U16 [R0+UR6+0x1fe00], R29 ;  /* 0x01fe001d00007988 */ /* 0x0001e80008000406 */
[----:B0-----:R-:W2:Y:S04]  /*23da0*/  LDL R29, [R1+0x100] ;  /* 0x00010000011d7983 */ /* 0x001ea80000100800 */
        /* <DEDUP_REMOVED lines=21> */
[----:B----4-:R-:W-:Y:S04]  /*23f00*/  STS.U16 [R0+UR6+0x1ee00], R25 ;  /* 0x01ee001900007988 */ /* 0x010fe80008000406 */
[----:B---3--:R-:W-:Y:S01]  /*23f10*/  STS.U16 [R0+UR6+0x1f600], R27 ;  /* 0x01f6001b00007988 */ /* 0x008fe20008000406 */
[----:B------:R-:W-:Y:S06]  /*23f20*/  BAR.SYNC.DEFER_BLOCKING 0x0 ;  /* 0x0000000000007b1d */ /* 0x000fec0000010000 */
[----:B--2---:R-:W0:Y:S04]  /*23f30*/  LDSM.16.MT88.4 R8, [R28+0x20000] ;  /* 0x020000001c08783b */ /* 0x004e280000004200 */
[----:B------:R-:W1:Y:S04]  /*23f40*/  LDSM.16.M88.4 R20, [R29+UR5+0x4000] ;  /* 0x004000051d14783b */ /* 0x000e680008000200 */
[----:B------:R-:W2:Y:S04]  /*23f50*/  LDSM.16.M88.4 R16, [R29+UR5] ;  /* 0x000000051d10783b */ /* 0x000ea80008000200 */
[----:B------:R-:W-:Y:S04]  /*23f60*/  LDSM.16.M88.4 R24, [R29+UR5+0x8000] ;  /* 0x008000051d18783b */ /* 0x000fe80008000200 */
[----:B------:R-:W-:Y:S04]  /*23f70*/  LDSM.16.M88.4 R4, [R29+UR5+0xc000] ;  /* 0x00c000051d04783b */ /* 0x000fe80008000200 */
[----:B0-----:R-:W-:Y:S04]  /*23f80*/  STL.64 [R1+0xf80], R10 ;  /* 0x000f800a01007387 */ /* 0x001fe80000100a00 */
[----:B------:R-:W-:Y:S04]  /*23f90*/  STL.64 [R1+0xf78], R8 ;  /* 0x000f780801007387 */ /* 0x000fe80000100a00 */
[----:B------:R-:W0:Y:S04]  /*23fa0*/  LDSM.16.M88.4 R8, [R29+UR5+0x10000] ;  /* 0x010000051d08783b */ /* 0x000e280008000200 */
[----:B-1----:R-:W-:Y:S04]  /*23fb0*/  STL [R1+0xf70], R23 ;  /* 0x000f701701007387 */ /* 0x002fe80000100800 */
[----:B--2---:R-:W-:Y:S01]  /*23fc0*/  STL.64 [R1+0x38], R18 ;  /* 0x0000381201007387 */ /* 0x004fe20000100a00 */
[----:B0-----:R-:W-:-:S02]  /*23fd0*/  IMAD.MOV.U32 R12, RZ, RZ, R8 ;  /* 0x000000ffff0c7224 */ /* 0x001fc400078e0008 */
[----:B------:R-:W-:Y:S02]  /*23fe0*/  IMAD.MOV.U32 R2, RZ, RZ, R10 ;  /* 0x000000ffff027224 */ /* 0x000fe400078e000a */
[----:B------:R-:W-:Y:S02]  /*23ff0*/  IMAD.MOV.U32 R0, RZ, RZ, R11 ;  /* 0x000000ffff007224 */ /* 0x000fe400078e000b */
[----:B------:R-:W-:Y:S01]  /*24000*/  IMAD.MOV.U32 R3, RZ, RZ, R9 ;  /* 0x000000ffff037224 */ /* 0x000fe200078e0009 */
[----:B------:R-:W2:Y:S04]  /*24010*/  LDL.LU.64 R10, [R1+0xf80] ;  /* 0x000f8000010a7983 */ /* 0x000ea80000300a00 */
[----:B------:R-:W2:Y:S04]  /*24020*/  LDL.LU.64 R8, [R1+0xf78] ;  /* 0x000f780001087983 */ /* 0x000ea80000300a00 */
[----:B------:R0:W-:Y:S02]  /*24030*/  STL.64 [R1+0x18], R26 ;  /* 0x0000181a01007387 */ /* 0x0001e40000100a00 */
[----:B0-----:R-:W-:-:S02]  /*24040*/  IMAD.MOV.U32 R27, RZ, RZ, R12 ;  /* 0x000000ffff1b7224 */ /* 0x001fc400078e000c */
[----:B------:R-:W0:Y:S04]  /*24050*/  LDSM.16.M88.4 R12, [R29+UR5+0x14000] ;  /* 0x014000051d0c783b */ /* 0x000e280008000200 */
[----:B------:R0:W-:Y:S02]  /*24060*/  STL.64 [R1+0x8], R6 ;  /* 0x0000080601007387 */ /* 0x0001e40000100a00 */
[----:B0-----:R-:W-:Y:S02]  /*24070*/  IMAD.MOV.U32 R7, RZ, RZ, R12 ;  /* 0x000000ffff077224 */ /* 0x001fe400078e000c */
[----:B------:R-:W-:Y:S01]  /*24080*/  STL.64 [R1+0x78], R14 ;  /* 0x0000780e01007387 */ /* 0x000fe20000100a00 */
[----:B------:R-:W-:-:S03]  /*24090*/  IMAD.MOV.U32 R6, RZ, RZ, R13 ;  /* 0x000000ffff067224 */ /* 0x000fc600078e000d */
[----:B------:R-:W0:Y:S02]  /*240a0*/  LDSM.16.M88.4 R12, [R29+UR5+0x18000] ;  /* 0x018000051d0c783b */ /* 0x000e240008000200 */
[----:B0-----:R-:W-:Y:S02]  /*240b0*/  IMAD.MOV.U32 R19, RZ, RZ, R12 ;  /* 0x000000ffff137224 */ /* 0x001fe400078e000c */
[----:B------:R-:W-:Y:S01]  /*240c0*/  STL.64 [R1+0x98], R14 ;  /* 0x0000980e01007387 */ /* 0x000fe20000100a00 */
[----:B------:R-:W-:-:S03]  /*240d0*/  IMAD.MOV.U32 R18, RZ, RZ, R13 ;  /* 0x000000ffff127224 */ /* 0x000fc600078e000d */
[----:B------:R-:W0:Y:S02]  /*240e0*/  LDSM.16.M88.4 R12, [R29+UR5+0x1c000] ;  /* 0x01c000051d0c783b */ /* 0x000e240008000200 */
[----:B0-----:R-:W-:Y:S02]  /*240f0*/  IMAD.MOV.U32 R23, RZ, RZ, R12 ;  /* 0x000000ffff177224 */ /* 0x001fe400078e000c */
[----:B------:R-:W-:Y:S01]  /*24100*/  STL.64 [R1+0xd8], R14 ;  /* 0x0000d80e01007387 */ /* 0x000fe20000100a00 */
[----:B------:R-:W-:-:S03]  /*24110*/  IMAD.MOV.U32 R26, RZ, RZ, R13 ;  /* 0x000000ffff1a7224 */ /* 0x000fc600078e000d */
[----:B------:R-:W0:Y:S04]  /*24120*/  LDSM.16.MT88.4 R12, [R28+0x20200] ;  /* 0x020200001c0c783b */ /* 0x000e280000004200 */
[----:B------:R-:W-:Y:S04]  /*24130*/  STL [R1+0xda8], R29 ;  /* 0x000da81d01007387 */ /* 0x000fe80000100800 */
[----:B0-----:R-:W-:Y:S04]  /*24140*/  STL.64 [R1+0xf10], R14 ;  /* 0x000f100e01007387 */ /* 0x001fe80000100a00 */
[----:B------:R0:W-:Y:S02]  /*24150*/  STL.64 [R1+0xf08], R12 ;  /* 0x000f080c01007387 */ /* 0x0001e40000100a00 */
[----:B0-----:R-:W-:-:S02]  /*24160*/  IMAD.MOV.U32 R12, RZ, RZ, R23 ;  /* 0x000000ffff0c7224 */ /* 0x001fc400078e0017 */
[----:B------:R-:W-:Y:S01]  /*24170*/  IMAD.MOV.U32 R13, RZ, RZ, R26 ;  /* 0x000000ffff0d7224 */ /* 0x000fe200078e001a */
[----:B------:R-:W3:Y:S04]  /*24180*/  LDL.LU R23, [R1+0xf70] ;  /* 0x000f700001177983 */ /* 0x000ee80000300800 */
[----:B------:R0:W-:Y:S02]  /*24190*/  STL.64 [R1+0xf28], R12 ;  /* 0x000f280c01007387 */ /* 0x0001e40000100a00 */
[----:B0-----:R-:W-:Y:S02]  /*241a0*/  IMAD.MOV.U32 R12, RZ, RZ, R19 ;  /* 0x000000ffff0c7224 */ /* 0x001fe400078e0013 */
[----:B------:R-:W-:-:S05]  /*241b0*/  IMAD.MOV.U32 R13, RZ, RZ, R18 ;  /* 0x000000ffff0d7224 */ /* 0x000fca00078e0012 */
[----:B------:R0:W-:Y:S04]  /*241c0*/  STL.64 [R1+0xf40], R12 ;  /* 0x000f400c01007387 */ /* 0x0001e80000100a00 */
[----:B0-----:R-:W2:Y:S04]  /*241d0*/  LDL.LU.64 R12, [R1+0x1f0] ;  /* 0x0001f000010c7983 */ /* 0x001ea80000300a00 */
[----:B------:R-:W2:Y:S04]  /*241e0*/  LDL.LU.64 R14, [R1+0x1f8] ;  /* 0x0001f800010e7983 */ /* 0x000ea80000300a00 */
[----:B------:R-:W-:Y:S01]  /*241f0*/  STL [R1+0xec4], R28 ;  /* 0x000ec41c01007387 */ /* 0x000fe20000100800 */
[----:B--2---:R-:W-:Y:S01]  /*24200*/  HMMA.16816.F32.BF16 R16, R8, R16, R12 ;  /* 0x000000100810723c */ /* 0x004fe2000004180c */
[----:B------:R-:W-:-:S02]  /*24210*/  IMAD.MOV.U32 R12, RZ, RZ, R7 ;  /* 0x000000ffff0c7224 */ /* 0x000fc400078e0007 */
[----:B------:R-:W-:-:S05]  /*24220*/  IMAD.MOV.U32 R13, RZ, RZ, R6 ;  /* 0x000000ffff0d7224 */ /* 0x000fca00078e0006 */
[----:B------:R0:W-:Y:S02]  /*24230*/  STL.64 [R1+0xf58], R12 ;  /* 0x000f580c01007387 */ /* 0x0001e40000100a00 */
[----:B0-----:R-:W-:Y:S02]  /*24240*/  IMAD.MOV.U32 R12, RZ, RZ, R27 ;  /* 0x000000ffff0c7224 */ /* 0x001fe400078e001b */
[----:B------:R-:W-:-:S05]  /*24250*/  IMAD.MOV.U32 R13, RZ, RZ, R3 ;  /* 0x000000ffff0d7224 */ /* 0x000fca00078e0003 */
[----:B------:R0:W-:Y:S04]  /*24260*/  STL.64 [R1+0xf68], R12 ;  /* 0x000f680c01007387 */ /* 0x0001e80000100a00 */
[----:B0-----:R-:W2:Y:S04]  /*24270*/  LDL.LU.64 R12, [R1+0x1d0] ;  /* 0x0001d000010c7983 */ /* 0x001ea80000300a00 */
[----:B------:R-:W2:Y:S04]  /*24280*/  LDL.LU.64 R14, [R1+0x1d8] ;  /* 0x0001d800010e7983 */ /* 0x000ea80000300a00 */
[----:B------:R-:W-:Y:S04]  /*24290*/  STL.64 [R1+0xf20], R18 ;  /* 0x000f201201007387 */ /* 0x000fe80000100a00 */
[----:B------:R0:W-:Y:S04]  /*242a0*/  STL.64 [R1+0xf18], R16 ;  /* 0x000f181001007387 */ /* 0x0001e80000100a00 */
[----:B0-----:R-:W4:Y:S04]  /*242b0*/  LDL.LU.64 R16, [R1+0x1e0] ;  /* 0x0001e00001107983 */ /* 0x001f280000300a00 */
[----:B------:R-:W4:Y:S04]  /*242c0*/  LDL.LU.64 R18, [R1+0x1e8] ;  /* 0x0001e80001127983 */ /* 0x000f280000300a00 */
[----:B------:R-:W2:Y:S01]  /*242d0*/  LDL R3, [R1+0xa44] ;  /* 0x000a440001037983 */ /* 0x000ea20000100800 */
[----:B------:R-:W-:-:S02]  /*242e0*/  IMAD.MOV.U32 R6, RZ, RZ, R22 ;  /* 0x000000ffff067224 */ /* 0x000fc400078e0016 */
[----:B---3--:R-:W-:Y:S02]  /*242f0*/  IMAD.MOV.U32 R7, RZ, RZ, R23 ;  /* 0x000000ffff077224 */ /* 0x008fe400078e0017 */
[----:B----4-:R-:W-:Y:S01]  /*24300*/  HMMA.16816.F32.BF16 R20, R8, R20, R16 ;  /* 0x000000140814723c */ /* 0x010fe20000041810 */
[----:B--2---:R-:W-:-:S15]  /*24310*/  STL [R1+0xec8], R3 ;  /* 0x000ec80301007387 */ /* 0x004fde0000100800 */
[----:B------:R-:W-:-:S03]  /*24320*/  NOP ;  /* 0x0000000000007918 */ /* 0x000fc60000000000 */
[----:B------:R0:W-:Y:S04]  /*24330*/  STL.64 [R1+0xf00], R22 ;  /* 0x000f001601007387 */ /* 0x0001e80000100a00 */
[----:B------:R1:W-:Y:S04]  /*24340*/  STL.64 [R1+0xef8], R20 ;  /* 0x000ef81401007387 */ /* 0x0003e80000100a00 */
[----:B0-----:R-:W2:Y:S04]  /*24350*/  LDL.LU R22, [R1+0x38] ;  /* 0x0000380001167983 */ /* 0x001ea80000300800 */
[----:B------:R-:W2:Y:S01]  /*24360*/  LDL.LU R23, [R1+0x3c] ;  /* 0x00003c0001177983 */ /* 0x000ea20000300800 */
[----:B------:R-:W-:Y:S03]  /*24370*/  HMMA.16816.F32.BF16 R24, R8, R24, R12 ;  /* 0x000000180818723c */ /* 0x000fe6000004180c */
[----:B--2---:R0:W-:Y:S04]  /*24380*/  STL.64 [R1+0xf60], R22 ;  /* 0x000f601601007387 */ /* 0x0041e80000100a00 */
[----:B------:R-:W2:Y:S04]  /*24390*/  LDL.LU.64 R12, [R1+0x1c0] ;  /* 0x0001c000010c7983 */ /* 0x000ea80000300a00 */
[----:B------:R-:W2:Y:S04]  /*243a0*/  LDL.LU.64 R14, [R1+0x1c8] ;  /* 0x0001c800010e7983 */ /* 0x000ea80000300a00 */
[----:B-1----:R-:W3:Y:S04]  /*243b0*/  LDL.LU.64 R20, [R1+0x1b0] ;  /* 0x0001b00001147983 */ /* 0x002ee80000300a00 */
[----:B0-----:R-:W3:Y:S04]  /*243c0*/  LDL.LU.64 R22, [R1+0x1b8] ;  /* 0x0001b80001167983 */ /* 0x001ee80000300a00 */
[----:B------:R-:W4:Y:S04]  /*243d0*/  LDL.LU.64 R16, [R1+0x180] ;  /* 0x0001800001107983 */ /* 0x000f280000300a00 */
[----:B------:R-:W2:Y:S04]  /*243e0*/  LDL.LU.64 R18, [R1+0x188] ;  /* 0x0001880001127983 */ /* 0x000ea80000300a00 */
[----:B--2---:R-:W-:Y:S04]  /*243f0*/  STL.64 [R1+0xf38], R18 ;  /* 0x000f381201007387 */ /* 0x004fe80000100a00 */
[----:B----4-:R0:W-:Y:S04]  /*24400*/  STL.64 [R1+0xf30], R16 ;  /* 0x000f301001007387 */ /* 0x0101e80000100a00 */
[----:B0-----:R-:W2:Y:S04]  /*24410*/  LDL.LU.64 R16, [R1+0x190] ;  /* 0x0001900001107983 */ /* 0x001ea80000300a00 */
[----:B------:R-:W4:Y:S04]  /*24420*/  LDL.LU.64 R18, [R1+0x198] ;  /* 0x0001980001127983 */ /* 0x000f280000300a00 */
[----:B----4-:R-:W-:Y:S04]  /*24430*/  STL.64 [R1+0xf50], R18 ;  /* 0x000f501201007387 */ /* 0x010fe80000100a00 */
[----:B--2---:R0:W-:Y:S04]  /*24440*/  STL.64 [R1+0xf48], R16 ;  /* 0x000f481001007387 */ /* 0x0041e80000100a00 */
[----:B0-----:R-:W2:Y:S04]  /*24450*/  LDL.LU.64 R16, [R1+0x1a0] ;  /* 0x0001a00001107983 */ /* 0x001ea80000300a00 */
[----:B------:R-:W2:Y:S04]  /*24460*/  LDL.LU.64 R18, [R1+0x1a8] ;  /* 0x0001a80001127983 */ /* 0x000ea80000300a00 */
[----:B------:R0:W-:Y:S04]  /*24470*/  STL.64 [R1+0xef0], R26 ;  /* 0x000ef01a01007387 */ /* 0x0001e80000100a00 */
[----:B------:R-:W-:Y:S01]  /*24480*/  STL.64 [R1+0xee8], R24 ;  /* 0x000ee81801007387 */ /* 0x000fe20000100a00 */
[----:B0-----:R-:W-:-:S02]  /*24490*/  IMAD.MOV.U32 R26, RZ, RZ, R6 ;  /* 0x000000ffff1a7224 */ /* 0x001fc400078e0006 */
[----:B------:R-:W-:Y:S02]  /*244a0*/  IMAD.MOV.U32 R27, RZ, RZ, R7 ;  /* 0x000000ffff1b7224 */ /* 0x000fe400078e0007 */
[----:B------:R-:W-:Y:S01]  /*244b0*/  HMMA.16816.F32.BF16 R4, R8, R4, R12 ;  /* 0x000000040804723c */ /* 0x000fe2000004180c */
[----:B------:R-:W3:-:S15]  /*244c0*/  LDL.LU.64 R12, [R1+0xf68] ;  /* 0x000f6800010c7983 */ /* 0x000ede0000300a00 */
[----:B------:R-:W-:-:S03]  /*244d0*/  NOP ;  /* 0x0000000000007918 */ /* 0x000fc60000000000 */
[----:B------:R0:W-:Y:S04]  /*244e0*/  STL.64 [R1+0xee0], R6 ;  /* 0x000ee00601007387 */ /* 0x0001e80000100a00 */
[----:B------:R1:W-:Y:S04]  /*244f0*/  STL.64 [R1+0xed8], R4 ;  /* 0x000ed80401007387 */ /* 0x0003e80000100a00 */
[----:B0-----:R-:W4:Y:S04]  /*24500*/  LDL.LU R6, [R1+0x18] ;  /* 0x0000180001067983 */ /* 0x001f280000300800 */
[----:B------:R-:W4:Y:S01]  /*24510*/  LDL.LU R7, [R1+0x1c] ;  /* 0x00001c0001077983 */ /* 0x000f220000300800 */
[----:B---3--:R-:W-:Y:S03]  /*24520*/  HMMA.16816.F32.BF16 R12, R8, R12, R20 ;  /* 0x0000000c080c723c */ /* 0x008fe60000041814 */
[----:B------:R-:W3:-:S15]  /*24530*/  LDL.LU.64 R22, [R1+0xf60] ;  /* 0x000f600001167983 */ /* 0x000ede0000300a00 */
[----:B------:R-:W-:Y:S01]  /*24540*/  NOP ;  /* 0x0000000000007918 */ /* 0x000fe20000000000 */
[----:B------:R-:W-:Y:S02]  /*24550*/  IMAD.MOV.U32 R21, RZ, RZ, R12 ;  /* 0x000000ffff157224 */ /* 0x000fe400078e000c */
[----:B------:R-:W-:Y:S02]  /*24560*/  IMAD.MOV.U32 R20, RZ, RZ, R13 ;  /* 0x000000ffff147224 */ /* 0x000fe400078e000d */
[----:B------:R-:W2:Y:S01]  /*24570*/  LDL.LU.64 R12, [R1+0xf58] ;  /* 0x000f5800010c7983 */ /* 0x000ea20000300a00 */
[----:B-1----:R-:W-:Y:S02]  /*24580*/  IMAD.MOV.U32 R5, RZ, RZ, R14 ;  /* 0x000000ffff057224 */ /* 0x002fe400078e000e */
[----:B------:R-:W-:Y:S02]  /*24590*/  IMAD.MOV.U32 R4, RZ, RZ, R15 ;  /* 0x000000ffff047224 */ /* 0x000fe400078e000f */
[----:B--2---:R-:W-:Y:S01]  /*245a0*/  HMMA.16816.F32.BF16 R12, R8, R12, R16 ;  /* 0x0000000c080c723c */ /* 0x004fe20000041810 */
[----:B------:R-:W2:Y:S04]  /*245b0*/  LDL.LU.64 R18, [R1+0xf50] ;  /* 0x000f500001127983 */ /* 0x000ea80000300a00 */
[----:B------:R-:W2:-:S14]  /*245c0*/  LDL.LU.64 R16, [R1+0xf48] ;  /* 0x000f480001107983 */ /* 0x000e9c0000300a00 */
[----:B------:R0:W-:Y:S04]  /*245d0*/  STL.64 [R1+0x60], R12 ;  /* 0x0000600c01007387 */ /* 0x0001e80000100a00 */
[----:B0-----:R-:W2:Y:S01]  /*245e0*/  LDL.LU.64 R12, [R1+0xf40] ;  /* 0x000f4000010c7983 */ /* 0x001ea20000300a00 */
[----:B------:R-:W-:Y:S02]  /*245f0*/  IMAD.MOV.U32 R3, RZ, RZ, R14 ;  /* 0x000000ffff037224 */ /* 0x000fe400078e000e */
[----:B------:R-:W-:Y:S02]  /*24600*/  IMAD.MOV.U32 R28, RZ, RZ, R15 ;  /* 0x000000ffff1c7224 */ /* 0x000fe400078e000f */
[----:B--2---:R-:W-:Y:S01]  /*24610*/  HMMA.16816.F32.BF16 R12, R8, R12, R16 ;  /* 0x0000000c080c723c */ /* 0x004fe20000041810 */
[----:B------:R-:W2:Y:S04]  /*24620*/  LDL.LU.64 R18, [R1+0xf38] ;  /* 0x000f380001127983 */ /* 0x000ea80000300a00 */
[----:B------:R-:W2:-:S14]  /*24630*/  LDL.LU.64 R16, [R1+0xf30] ;  /* 0x000f300001107983 */ /* 0x000e9c0000300a00 */
[----:B------:R0:W-:Y:S04]  /*24640*/  STL.64 [R1+0x80], R12 ;  /* 0x0000800c01007387 */ /* 0x0001e80000100a00 */
[----:B------:R1:W-:Y:S04]  /*24650*/  STL.64 [R1+0x88], R14 ;  /* 0x0000880e01007387 */ /* 0x0003e80000100a00 */
[----:B0-----:R-:W2:Y:S02]  /*24660*/  LDL.LU.64 R12, [R1+0xf28] ;  /* 0x000f2800010c7983 */ /* 0x001ea40000300a00 */
[----:B--2---:R-:W-:Y:S02]  /*24670*/  HMMA.16816.F32.BF16 R8, R8, R12, R16 ;  /* 0x0000000c0808723c */ /* 0x004fe40000041810 */
[----:B------:R-:W3:Y:S04]  /*24680*/  LDL.LU.64 R18, [R1+0xf20] ;  /* 0x000f200001127983 */ /* 0x000ee80000300a00 */
[----:B------:R-:W3:Y:S04]  /*24690*/  LDL.LU.64 R16, [R1+0xf18] ;  /* 0x000f180001107983 */ /* 0x000ee80000300a00 */
[----:B-1----:R-:W3:Y:S04]  /*246a0*/  LDL.LU.64 R14, [R1+0xf10] ;  /* 0x000f1000010e7983 */ /* 0x002ee80000300a00 */
[----:B------:R-:W3:Y:S05]  /*246b0*/  LDL.LU.64 R12, [R1+0xf08] ;  /* 0x000f0800010c7983 */ /* 0x000eea0000300a00 */
[----:B------:R-:W-:Y:S04]  /*246c0*/  STL.64 [R1+0xb0], R8 ;  /* 0x0000b00801007387 */ /* 0x000fe80000100a00 */
[----:B------:R0:W-:Y:S04]  /*246d0*/  STL.64 [R1+0xb8], R10 ;  /* 0x0000b80a01007387 */ /* 0x0001e80000100a00 */
[----:B0-----:R-:W2:Y:S04]  /*246e0*/  LDL.LU R10, [R1+0x78] ;  /* 0x00007800010a7983 */ /* 0x001ea80000300800 */
[----:B------:R-:W2:Y:S01]  /*246f0*/  LDL.LU R11, [R1+0x7c] ;  /* 0x00007c00010b7983 */ /* 0x000ea20000300800 */
[----:B------:R-:W-:-:S02]  /*24700*/  IMAD.MOV.U32 R8, RZ, RZ, R21 ;  /* 0x000000ffff087224 */ /* 0x000fc400078e0015 */
[----:B------:R-:W-:Y:S01]  /*24710*/  IMAD.MOV.U32 R9, RZ, RZ, R20 ;  /* 0x000000ffff097224 */ /* 0x000fe200078e0014 */
[C---:B---3--:R-:W-:Y:S01]  /*24720*/  HMMA.16816.F32.BF16 R16, R12.reuse, R22, R16 ;  /* 0x000000160c10723c */ /* 0x048fe20000041810 */
[----:B--2---:R-:W-:Y:S04]  /*24730*/  STL.64 [R1+0xed0], R10 ;  /* 0x000ed00a01007387 */ /* 0x004fe80000100a00 */
[----:B------:R-:W2:Y:S04]  /*24740*/  LDL.LU.64 R22, [R1+0xf00] ;  /* 0x000f000001167983 */ /* 0x000ea80000300a00 */
[----:B------:R-:W2:Y:S10]  /*24750*/  LDL.LU.64 R20, [R1+0xef8] ;  /* 0x000ef80001147983 */ /* 0x000eb40000300a00 */
[----:B------:R-:W-:Y:S04]  /*24760*/  STL.64 [R1+0xa0], R16 ;  /* 0x0000a01001007387 */ /* 0x000fe80000100a00 */
[----:B------:R0:W-:Y:S01]  /*24770*/  STL.64 [R1+0xa8], R18 ;  /* 0x0000a81201007387 */ /* 0x0001e20000100a00 */
[----:B--2---:R-:W-:Y:S03]  /*24780*/  HMMA.16816.F32.BF16 R20, R12, R26, R20 ;  /* 0x0000001a0c14723c */ /* 0x004fe60000041814 */
[----:B------:R-:W4:Y:S04]  /*24790*/  LDL.LU.64 R26, [R1+0xef0] ;  /* 0x000ef000011a7983 */ /* 0x000f280000300a00 */
[----:B------:R-:W4:Y:S01]  /*247a0*/  LDL.LU.64 R24, [R1+0xee8] ;  /* 0x000ee80001187983 */ /* 0x000f220000300a00 */
[----:B0-----:R-:W-:-:S02]  /*247b0*/  IMAD.MOV.U32 R18, RZ, RZ, R2 ;  /* 0x000000ffff127224 */ /* 0x001fc400078e0002 */
[----:B------:R-:W-:Y:S02]  /*247c0*/  IMAD.MOV.U32 R19, RZ, RZ, R0 ;  /* 0x000000ffff137224 */ /* 0x000fe400078e0000 */
[----:B------:R-:W-:Y:S02]  /*247d0*/  IMAD.MOV.U32 R10, RZ, RZ, R5 ;  /* 0x000000ffff0a7224 */ /* 0x000fe400078e0005 */
[----:B------:R-:W-:-:S05]  /*247e0*/  IMAD.MOV.U32 R11, RZ, RZ, R4 ;  /* 0x000000ffff0b7224 */ /* 0x000fca00078e0004 */
[----:B------:R-:W-:Y:S01]  /*247f0*/  IMAD.MOV.U32 R2, RZ, RZ, R22 ;  /* 0x000000ffff027224 */ /* 0x000fe200078e0016 */
[----:B------:R-:W-:Y:S01]  /*24800*/  STL.64 [R1+0x30], R20 ;  /* 0x0000301401007387 */ /* 0x000fe20000100a00 */
[----:B------:R-:W-:-:S03]  /*24810*/  IMAD.MOV.U32 R0, RZ, RZ, R23 ;  /* 0x000000ffff007224 */ /* 0x000fc600078e0017 */
[----:B------:R-:W2:Y:S04]  /*24820*/  LDL.LU R22, [R1+0x98] ;  /* 0x0000980001167983 */ /* 0x000ea80000300800 */
[----:B------:R-:W2:Y:S04]  /*24830*/  LDL.LU R23, [R1+0x9c] ;  /* 0x00009c0001177983 */ /* 0x000ea80000300800 */
[----:B------:R-:W-:Y:S01]  /*24840*/  STL [R1+0xec0], R2 ;  /* 0x000ec00201007387 */ /* 0x000fe20000100800 */
[----:B----4-:R-:W-:Y:S03]  /*24850*/  HMMA.16816.F32.BF16 R24, R12, R6, R24 ;  /* 0x000000060c18723c */ /* 0x010fe60000041818 */
[----:B------:R-:W3:Y:S04]  /*24860*/  LDL.LU.64 R6, [R1+0xee0] ;  /* 0x000ee00001067983 */ /* 0x000ee80000300a00 */
[----:B------:R-:W3:-:S12]  /*24870*/  LDL.LU.64 R4, [R1+0xed8] ;  /* 0x000ed80001047983 */ /* 0x000ed80000300a00 */
[----:B------:R-:W-:Y:S04]  /*24880*/  STL.64 [R1+0x20], R24 ;  /* 0x0000201801007387 */ /* 0x000fe80000100a00 */
[----:B------:R0:W-:Y:S04]  /*24890*/  STL.64 [R1+0x28], R26 ;  /* 0x0000281a01007387 */ /* 0x0001e80000100a00 */
[----:B0-----:R-:W3:Y:S04]  /*248a0*/  LDL.LU R26, [R1+0x8] ;  /* 0x00000800011a7983 */ /* 0x001ee80000300800 */
[----:B------:R-:W3:Y:S01]  /*248b0*/  LDL.LU R27, [R1+0xc] ;  /* 0x00000c00011b7983 */ /* 0x000ee20000300800 */
[C---:B------:R-:W-:Y:S08]  /*248c0*/  HMMA.16816.F32.BF16 R16, R12.reuse, R18, R8 ;  /* 0x000000120c10723c */ /* 0x040ff00000041808 */
[----:B---3--:R-:W-:-:S15]  /*248d0*/  HMMA.16816.F32.BF16 R4, R12, R26, R4 ;  /* 0x0000001a0c04723c */ /* 0x008fde0000041804 */
[----:B------:R-:W-:-:S04]  /*248e0*/  NOP ;  /* 0x0000000000007918 */ /* 0x000fc80000000000 */
[----:B------:R-:W-:Y:S02]  /*248f0*/  IMAD.MOV.U32 R2, RZ, RZ, R4 ;  /* 0x000000ffff027224 */ /* 0x000fe400078e0004 */
[----:B------:R-:W-:Y:S01]  /*24900*/  IMAD.MOV.U32 R29, RZ, RZ, R5 ;  /* 0x000000ffff1d7224 */ /* 0x000fe200078e0005 */
[----:B------:R-:W2:Y:S01]  /*24910*/  LDL.LU R4, [R1+0x80] ;  /* 0x0000800001047983 */ /* 0x000ea20000300800 */
[----:B------:R-:W-:-:S03]  /*24920*/  IMAD.MOV.U32 R25, RZ, RZ, R6 ;  /* 0x000000ffff197224 */ /* 0x000fc600078e0006 */
[----:B------:R-:W2:Y:S01]  /*24930*/  LDL.LU R5, [R1+0x84] ;  /* 0x0000840001057983 */ /* 0x000ea20000300800 */
[----:B------:R-:W-:-:S03]  /*24940*/  IMAD.MOV.U32 R24, RZ, RZ, R7 ;  /* 0x000000ffff187224 */ /* 0x000fc600078e0007 */
[----:B------:R-:W2:Y:S04]  /*24950*/  LDL.LU R6, [R1+0x88] ;  /* 0x0000880001067983 */ /* 0x000ea80000300800 */
[----:B------:R-:W2:Y:S04]  /*24960*/  LDL.LU R7, [R1+0x8c] ;  /* 0x00008c0001077983 */ /* 0x000ea80000300800 */
[----:B------:R-:W3:Y:S04]  /*24970*/  LDL.LU.64 R10, [R1+0xed0] ;  /* 0x000ed000010a7983 */ /* 0x000ee80000300a00 */
[----:B------:R-:W-:Y:S04]  /*24980*/  STL.64 [R1+0xe50], R18 ;  /* 0x000e501201007387 */ /* 0x000fe80000100a00 */
[----:B------:R0:W-:Y:S04]  /*24990*/  STL.64 [R1+0xe48], R16 ;  /* 0x000e481001007387 */ /* 0x0001e80000100a00 */
[----:B0-----:R-:W3:Y:S04]  /*249a0*/  LDL.LU R16, [R1+0x60] ;  /* 0x0000600001107983 */ /* 0x001ee80000300800 */
[----:B------:R-:W3:Y:S01]  /*249b0*/  LDL.LU R17, [R1+0x64] ;  /* 0x0000640001117983 */ /* 0x000ee20000300800 */
[----:B------:R-:W-:-:S02]  /*249c0*/  IMAD.MOV.U32 R18, RZ, RZ, R3 ;  /* 0x000000ffff127224 */ /* 0x000fc400078e0003 */
[----:B------:R-:W-:Y:S01]  /*249d0*/  IMAD.MOV.U32 R19, RZ, RZ, R28 ;  /* 0x000000ffff137224 */ /* 0x000fe200078e001c */
[----:B------:R-:W4:Y:S04]  /*249e0*/  LDL.LU R3, [R1+0xec8] ;  /* 0x000ec80001037983 */ /* 0x000f280000300800 */
[----:B------:R-:W2:Y:S02]  /*249f0*/  LDL.LU R28, [R1+0xec4] ;  /* 0x000ec400011c7983 */ /* 0x000ea40000300800 */
[C---:B---3--:R-:W-:Y:S08]  /*24a00*/  HMMA.16816.F32.BF16 R8, R12.reuse, R10, R16 ;  /* 0x0000000a0c08723c */ /* 0x048ff00000041810 */
[----:B--2---:R-:W-:Y:S01]  /*24a10*/  HMMA.16816.F32.BF16 R4, R12, R22, R4 ;  /* 0x000000160c04723c */ /* 0x004fe20000041804 */
[----:B----4-:R-:W-:Y:S04]  /*24a20*/  LDSM.16.M88.4 R16, [R3+UR5+0xc000] ;  /* 0x00c000050310783b */ /* 0x010fe80008000200 */
[----:B------:R-:W0:Y:S06]  /*24a30*/  LDSM.16.MT88.4 R20, [R28+0x20400] ;  /* 0x020400001c14783b */ /* 0x000e2c0000004200 */
[----:B------:R-:W-:Y:S04]  /*24a40*/  STL.64 [R1+0xe40], R10 ;  /* 0x000e400a01007387 */ /* 0x000fe80000100a00 */
[----:B------:R-:W-:Y:S04]  /*24a50*/  STL.64 [R1+0xe38], R8 ;  /* 0x000e380801007387 */ /* 0x000fe80000100a00 */
[----:B------:R-:W-:Y:S04]  /*24a60*/  STL.64 [R1+0xeb0], R14 ;  /* 0x000eb00e01007387 */ /* 0x000fe80000100a00 */
[----:B------:R-:W-:Y:S04]  /*24a70*/  STL.64 [R1+0xea8], R12 ;  /* 0x000ea80c01007387 */ /* 0x000fe80000100a00 */
[----:B------:R-:W2:Y:S04]  /*24a80*/  LDL.LU R26, [R1+0xd8] ;  /* 0x0000d800011a7983 */ /* 0x000ea80000300800 */
[----:B------:R-:W2:Y:S04]  /*24a90*/  LDL.LU R27, [R1+0xdc] ;  /* 0x0000dc00011b7983 */ /* 0x000ea80000300800 */
[----:B--2---:R-:W-:Y:S04]  /*24aa0*/  STL.64 [R1+0xeb8], R26 ;  /* 0x000eb81a01007387 */ /* 0x004fe80000100a00 */
[----:B------:R-:W-:Y:S04]  /*24ab0*/  STL [R1+0xe24], R4 ;  /* 0x000e240401007387 */ /* 0x000fe80000100800 */
[----:B------:R-:W-:Y:S04]  /*24ac0*/  STL [R1+0xe20], R5 ;  /* 0x000e200501007387 */ /* 0x000fe80000100800 */
[----:B------:R-:W-:Y:S04]  /*24ad0*/  STL [R1+0xe1c], R6 ;  /* 0x000e1c0601007387 */ /* 0x000fe80000100800 */
[----:B------:R-:W-:Y:S04]  /*24ae0*/  STL [R1+0xe18], R7 ;  /* 0x000e180701007387 */ /* 0x000fe80000100800 */
[----:B------:R-:W1:Y:S04]  /*24af0*/  LDSM.16.M88.4 R4, [R3+UR5] ;  /* 0x000000050304783b */ /* 0x000e680008000200 */
[----:B0-----:R-:W-:Y:S04]  /*24b00*/  STL.64 [R1+0xea0], R22 ;  /* 0x000ea01601007387 */ /* 0x001fe80000100a00 */
[----:B------:R0:W-:Y:S04]  /*24b10*/  STL.64 [R1+0xe98], R20 ;  /* 0x000e981401007387 */ /* 0x0001e80000100a00 */
[----:B0-----:R-:W2:Y:S04]  /*24b20*/  LDL.LU R20, [R1+0xb0] ;  /* 0x0000b00001147983 */ /* 0x001ea80000300800 */
[----:B------:R-:W2:Y:S04]  /*24b30*/  LDL.LU R21, [R1+0xb4] ;  /* 0x0000b40001157983 */ /* 0x000ea80000300800 */
[----:B------:R-:W2:Y:S04]  /*24b40*/  LDL.LU R22, [R1+0xb8] ;  /* 0x0000b80001167983 */ /* 0x000ea80000300800 */
[----:B------:R-:W2:Y:S01]  /*24b50*/  LDL.LU R23, [R1+0xbc] ;  /* 0x0000bc0001177983 */ /* 0x000ea20000300800 */
[----:B-1----:R-:W-:-:S03]  /*24b60*/  IMAD.MOV.U32 R13, RZ, RZ, R4 ;  /* 0x000000ffff0d7224 */ /* 0x002fc600078e0004 */
        /* <DEDUP_REMOVED lines=8> */
[----:B------:R-:W-:Y:S01]  /*24bf0*/  IMAD.MOV.U32 R8, RZ, RZ, R5 ;  /* 0x000000ffff087224 */ /* 0x000fe200078e0005 */
[----:B------:R0:W-:Y:S04]  /*24c00*/  STL.64 [R1+0x78], R6 ;  /* 0x0000780601007387 */ /* 0x0001e80000100a00 */
[----:B------:R1:W-:Y:S01]  /*24c10*/  STL.64 [R1+0xe60], R16 ;  /* 0x000e601001007387 */ /* 0x0003e20000100a00 */
[----:B0-----:R-:W-:-:S02]  /*24c20*/  IMAD.MOV.U32 R6, RZ, RZ, R18 ;  /* 0x000000ffff067224 */ /* 0x001fc400078e0012 */
[----:B------:R-:W-:Y:S02]  /*24c30*/  IMAD.MOV.U32 R7, RZ, RZ, R19 ;  /* 0x000000ffff077224 */ /* 0x000fe400078e0013 */
[----:B-1----:R-:W-:Y:S02]  /*24c40*/  IMAD.MOV.U32 R16, RZ, RZ, R9 ;  /* 0x000000ffff107224 */ /* 0x002fe400078e0009 */
[----:B------:R-:W-:Y:S02]  /*24c50*/  IMAD.MOV.U32 R17, RZ, RZ, R8 ;  /* 0x000000ffff117224 */ /* 0x000fe400078e0008 */
[----:B------:R-:W0:Y:S04]  /*24c60*/  LDSM.16.M88.4 R8, [R3+UR5+0x10000] ;  /* 0x010000050308783b */ /* 0x000e280008000200 */
[----:B------:R1:W-:Y:S02]  /*24c70*/  STL.64 [R1+0xe58], R6 ;  /* 0x000e580601007387 */ /* 0x0003e40000100a00 */
[----:B-1----:R-:W-:-:S02]  /*24c80*/  IMAD.MOV.U32 R6, RZ, RZ, R25 ;  /* 0x000000ffff067224 */ /* 0x002fc400078e0019 */
[----:B------:R-:W-:Y:S02]  /*24c90*/  IMAD.MOV.U32 R7, RZ, RZ, R24 ;  /* 0x000000ffff077224 */ /* 0x000fe400078e0018 */
[----:B------:R-:W1:Y:S01]  /*24ca0*/  LDSM.16.M88.4 R24, [R3+UR5+0x14000] ;  /* 0x014000050318783b */ /* 0x000e620008000200 */
[----:B------:R-:W-:Y:S02]  /*24cb0*/  IMAD.MOV.U32 R4, RZ, RZ, R2 ;  /* 0x000000ffff047224 */ /* 0x000fe400078e0002 */
[----:B------:R-:W-:Y:S01]  /*24cc0*/  IMAD.MOV.U32 R5, RZ, RZ, R29 ;  /* 0x000000ffff057224 */ /* 0x000fe200078e001d */
[----:B------:R-:W3:Y:S04]  /*24cd0*/  LDL.LU R2, [R1+0xec0] ;  /* 0x000ec00001027983 */ /* 0x000ee80000300800 */
[----:B------:R-:W-:Y:S01]  /*24ce0*/  STL [R1+0xe68], R4 ;  /* 0x000e680401007387 */ /* 0x000fe20000100800 */
[----:B0-----:R-:W-:-:S05]  /*24cf0*/  IMAD.MOV.U32 R29, RZ, RZ, R11 ;  /* 0x000000ffff1d7224 */ /* 0x001fca00078e000b */
[----:B------:R-:W-:Y:S01]  /*24d00*/  STL [R1+0xde0], R29 ;  /* 0x000de01d01007387 */ /* 0x000fe20000100800 */
[----:B-1----:R-:W-:Y:S02]  /*24d10*/  IMAD.MOV.U32 R19, RZ, RZ, R24 ;  /* 0x000000ffff137224 */ /* 0x002fe400078e0018 */
[----:B------:R-:W-:Y:S01]  /*24d20*/  IMAD.MOV.U32 R18, RZ, RZ, R25 ;  /* 0x000000ffff127224 */ /* 0x000fe200078e0019 */
[----:B------:R0:W-:Y:S04]  /*24d30*/  STL.64 [R1+0xc8], R26 ;  /* 0x0000c81a01007387 */ /* 0x0001e80000100a00 */
[----:B0-----:R-:W2:Y:S04]  /*24d40*/  LDL.LU.64 R26, [R1+0xeb8] ;  /* 0x000eb800011a7983 */ /* 0x001ea80000300a00 */
[----:B------:R-:W-:Y:S04]  /*24d50*/  STL.64 [R1+0xe78], R18 ;  /* 0x000e781201007387 */ /* 0x000fe80000100a00 */
[----:B------:R0:W-:Y:S02]  /*24d60*/  STL.64 [R1+0xe70], R16 ;  /* 0x000e701001007387 */ /* 0x0001e40000100a00 */
[----:B0-----:R-:W-:-:S02]  /*24d70*/  IMAD.MOV.U32 R16, RZ, RZ, R15 ;  /* 0x000000ffff107224 */ /* 0x001fc400078e000f */
[----:B------:R-:W-:-:S05]  /*24d80*/  IMAD.MOV.U32 R17, RZ, RZ, R14 ;  /* 0x000000ffff117224 */ /* 0x000fca00078e000e */
[----:B------:R0:W-:Y:S02]  /*24d90*/  STL.64 [R1+0xe80], R16 ;  /* 0x000e801001007387 */ /* 0x0001e40000100a00 */
[----:B0-----:R-:W-:Y:S02]  /*24da0*/  IMAD.MOV.U32 R16, RZ, RZ, R13 ;  /* 0x000000ffff107224 */ /* 0x001fe400078e000d */
[----:B------:R-:W-:Y:S02]  /*24db0*/  IMAD.MOV.U32 R17, RZ, RZ, R12 ;  /* 0x000000ffff117224 */ /* 0x000fe400078e000c */
[----:B------:R-:W0:Y:S04]  /*24dc0*/  LDSM.16.M88.4 R12, [R3+UR5+0x18000] ;  /* 0x01800005030c783b */ /* 0x000e280008000200 */
[----:B------:R-:W-:Y:S04]  /*24dd0*/  STL [R1+0x98], R10 ;  /* 0x0000980a01007387 */ /* 0x000fe80000100800 */
[----:B0-----:R0:W-:Y:S01]  /*24de0*/  STL.64 [R1+0xe8], R14 ;  /* 0x0000e80e01007387 */ /* 0x0011e20000100a00 */
[----:B------:R-:W-:-:S02]  /*24df0*/  IMAD.MOV.U32 R4, RZ, RZ, R12 ;  /* 0x000000ffff047224 */ /* 0x000fc400078e000c */
[----:B------:R-:W-:Y:S01]  /*24e00*/  IMAD.MOV.U32 R29, RZ, RZ, R13 ;  /* 0x000000ffff1d7224 */ /* 0x000fe200078e000d */
[----:B0-----:R-:W2:Y:S04]  /*24e10*/  LDL.LU.64 R14, [R1+0xeb0] ;  /* 0x000eb000010e7983 */ /* 0x001ea80000300a00 */
[----:B------:R-:W2:Y:S04]  /*24e20*/  LDL.LU.64 R12, [R1+0xea8] ;  /* 0x000ea800010c7983 */ /* 0x000ea80000300a00 */
[----:B------:R-:W-:Y:S04]  /*24e30*/  STL.64 [R1+0xe90], R6 ;  /* 0x000e900601007387 */ /* 0x000fe80000100a00 */
[----:B------:R0:W-:Y:S04]  /*24e40*/  STL.64 [R1+0xe88], R4 ;  /* 0x000e880401007387 */ /* 0x0001e80000100a00 */
[----:B0-----:R-:W4:Y:S04]  /*24e50*/  LDL.LU R4, [R1+0xa0] ;  /* 0x0000a00001047983 */ /* 0x001f280000300800 */
[----:B------:R-:W4:Y:S04]  /*24e60*/  LDL.LU R5, [R1+0xa4] ;  /* 0x0000a40001057983 */ /* 0x000f280000300800 */
[----:B------:R-:W4:Y:S04]  /*24e70*/  LDL.LU R6, [R1+0xa8] ;  /* 0x0000a80001067983 */ /* 0x000f280000300800 */
[----:B------:R-:W4:Y:S01]  /*24e80*/  LDL.LU R7, [R1+0xac] ;  /* 0x0000ac0001077983 */ /* 0x000f220000300800 */
[----:B--2---:R-:W-:Y:S03]  /*24e90*/  HMMA.16816.F32.BF16 R24, R12, R26, R20 ;  /* 0x0000001a0c18723c */ /* 0x004fe60000041814 */
[----:B------:R-:W4:Y:S04]  /*24ea0*/  LDL.LU.64 R22, [R1+0xea0] ;  /* 0x000ea00001167983 */ /* 0x000f280000300a00 */
[----:B------:R-:W4:Y:S04]  /*24eb0*/  LDL.LU.64 R20, [R1+0xe98] ;  /* 0x000e980001147983 */ /* 0x000f280000300a00 */
[----:B------:R-:W0:Y:S08]  /*24ec0*/  LDSM.16.M88.4 R12, [R3+UR5+0x1c000] ;  /* 0x01c00005030c783b */ /* 0x000e300008000200 */
[----:B------:R3:W-:Y:S02]  /*24ed0*/  STL.64 [R1+0xe10], R26 ;  /* 0x000e101a01007387 */ /* 0x0007e40000100a00 */
[----:B---3--:R-:W-:-:S02]  /*24ee0*/  IMAD.MOV.U32 R26, RZ, RZ, R2 ;  /* 0x000000ffff1a7224 */ /* 0x008fc400078e0002 */
[----:B------:R-:W-:Y:S02]  /*24ef0*/  IMAD.MOV.U32 R27, RZ, RZ, R0 ;  /* 0x000000ffff1b7224 */ /* 0x000fe400078e0000 */
[----:B0-----:R-:W-:Y:S02]  /*24f00*/  IMAD.MOV.U32 R11, RZ, RZ, R12 ;  /* 0x000000ffff0b7224 */ /* 0x001fe400078e000c */
[----:B------:R-:W-:Y:S02]  /*24f10*/  IMAD.MOV.U32 R10, RZ, RZ, R13 ;  /* 0x000000ffff0a7224 */ /* 0x000fe400078e000d */
[----:B------:R-:W-:Y:S02]  /*24f20*/  IMAD.MOV.U32 R2, RZ, RZ, R14 ;  /* 0x000000ffff027224 */ /* 0x000fe400078e000e */
[----:B------:R-:W-:Y:S02]  /*24f30*/  IMAD.MOV.U32 R0, RZ, RZ, R15 ;  /* 0x000000ffff007224 */ /* 0x000fe400078e000f */
[----:B------:R-:W0:Y:S04]  /*24f40*/  LDSM.16.MT88.4 R12, [R28+0x20600] ;  /* 0x020600001c0c783b */ /* 0x000e280000004200 */
[----:B------:R1:W-:Y:S04]  /*24f50*/  STL.64 [R1+0xe08], R24 ;  /* 0x000e081801007387 */ /* 0x0003e80000100a00 */
[----:B-1----:R-:W2:Y:S04]  /*24f60*/  LDL.LU R24, [R1+0x30] ;  /* 0x0000300001187983 */ /* 0x002ea80000300800 */
[----:B------:R-:W2:Y:S04]  /*24f70*/  LDL.LU R25, [R1+0x34] ;  /* 0x0000340001197983 */ /* 0x000ea80000300800 */
[----:B------:R-:W-:Y:S04]  /*24f80*/  STL [R1+0xde8], R0 ;  /* 0x000de80001007387 */ /* 0x000fe80000100800 */
[----:B------:R-:W-:Y:S04]  /*24f90*/  STL [R1+0xde4], R2 ;  /* 0x000de40201007387 */ /* 0x000fe80000100800 */
[----:B------:R-:W-:Y:S04]  /*24fa0*/  STL [R1+0xc90], R3 ;  /* 0x000c900301007387 */ /* 0x000fe80000100800 */
[----:B------:R-:W-:Y:S04]  /*24fb0*/  STL [R1+0xe00], R28 ;  /* 0x000e001c01007387 */ /* 0x000fe80000100800 */
[----:B0-----:R-:W-:Y:S04]  /*24fc0*/  STL.64 [R1+0xdf8], R14 ;  /* 0x000df80e01007387 */ /* 0x001fe80000100a00 */
[----:B------:R0:W-:Y:S04]  /*24fd0*/  STL.64 [R1+0xdf0], R12 ;  /* 0x000df00c01007387 */ /* 0x0001e80000100a00 */
[----:B0-----:R-:W3:Y:S04]  /*24fe0*/  LDL.LU R12, [R1+0x20] ;  /* 0x00002000010c7983 */ /* 0x001ee80000300800 */
[----:B------:R-:W3:Y:S04]  /*24ff0*/  LDL.LU R13, [R1+0x24] ;  /* 0x00002400010d7983 */ /* 0x000ee80000300800 */
[----:B------:R-:W3:Y:S04]  /*25000*/  LDL.LU R14, [R1+0x28] ;  /* 0x00002800010e7983 */ /* 0x000ee80000300800 */
[----:B------:R-:W3:Y:S01]  /*25010*/  LDL.LU R15, [R1+0x2c] ;  /* 0x00002c00010f7983 */ /* 0x000ee20000300800 */
[----:B----4-:R-:W-:Y:S03]  /*25020*/  HMMA.16816.F32.BF16 R16, R20, R16, R4 ;  /* 0x000000101410723c */ /* 0x010fe60000041804 */
[----:B------:R-:W4:Y:S04]  /*25030*/  LDL.LU.64 R6, [R1+0xe90] ;  /* 0x000e900001067983 */ /* 0x000f280000300a00 */
[----:B------:R-:W2:-:S12]  /*25040*/  LDL.LU.64 R4, [R1+0xe88] ;  /* 0x000e880001047983 */ /* 0x000e980000300a00 */
[----:B------:R0:W-:Y:S04]  /*25050*/  STL.64 [R1+0x10], R16 ;  /* 0x0000101001007387 */ /* 0x0001e80000100a00 */
[----:B------:R2:W-:Y:S04]  /*25060*/  STL.64 [R1+0x18], R18 ;  /* 0x0000181201007387 */ /* 0x0005e80000100a00 */
[----:B0-----:R-:W2:Y:S02]  /*25070*/  LDL.LU.64 R16, [R1+0xe80] ;  /* 0x000e800001107983 */ /* 0x001ea40000300a00 */
[----:B--2---:R-:W-:-:S15]  /*25080*/  HMMA.16816.F32.BF16 R16, R20, R16, R24 ;  /* 0x000000101410723c */ /* 0x004fde0000041818 */
[----:B------:R-:W-:-:S04]  /*25090*/  NOP ;  /* 0x0000000000007918 */ /* 0x000fc80000000000 */
[----:B------:R-:W-:Y:S01]  /*250a0*/  IMAD.MOV.U32 R27, RZ, RZ, R18 ;  /* 0x000000ffff1b7224 */ /* 0x000fe200078e0012 */
[----:B------:R0:W-:Y:S01]  /*250b0*/  STL.64 [R1+0x30], R16 ;  /* 0x0000301001007387 */ /* 0x0001e20000100a00 */
[----:B------:R-:W-:-:S03]  /*250c0*/  IMAD.MOV.U32 R26, RZ, RZ, R19 ;  /* 0x000000ffff1a7224 */ /* 0x000fc600078e0013 */
[----:B------:R-:W2:Y:S04]  /*250d0*/  LDL.LU.64 R18, [R1+0xe78] ;  /* 0x000e780001127983 */ /* 0x000ea80000300a00 */
[----:B0-----:R-:W3:Y:S01]  /*250e0*/  LDL.LU.64 R16, [R1+0xe70] ;  /* 0x000e700001107983 */ /* 0x001ee20000300a00 */
[----:B------:R-:W-:Y:S02]  /*250f0*/  IMAD.MOV.U32 R24, RZ, RZ, R4 ;  /* 0x000000ffff187224 */ /* 0x000fe400078e0004 */
[----:B------:R-:W-:Y:S01]  /*25100*/  IMAD.MOV.U32 R25, RZ, RZ, R29 ;  /* 0x000000ffff197224 */ /* 0x000fe200078e001d */
[----:B------:R-:W4:Y:S04]  /*25110*/  LDL.LU R4, [R1+0xe68] ;  /* 0x000e680001047983 */ /* 0x000f280000300800 */
[----:B------:R-:W-:Y:S04]  /*25120*/  STL.64 [R1+0xe30], R26 ;  /* 0x000e301a01007387 */ /* 0x000fe80000100a00 */
[----:B------:R2:W-:Y:S02]  /*25130*/  STL.64 [R1+0xe28], R24 ;  /* 0x000e281801007387 */ /* 0x0005e40000100a00 */
[----:B--2---:R-:W-:-:S02]  /*25140*/  IMAD.MOV.U32 R24, RZ, RZ, R19 ;  /* 0x000000ffff187224 */ /* 0x004fc400078e0013 */
[----:B------:R-:W-:Y:S02]  /*25150*/  IMAD.MOV.U32 R25, RZ, RZ, R18 ;  /* 0x000000ffff197224 */ /* 0x000fe400078e0012 */
[----:B---3--:R-:W-:-:S15]  /*25160*/  HMMA.16816.F32.BF16 R16, R20, R16, R12 ;  /* 0x000000101410723c */ /* 0x008fde000004180c */
[----:B------:R-:W-:-:S04]  /*25170*/  NOP ;  /* 0x0000000000007918 */ /* 0x000fc80000000000 */
[----:B------:R-:W-:Y:S01]  /*25180*/  IMAD.MOV.U32 R28, RZ, RZ, R17 ;  /* 0x000000ffff1c7224 */ /* 0x000fe200078e0011 */
[----:B------:R0:W-:Y:S04]  /*25190*/  STL [R1+0x50], R16 ;  /* 0x0000501001007387 */ /* 0x0001e80000100800 */
[----:B0-----:R-:W4:Y:S01]  /*251a0*/  LDL.LU.64 R16, [R1+0xe60] ;  /* 0x000e600001107983 */ /* 0x001f220000300a00 */
[----:B------:R-:W-:Y:S02]  /*251b0*/  IMAD.MOV.U32 R15, RZ, RZ, R18 ;  /* 0x000000ffff0f7224 */ /* 0x000fe400078e0012 */
[----:B------:R-:W-:Y:S02]  /*251c0*/  IMAD.MOV.U32 R14, RZ, RZ, R19 ;  /* 0x000000ffff0e7224 */ /* 0x000fe400078e0013 */
[----:B----4-:R-:W-:Y:S01]  /*251d0*/  HMMA.16816.F32.BF16 R16, R20, R16, R4 ;  /* 0x000000101410723c */ /* 0x010fe20000041804 */
[----:B------:R-:W2:-:S15]  /*251e0*/  LDL.LU.64 R6, [R1+0xe58] ;  /* 0x000e580001067983 */ /* 0x000e9e0000300a00 */
[----:B------:R-:W-:-:S03]  /*251f0*/  NOP ;  /* 0x0000000000007918 */ /* 0x000fc60000000000 */
[----:B------:R-:W-:Y:S02]  /*25200*/  IMAD.MOV.U32 R29, RZ, RZ, R18 ;  /* 0x000000ffff1d7224 */ /* 0x000fe400078e0012 */
[----:B------:R-:W-:Y:S02]  /*25210*/  IMAD.MOV.U32 R3, RZ, RZ, R19 ;  /* 0x000000ffff037224 */ /* 0x000fe400078e0013 */
[----:B------:R-:W-:Y:S02]  /*25220*/  IMAD.MOV.U32 R0, RZ, RZ, R16 ;  /* 0x000000ffff007224 */ /* 0x000fe400078e0010 */
[----:B------:R-:W-:Y:S01]  /*25230*/  IMAD.MOV.U32 R2, RZ, RZ, R17 ;  /* 0x000000ffff027224 */ /* 0x000fe200078e0011 */
[----:B------:R-:W3:Y:S04]  /*25240*/  LDL.LU.64 R18, [R1+0xe50] ;  /* 0x000e500001127983 */ /* 0x000ee80000300a00 */
[----:B------:R-:W3:Y:S01]  /*25250*/  LDL.LU.64 R16, [R1+0xe48] ;  /* 0x000e480001107983 */ /* 0x000ee20000300a00 */
[----:B------:R-:W-:-:S02]  /*25260*/  IMAD.MOV.U32 R12, RZ, RZ, R11 ;  /* 0x000000ffff0c7224 */ /* 0x000fc400078e000b */
[----:B------:R-:W-:Y:S02]  /*25270*/  IMAD.MOV.U32 R13, RZ, RZ, R10 ;  /* 0x000000ffff0d7224 */ /* 0x000fe400078e000a */
[----:B---3--:R-:W-:-:S15]  /*25280*/  HMMA.16816.F32.BF16 R8, R20, R8, R16 ;  /* 0x000000081408723c */ /* 0x008fde0000041810 */
[----:B------:R-:W-:-:S04]  /*25290*/  NOP ;  /* 0x0000000000007918 */ /* 0x000fc80000000000 */
[----:B------:R-:W-:Y:S02]  /*252a0*/  IMAD.MOV.U32 R17, RZ, RZ, R10 ;  /* 0x000000ffff117224 */ /* 0x000fe400078e000a */
[----:B------:R-:W-:Y:S02]  /*252b0*/  IMAD.MOV.U32 R16, RZ, RZ, R11 ;  /* 0x000000ffff107224 */ /* 0x000fe400078e000b */
[----:B------:R-:W-:Y:S02]  /*252c0*/  IMAD.MOV.U32 R4, RZ, RZ, R8 ;  /* 0x000000ffff047224 */ /* 0x000fe400078e0008 */
[----:B------:R-:W-:Y:S01]  /*252d0*/  IMAD.MOV.U32 R5, RZ, RZ, R9 ;  /* 0x000000ffff057224 */ /* 0x000fe200078e0009 */
[----:B------:R-:W3:Y:S04]  /*252e0*/  LDL.LU.64 R10, [R1+0xe40] ;  /* 0x000e4000010a7983 */ /* 0x000ee80000300a00 */
[----:B------:R-:W3:Y:S04]  /*252f0*/  LDL.LU.64 R8, [R1+0xe38] ;  /* 0x000e380001087983 */ /* 0x000ee80000300a00 */
[----:B------:R-:W4:Y:S01]  /*25300*/  LDL.LU.64 R26, [R1+0xe30] ;  /* 0x000e3000011a7983 */ /* 0x000f220000300a00 */
[----:B---3--:R-:W-:Y:S03]  /*25310*/  HMMA.16816.F32.BF16 R8, R20, R24, R8 ;  /* 0x000000181408723c */ /* 0x008fe60000041808 */
[----:B------:R-:W3:Y:S04]  /*25320*/  LDL.LU.64 R24, [R1+0xe28] ;  /* 0x000e280001187983 */ /* 0x000ee80000300a00 */
[----:B------:R-:W3:Y:S04]  /*25330*/  LDL.LU R18, [R1+0x48] ;  /* 0x0000480001127983 */ /* 0x000ee80000300800 */
[----:B------:R-:W3:Y:S08]  /*25340*/  LDL.LU R19, [R1+0x4c] ;  /* 0x00004c0001137983 */ /* 0x000ef00000300800 */
[----:B------:R0:W-:Y:S04]  /*25350*/  STL.64 [R1+0xda0], R10 ;  /* 0x000da00a01007387 */ /* 0x0001e80000100a00 */
[----:B------:R1:W-:Y:S01]  /*25360*/  STL.64 [R1+0xd98], R8 ;  /* 0x000d980801007387 */ /* 0x0003e20000100a00 */
[----:B0-----:R-:W-:-:S02]  /*25370*/  IMAD.MOV.U32 R10, RZ, RZ, R17 ;  /* 0x000000ffff0a7224 */ /* 0x001fc400078e0011 */
[----:B------:R-:W-:Y:S02]  /*25380*/  IMAD.MOV.U32 R11, RZ, RZ, R16 ;  /* 0x000000ffff0b7224 */ /* 0x000fe400078e0010 */
[----:B-1----:R-:W-:Y:S02]  /*25390*/  IMAD.MOV.U32 R8, RZ, RZ, R4 ;  /* 0x000000ffff087224 */ /* 0x002fe400078e0004 */
[----:B------:R-:W-:Y:S01]  /*253a0*/  IMAD.MOV.U32 R9, RZ, RZ, R5 ;  /* 0x000000ffff097224 */ /* 0x000fe200078e0005 */
[----:B------:R-:W3:Y:S04]  /*253b0*/  LDL.LU R4, [R1+0xe24] ;  /* 0x000e240001047983 */ /* 0x000ee80000300800 */
[----:B------:R-:W3:Y:S04]  /*253c0*/  LDL.LU R5, [R1+0xe20] ;  /* 0x000e200001057983 */ /* 0x000ee80000300800 */
[----:B------:R2:W-:Y:S04]  /*253d0*/  STL.64 [R1+0xdb8], R10 ;  /* 0x000db80a01007387 */ /* 0x0005e80000100a00 */
[----:B------:R-:W-:Y:S01]  /*253e0*/  STL.64 [R1+0xdb0], R8 ;  /* 0x000db00801007387 */ /* 0x000fe20000100a00 */
[----:B--2---:R-:W-:-:S02]  /*253f0*/  IMAD.MOV.U32 R10, RZ, RZ, R6 ;  /* 0x000000ffff0a7224 */ /* 0x004fc400078e0006 */
[----:B------:R-:W-:Y:S01]  /*25400*/  IMAD.MOV.U32 R11, RZ, RZ, R7 ;  /* 0x000000ffff0b7224 */ /* 0x000fe200078e0007 */
[----:B------:R-:W3:Y:S04]  /*25410*/  LDL.LU R6, [R1+0xe1c] ;  /* 0x000e1c0001067983 */ /* 0x000ee80000300800 */
[----:B------:R-:W3:Y:S04]  /*25420*/  LDL.LU R7, [R1+0xe18] ;  /* 0x000e180001077983 */ /* 0x000ee80000300800 */
[----:B------:R0:W-:Y:S04]  /*25430*/  STL.64 [R1+0xdc0], R10 ;  /* 0x000dc00a01007387 */ /* 0x0001e80000100a00 */
[----:B0-----:R-:W2:Y:S04]  /*25440*/  LDL.LU R10, [R1+0x78] ;  /* 0x00007800010a7983 */ /* 0x001ea80000300800 */
[----:B------:R-:W2:Y:S01]  /*25450*/  LDL.LU R11, [R1+0x7c] ;  /* 0x00007c00010b7983 */ /* 0x000ea20000300800 */
[----:B---3--:R-:W-:Y:S03]  /*25460*/  HMMA.16816.F32.BF16 R4, R20, R24, R4 ;  /* 0x000000181404723c */ /* 0x008fe60000041804 */
[----:B--2---:R4:W-:Y:S04]  /*25470*/  STL.64 [R1+0xdd8], R10 ;  /* 0x000dd80a01007387 */ /* 0x0049e80000100a00 */
[----:B------:R-:W2:Y:S04]  /*25480*/  LDL.LU R8, [R1+0x30] ;  /* 0x0000300001087983 */ /* 0x000ea80000300800 */
[----:B------:R-:W2:Y:S01]  /*25490*/  LDL.LU R9, [R1+0x34] ;  /* 0x0000340001097983 */ /* 0x000ea20000300800 */
[----:B----4-:R-:W-:-:S02]  /*254a0*/  IMAD.MOV.U32 R10, RZ, RZ, R27 ;  /* 0x000000ffff0a7224 */ /* 0x010fc400078e001b */
[----:B------:R-:W-:Y:S02]  /*254b0*/  IMAD.MOV.U32 R11, RZ, RZ, R26 ;  /* 0x000000ffff0b7224 */ /* 0x000fe400078e001a */
[----:B------:R-:W3:Y:S04]  /*254c0*/  LDL.LU.64 R26, [R1+0xe10] ;  /* 0x000e1000011a7983 */ /* 0x000ee80000300a00 */
[----:B------:R-:W3:Y:S04]  /*254d0*/  LDL.LU.64 R24, [R1+0xe08] ;  /* 0x000e080001187983 */ /* 0x000ee80000300a00 */
[----:B------:R0:W-:Y:S04]  /*254e0*/  STL.64 [R1+0xdd0], R6 ;  /* 0x000dd00601007387 */ /* 0x0001e80000100a00 */
[----:B------:R1:W-:Y:S01]  /*254f0*/  STL.64 [R1+0xdc8], R4 ;  /* 0x000dc80401007387 */ /* 0x0003e20000100a00 */
[----:B0-----:R-:W-:-:S03]  /*25500*/  IMAD.MOV.U32 R6, RZ, RZ, R15 ;  /* 0x000000ffff067224 */ /* 0x001fc600078e000f */
[----:B-1----:R-:W4:Y:S01]  /*25510*/  LDL.LU R4, [R1+0x50] ;  /* 0x0000500001047983 */ /* 0x002f220000300800 */
[----:B------:R-:W-:-:S03]  /*25520*/  IMAD.MOV.U32 R5, RZ, RZ, R28 ;  /* 0x000000ffff057224 */ /* 0x000fc600078e001c */
[----:B------:R-:W2:Y:S01]  /*25530*/  LDL.LU R28, [R1+0xe00] ;  /* 0x000e0000011c7983 */ /* 0x000ea20000300800 */
[----:B------:R-:W-:-:S03]  /*25540*/  IMAD.MOV.U32 R7, RZ, RZ, R14 ;  /* 0x000000ffff077224 */ /* 0x000fc600078e000e */
[----:B------:R-:W2:Y:S01]  /*25550*/  LDL.LU.64 R14, [R1+0xdf8] ;  /* 0x000df800010e7983 */ /* 0x000ea20000300a00 */
[----:B---3--:R-:W-:Y:S03]  /*25560*/  HMMA.16816.F32.BF16 R24, R20, R12, R24 ;  /* 0x0000000c1418723c */ /* 0x008fe60000041818 */
[----:B------:R-:W2:Y:S04]  /*25570*/  LDL.LU.64 R12, [R1+0xdf0] ;  /* 0x000df000010c7983 */ /* 0x000ea80000300a00 */
[----:B------:R-:W2:Y:S04]  /*25580*/  LDL.LU R22, [R1+0x68] ;  /* 0x0000680001167983 */ /* 0x000ea80000300800 */
[----:B------:R-:W2:Y:S08]  /*25590*/  LDL.LU R23, [R1+0x6c] ;  /* 0x00006c0001177983 */ /* 0x000eb00000300800 */
[----:B------:R-:W-:Y:S04]  /*255a0*/  STL.64 [R1+0xd90], R26 ;  /* 0x000d901a01007387 */ /* 0x000fe80000100a00 */
[----:B------:R0:W-:Y:S04]  /*255b0*/  STL.64 [R1+0xd88], R24 ;  /* 0x000d881801007387 */ /* 0x0001e80000100a00 */
[----:B0-----:R-:W3:Y:S04]  /*255c0*/  LDL.LU R24, [R1+0x10] ;  /* 0x0000100001187983 */ /* 0x001ee80000300800 */
[----:B------:R-:W3:Y:S04]  /*255d0*/  LDL.LU R25, [R1+0x14] ;  /* 0x0000140001197983 */ /* 0x000ee80000300800 */
[----:B------:R-:W3:Y:S04]  /*255e0*/  LDL.LU R26, [R1+0x18] ;  /* 0x00001800011a7983 */ /* 0x000ee80000300800 */
[----:B------:R-:W3:Y:S01]  /*255f0*/  LDL.LU R27, [R1+0x1c] ;  /* 0x00001c00011b7983 */ /* 0x000ee20000300800 */
[C---:B--2---:R-:W-:Y:S08]  /*25600*/  HMMA.16816.F32.BF16 R20, R12.reuse, R22, R8 ;  /* 0x000000160c14723c */ /* 0x044ff00000041808 */
[----:B---3--:R-:W-:Y:S01]  /*25610*/  HMMA.16816.F32.BF16 R16, R12, R18, R24 ;  /* 0x000000120c10723c */ /* 0x008fe20000041818 */
[----:B------:R-:W2:Y:S04]  /*25620*/  LDL.LU R26, [R1+0xe8] ;  /* 0x0000e800011a7983 */ /* 0x000ea80000300800 */
[----:B------:R-:W2:-:S14]  /*25630*/  LDL.LU R27, [R1+0xec] ;  /* 0x0000ec00011b7983 */ /* 0x000e9c0000300800 */
[----:B------:R0:W-:Y:S04]  /*25640*/  STL [R1+0xd74], R16 ;  /* 0x000d741001007387 */ /* 0x0001e80000100800 */
[----:B------:R1:W-:Y:S04]  /*25650*/  STL [R1+0xd70], R17 ;  /* 0x000d701101007387 */ /* 0x0003e80000100800 */
[----:B------:R3:W-:Y:S04]  /*25660*/  STL [R1+0xd6c], R18 ;  /* 0x000d6c1201007387 */ /* 0x0007e80000100800 */
[----:B------:R-:W-:Y:S01]  /*25670*/  STL [R1+0xd68], R19 ;  /* 0x000d681301007387 */ /* 0x000fe20000100800 */
[----:B0-----:R-:W-:-:S02]  /*25680*/  IMAD.MOV.U32 R16, RZ, RZ, R0 ;  /* 0x000000ffff107224 */ /* 0x001fc400078e0000 */
[----:B-1----:R-:W-:Y:S01]  /*25690*/  IMAD.MOV.U32 R17, RZ, RZ, R2 ;  /* 0x000000ffff117224 */ /* 0x002fe200078e0002 */
[----:B------:R-:W2:Y:S04]  /*256a0*/  LDL.LU R0, [R1+0xde8] ;  /* 0x000de80001007983 */ /* 0x000ea80000300800 */
[----:B------:R-:W2:Y:S01]  /*256b0*/  LDL.LU R2, [R1+0xde4] ;  /* 0x000de40001027983 */ /* 0x000ea20000300800 */
[----:B---3--:R-:W-:-:S03]  /*256c0*/  IMAD.MOV.U32 R18, RZ, RZ, R29 ;  /* 0x000000ffff127224 */ /* 0x008fc600078e001d */
[----:B------:R-:W3:Y:S04]  /*256d0*/  LDL.LU R29, [R1+0xde0] ;  /* 0x000de000011d7983 */ /* 0x000ee80000300800 */
[----:B------:R-:W4:Y:S04]  /*256e0*/  LDL.LU.64 R10, [R1+0xdd8] ;  /* 0x000dd800010a7983 */ /* 0x000f280000300a00 */
[----:B------:R-:W-:Y:S04]  /*256f0*/  STL [R1+0xd54], R20 ;  /* 0x000d541401007387 */ /* 0x000fe80000100800 */
[----:B------:R-:W-:Y:S04]  /*25700*/  STL [R1+0xd50], R21 ;  /* 0x000d501501007387 */ /* 0x000fe80000100800 */
[----:B------:R0:W-:Y:S04]  /*25710*/  STL [R1+0xd4c], R22 ;  /* 0x000d4c1601007387 */ /* 0x0001e80000100800 */
[----:B------:R1:W-:Y:S04]  /*25720*/  STL [R1+0xd48], R23 ;  /* 0x000d481701007387 */ /* 0x0003e80000100800 */
[----:B0-----:R-:W2:Y:S04]  /*25730*/  LDL.LU R22, [R1+0xc8] ;  /* 0x0000c80001167983 */ /* 0x001ea80000300800 */
[----:B-1----:R-:W2:Y:S01]  /*25740*/  LDL.LU R23, [R1+0xcc] ;  /* 0x0000cc0001177983 */ /* 0x002ea20000300800 */
[----:B----4-:R-:W-:Y:S03]  /*25750*/  HMMA.16816.F32.BF16 R8, R12, R10, R4 ;  /* 0x0000000a0c08723c */ /* 0x010fe60000041804 */
[----:B------:R-:W2:Y:S04]  /*25760*/  LDL.LU.64 R6, [R1+0xdd0] ;  /* 0x000dd00001067983 */ /* 0x000ea80000300a00 */
[----:B------:R-:W2:-:S12]  /*25770*/  LDL.LU.64 R4, [R1+0xdc8] ;  /* 0x000dc80001047983 */ /* 0x000e980000300a00 */
[----:B------:R-:W-:Y:S04]  /*25780*/  STL.64 [R1+0x50], R8 ;  /* 0x0000500801007387 */ /* 0x000fe80000100a00 */
[----:B------:R0:W-:Y:S04]  /*25790*/  STL.64 [R1+0x58], R10 ;  /* 0x0000580a01007387 */ /* 0x0001e80000100a00 */
[----:B0-----:R-:W4:Y:S01]  /*257a0*/  LDL.LU.64 R10, [R1+0xdc0] ;  /* 0x000dc000010a7983 */ /* 0x001f220000300a00 */
[----:B------:R-:W-:-:S07]  /*257b0*/  IMAD.MOV.U32 R19, RZ, RZ, R3 ;  /* 0x000000ffff137224 */ /* 0x000fce00078e0003 */
[----:B----4-:R-:W-:-:S15]  /*257c0*/  HMMA.16816.F32.BF16 R8, R12, R10, R16 ;  /* 0x0000000a0c08723c */ /* 0x010fde0000041810 */
[----:B------:R-:W-:-:S04]  /*257d0*/  NOP ;  /* 0x0000000000007918 */ /* 0x000fc80000000000 */
[----:B------:R-:W-:Y:S02]  /*257e0*/  IMAD.MOV.U32 R17, RZ, RZ, R8 ;  /* 0x000000ffff117224 */ /* 0x000fe400078e0008 */
[----:B------:R-:W-:Y:S02]  /*257f0*/  IMAD.MOV.U32 R18, RZ, RZ, R9 ;  /* 0x000000ffff127224 */ /* 0x000fe400078e0009 */
[----:B------:R-:W-:Y:S02]  /*25800*/  IMAD.MOV.U32 R3, RZ, RZ, R11 ;  /* 0x000000ffff037224 */ /* 0x000fe400078e000b */
[----:B------:R-:W-:Y:S02]  /*25810*/  IMAD.MOV.U32 R19, RZ, RZ, R10 ;  /* 0x000000ffff137224 */ /* 0x000fe400078e000a */
[----:B------:R-:W4:Y:S04]  /*25820*/  LDL.LU.64 R10, [R1+0xdb8] ;  /* 0x000db800010a7983 */ /* 0x000f280000300a00 */
[----:B------:R-:W4:Y:S04]  /*25830*/  LDL.LU.64 R8, [R1+0xdb0] ;  /* 0x000db00001087983 */ /* 0x000f280000300a00 */
[----:B------:R-:W-:Y:S04]  /*25840*/  STL [R1+0xd80], R17 ;  /* 0x000d801101007387 */ /* 0x000fe80000100800 */
[----:B------:R0:W-:Y:S04]  /*25850*/  STL [R1+0xd7c], R18 ;  /* 0x000d7c1201007387 */ /* 0x0001e80000100800 */
[----:B------:R3:W-:Y:S04]  /*25860*/  STL [R1+0xd78], R19 ;  /* 0x000d781301007387 */ /* 0x0007e80000100800 */
[----:B0-----:R-:W4:Y:S01]  /*25870*/  LDL.LU R18, [R1+0x98] ;  /* 0x0000980001127983 */ /* 0x001f220000300800 */
[----:B---3--:R-:W-:-:S03]  /*25880*/  IMAD.MOV.U32 R19, RZ, RZ, R29 ;  /* 0x000000ffff137224 */ /* 0x008fc600078e001d */
[----:B------:R-:W3:Y:S04]  /*25890*/  LDL.LU R29, [R1+0xda8] ;  /* 0x000da800011d7983 */ /* 0x000ee80000300800 */
[----:B----4-:R-:W-:Y:S01]  /*258a0*/  HMMA.16816.F32.BF16 R16, R12, R18, R8 ;  /* 0x000000120c10723c */ /* 0x010fe20000041808 */
[----:B------:R-:W4:Y:S04]  /*258b0*/  LDL.LU.64 R10, [R1+0xda0] ;  /* 0x000da000010a7983 */ /* 0x000f280000300a00 */
[----:B------:R-:W4:-:S14]  /*258c0*/  LDL.LU.64 R8, [R1+0xd98] ;  /* 0x000d980001087983 */ /* 0x000f1c0000300a00 */
[----:B------:R-:W-:Y:S04]  /*258d0*/  STL.64 [R1+0x10], R16 ;  /* 0x0000101001007387 */ /* 0x000fe80000100a00 */
[----:B------:R2:W-:Y:S02]  /*258e0*/  STL.64 [R1+0x18], R18 ;  /* 0x0000181201007387 */ /* 0x0005e40000100a00 */
[C---:B--2---:R-:W-:Y:S02]  /*258f0*/  HMMA.16816.F32.BF16 R16, R12.reuse, R26, R4 ;  /* 0x0000001a0c10723c */ /* 0x044fe40000041804 */
[----:B------:R-:W0:Y:S04]  /*25900*/  LDSM.16.MT88.4 R4, [R28+0x20800] ;  /* 0x020800001c04783b */ /* 0x000e280000004200 */
[----:B---3--:R-:W-:Y:S02]  /*25910*/  LDSM.16.M88.4 R24, [R29+UR5+0x10080] ;  /* 0x010080051d18783b */ /* 0x008fe40008000200 */
[----:B----4-:R-:W-:-:S15]  /*25920*/  HMMA.16816.F32.BF16 R8, R12, R22, R8 ;  /* 0x000000160c08723c */ /* 0x010fde0000041808 */
[----:B------:R-:W-:-:S04]  /*25930*/  NOP ;  /* 0x0000000000007918 */ /* 0x000fc80000000000 */
[----:B------:R-:W-:Y:S02]  /*25940*/  IMAD.MOV.U32 R23, RZ, RZ, R11 ;  /* 0x000000ffff177224 */ /* 0x000fe400078e000b */
[----:B------:R-:W-:Y:S02]  /*25950*/  IMAD.MOV.U32 R22, RZ, RZ, R10 ;  /* 0x000000ffff167224 */ /* 0x000fe400078e000a */
[----:B------:R-:W-:Y:S02]  /*25960*/  IMAD.MOV.U32 R21, RZ, RZ, R9 ;  /* 0x000000ffff157224 */ /* 0x000fe400078e0009 */
[----:B------:R-:W-:Y:S01]  /*25970*/  IMAD.MOV.U32 R20, RZ, RZ, R8 ;  /* 0x000000ffff147224 */ /* 0x000fe200078e0008 */
[----:B------:R-:W-:Y:S04]  /*25980*/  STL [R1+0xd64], R23 ;  /* 0x000d641701007387 */ /* 0x000fe80000100800 */
[----:B------:R-:W-:Y:S04]  /*25990*/  STL [R1+0xd60], R22 ;  /* 0x000d601601007387 */ /* 0x000fe80000100800 */
[----:B------:R-:W-:Y:S04]  /*259a0*/  STL [R1+0xd5c], R21 ;  /* 0x000d5c1501007387 */ /* 0x000fe80000100800 */
[----:B------:R-:W-:Y:S04]  /*259b0*/  STL [R1+0xd58], R20 ;  /* 0x000d581401007387 */ /* 0x000fe80000100800 */
[----:B0-----:R-:W-:Y:S04]  /*259c0*/  STL [R1+0xd84], R7 ;  /* 0x000d840701007387 */ /* 0x001fe80000100800 */
[----:B------:R-:W-:Y:S04]  /*259d0*/  STL.64 [R1+0x20], R16 ;  /* 0x0000201001007387 */ /* 0x000fe80000100a00 */
[----:B------:R-:W-:Y:S04]  /*259e0*/  STL.64 [R1+0x28], R18 ;  /* 0x0000281201007387 */ /* 0x000fe80000100a00 */
[----:B------:R-:W0:Y:S02]  /*259f0*/  LDSM.16.M88.4 R16, [R29+UR5+0x80] ;  /* 0x000080051d10783b */ /* 0x000e240008000200 */
[----:B0-----:R-:W-:-:S02]  /*25a00*/  IMAD.MOV.U32 R8, RZ, RZ, R16 ;  /* 0x000000ffff087224 */ /* 0x001fc400078e0010 */
[----:B------:R-:W-:Y:S01]  /*25a10*/  STL.64 [R1+0x78], R18 ;  /* 0x0000781201007387 */ /* 0x000fe20000100a00 */
[----:B------:R-:W-:-:S03]  /*25a20*/  IMAD.MOV.U32 R7, RZ, RZ, R17 ;  /* 0x000000ffff077224 */ /* 0x000fc600078e0011 */
[----:B------:R-:W0:Y:S01]  /*25a30*/  LDSM.16.M88.4 R16, [R29+UR5+0x4080] ;  /* 0x004080051d10783b */ /* 0x000e220008000200 */
[----:B------:R-:W-:-:S03]  /*25a40*/  IMAD.MOV.U32 R11, RZ, RZ, R3 ;  /* 0x000000ffff0b7224 */ /* 0x000fc600078e0003 */
[----:B0-----:R-:W-:Y:S04]  /*25a50*/  STL.64 [R1+0x60], R16 ;  /* 0x0000601001007387 */ /* 0x001fe80000100a00 */
[----:B------:R-:W-:Y:S01]  /*25a60*/  STL [R1+0x68], R18 ;  /* 0x0000681201007387 */ /* 0x000fe20000100800 */
[----:B------:R-:W-:-:S03]  /*25a70*/  IMAD.MOV.U32 R3, RZ, RZ, R19 ;  /* 0x000000ffff037224 */ /* 0x000fc600078e0013 */
[----:B------:R-:W0:Y:S01]  /*25a80*/  LDSM.16.M88.4 R16, [R29+UR5+0x8080] ;  /* 0x008080051d10783b */ /* 0x000e220008000200 */
[----:B------:R-:W-:Y:S02]  /*25a90*/  IMAD.MOV.U32 R22, RZ, RZ, R2 ;  /* 0x000000ffff167224 */ /* 0x000fe400078e0002 */
[----:B------:R-:W-:Y:S02]  /*25aa0*/  IMAD.MOV.U32 R23, RZ, RZ, R0 ;  /* 0x000000ffff177224 */ /* 0x000fe400078e0000 */
[----:B0-----:R-:W-:Y:S01]  /*25ab0*/  IMAD.MOV.U32 R2, RZ, RZ, R18 ;  /* 0x000000ffff027224 */ /* 0x001fe200078e0012 */
[----:B------:R-:W-:Y:S01]  /*25ac0*/  STL.64 [R1+0x80], R16 ;  /* 0x0000801001007387 */ /* 0x000fe20000100a00 */
[----:B------:R-:W-:-:S03]  /*25ad0*/  IMAD.MOV.U32 R0, RZ, RZ, R19 ;  /* 0x000000ffff007224 */ /* 0x000fc600078e0013 */
[----:B------:R-:W0:Y:S02]  /*25ae0*/  LDSM.16.M88.4 R16, [R29+UR5+0xc080] ;  /* 0x00c080051d10783b */ /* 0x000e240008000200 */
[----:B0-----:R-:W-:Y:S02]  /*25af0*/  IMAD.MOV.U32 R10, RZ, RZ, R16 ;  /* 0x000000ffff0a7224 */ /* 0x001fe400078e0010 */
[----:B------:R0:W-:Y:S04]  /*25b00*/  STL.64 [R1+0x98], R18 ;  /* 0x0000981201007387 */ /* 0x0001e80000100a00 */
[----:B------:R-:W-:Y:S01]  /*25b10*/  STL.64 [R1+0xa8], R26 ;  /* 0x0000a81a01007387 */ /* 0x000fe20000100a00 */
[----:B------:R-:W-:Y:S02]  /*25b20*/  IMAD.MOV.U32 R16, RZ, RZ, R25 ;  /* 0x000000ffff107224 */ /* 0x000fe400078e0019 */
[----:B0-----:R-:W-:-:S02]  /*25b30*/  IMAD.MOV.U32 R19, RZ, RZ, R24 ;  /* 0x000000ffff137224 */ /* 0x001fc400078e0018 */
[----:B------:R-:W0:Y:S01]  /*25b40*/  LDSM.16.M88.4 R24, [R29+UR5+0x14080] ;  /* 0x014080051d18783b */ /* 0x000e220008000200 */
[----:B------:R-:W-:-:S03]  /*25b50*/  IMAD.MOV.U32 R9, RZ, RZ, R17 ;  /* 0x000000ffff097224 */ /* 0x000fc600078e0011 */
[----:B0-----:R0:W-:Y:S01]  /*25b60*/  STL.64 [R1+0xb8], R26 ;  /* 0x0000b81a01007387 */ /* 0x0011e20000100a00 */
[----:B------:R-:W-:Y:S02]  /*25b70*/  IMAD.MOV.U32 R17, RZ, RZ, R24 ;  /* 0x000000ffff117224 */ /* 0x000fe400078e0018 */
[----:B------:R-:W-:Y:S01]  /*25b80*/  IMAD.MOV.U32 R18, RZ, RZ, R25 ;  /* 0x000000ffff127224 */ /* 0x000fe200078e0019 */
[----:B0-----:R-:W2:Y:S04]  /*25b90*/  LDL.LU.64 R26, [R1+0xd90] ;  /* 0x000d9000011a7983 */ /* 0x001ea80000300a00 */
[----:B------:R-:W2:Y:S02]  /*25ba0*/  LDL.LU.64 R24, [R1+0xd88] ;  /* 0x000d880001187983 */ /* 0x000ea40000300a00 */
[----:B--2---:R-:W-:Y:S01]  /*25bb0*/  HMMA.16816.F32.BF16 R12, R12, R22, R24 ;  /* 0x000000160c0c723c */ /* 0x004fe20000041818 */
[----:B------:R-:W-:-:S02]  /*25bc0*/  IMAD.MOV.U32 R25, RZ, RZ, R10 ;  /* 0x000000ffff197224 */ /* 0x000fc400078e000a */
[----:B------:R-:W-:Y:S02]  /*25bd0*/  IMAD.MOV.U32 R26, RZ, RZ, R9 ;  /* 0x000000ffff1a7224 */ /* 0x000fe400078e0009 */
[----:B------:R-:W-:-:S14]  /*25be0*/  IMAD.MOV.U32 R27, RZ, RZ, R11 ;  /* 0x000000ffff1b7224 */ /* 0x000fdc00078e000b */
[----:B------:R-:W-:Y:S02]  /*25bf0*/  IMAD.MOV.U32 R23, RZ, RZ, R12 ;  /* 0x000000ffff177224 */ /* 0x000fe400078e000c */
[----:B------:R-:W-:Y:S02]  /*25c00*/  IMAD.MOV.U32 R12, RZ, RZ, R8 ;  /* 0x000000ffff0c7224 */ /* 0x000fe400078e0008 */
[----:B------:R-:W0:Y:S01]  /*25c10*/  LDSM.16.M88.4 R8, [R29+UR5+0x18080] ;  /* 0x018080051d08783b */ /* 0x000e220008000200 */
[----:B------:R-:W-:Y:S02]  /*25c20*/  IMAD.MOV.U32 R21, RZ, RZ, R14 ;  /* 0x000000ffff157224 */ /* 0x000fe400078e000e */
[----:B------:R-:W-:Y:S02]  /*25c30*/  IMAD.MOV.U32 R20, RZ, RZ, R15 ;  /* 0x000000ffff147224 */ /* 0x000fe400078e000f */
[----:B0-----:R-:W-:Y:S01]  /*25c40*/  IMAD.MOV.U32 R15, RZ, RZ, R8 ;  /* 0x000000ffff0f7224 */ /* 0x001fe200078e0008 */
[----:B------:R-:W-:Y:S01]  /*25c50*/  STL.64 [R1+0xe8], R10 ;  /* 0x0000e80a01007387 */ /* 0x000fe20000100a00 */
[----:B------:R-:W-:-:S03]  /*25c60*/  IMAD.MOV.U32 R14, RZ, RZ, R9 ;  /* 0x000000ffff0e7224 */ /* 0x000fc600078e0009 */
[----:B------:R-:W0:Y:S01]  /*25c70*/  LDSM.16.M88.4 R8, [R29+UR5+0x1c080] ;  /* 0x01c080051d08783b */ /* 0x000e220008000200 */
[----:B------:R-:W-:Y:S02]  /*25c80*/  IMAD.MOV.U32 R22, RZ, RZ, R13 ;  /* 0x000000ffff167224 */ /* 0x000fe400078e000d */
[----:B------:R-:W-:Y:S02]  /*25c90*/  IMAD.MOV.U32 R13, RZ, RZ, R7 ;  /* 0x000000ffff0d7224 */ /* 0x000fe400078e0007 */
[----:B0-----:R-:W-:Y:S02]  /*25ca0*/  IMAD.MOV.U32 R7, RZ, RZ, R8 ;  /* 0x000000ffff077224 */ /* 0x001fe400078e0008 */
[----:B------:R-:W-:Y:S01]  /*25cb0*/  IMAD.MOV.U32 R24, RZ, RZ, R9 ;  /* 0x000000ffff187224 */ /* 0x000fe200078e0009 */
[----:B------:R-:W-:Y:S01]  /*25cc0*/  STL [R1+0xf8], R10 ;  /* 0x0000f80a01007387 */ /* 0x000fe20000100800 */
[----:B------:R-:W-:-:S03]  /*25cd0*/  IMAD.MOV.U32 R29, RZ, RZ, R11 ;  /* 0x000000ffff1d7224 */ /* 0x000fc600078e000b */
[----:B------:R-:W0:Y:S04]  /*25ce0*/  LDSM.16.MT88.4 R8, [R28+0x20a00] ;  /* 0x020a00001c08783b */ /* 0x000e280000004200 */
[----:B------:R-:W-:Y:S04]  /*25cf0*/  STL [R1+0xc68], R29 ;  /* 0x000c681d01007387 */ /* 0x000fe80000100800 */
[----:B0-----:R-:W-:Y:S04]  /*25d00*/  STL.64 [R1+0xcd8], R10 ;  /* 0x000cd80a01007387 */ /* 0x001fe80000100a00 */
[----:B------:R0:W-:Y:S02]  /*25d10*/  STL.64 [R1+0xcd0], R8 ;  /* 0x000cd00801007387 */ /* 0x0001e40000100a00 */
[----:B0-----:R-:W-:-:S02]  /*25d20*/  IMAD.MOV.U32 R8, RZ, RZ, R7 ;  /* 0x000000ffff087224 */ /* 0x001fc400078e0007 */
[----:B------:R-:W-:Y:S01]  /*25d30*/  IMAD.MOV.U32 R9, RZ, RZ, R24 ;  /* 0x000000ffff097224 */ /* 0x000fe200078e0018 */
[----:B------:R-:W2:Y:S04]  /*25d40*/  LDL.LU R7, [R1+0xd84] ;  /* 0x000d840001077983 */ /* 0x000ea80000300800 */
[----:B------:R0:W-:Y:S02]  /*25d50*/  STL.64 [R1+0xcf0], R8 ;  /* 0x000cf00801007387 */ /* 0x0001e40000100a00 */
[----:B0-----:R-:W-:Y:S02]  /*25d60*/  IMAD.MOV.U32 R8, RZ, RZ, R15 ;  /* 0x000000ffff087224 */ /* 0x001fe400078e000f */
[----:B------:R-:W-:-:S05]  /*25d70*/  IMAD.MOV.U32 R9, RZ, RZ, R14 ;  /* 0x000000ffff097224 */ /* 0x000fca00078e000e */
[----:B------:R0:W-:Y:S02]  /*25d80*/  STL.64 [R1+0xd08], R8 ;  /* 0x000d080801007387 */ /* 0x0001e40000100a00 */
[----:B0-----:R-:W-:Y:S02]  /*25d90*/  IMAD.MOV.U32 R8, RZ, RZ, R17 ;  /* 0x000000ffff087224 */ /* 0x001fe400078e0011 */
[----:B------:R-:W-:Y:S01]  /*25da0*/  IMAD.MOV.U32 R9, RZ, RZ, R18 ;  /* 0x000000ffff097224 */ /* 0x000fe200078e0012 */
[----:B------:R-:W3:Y:S04]  /*25db0*/  LDL.LU R17, [R1+0xd80] ;  /* 0x000d800001117983 */ /* 0x000ee80000300800 */
[----:B------:R-:W4:Y:S04]  /*25dc0*/  LDL.LU R18, [R1+0xd7c] ;  /* 0x000d7c0001127983 */ /* 0x000f280000300800 */
[----:B------:R0:W-:Y:S02]  /*25dd0*/  STL.64 [R1+0xd20], R8 ;  /* 0x000d200801007387 */ /* 0x0001e40000100a00 */
[----:B0-----:R-:W-:-:S02]  /*25de0*/  IMAD.MOV.U32 R8, RZ, RZ, R19 ;  /* 0x000000ffff087224 */ /* 0x001fc400078e0013 */
[----:B------:R-:W2:Y:S01]  /*25df0*/  LDL.LU R19, [R1+0xd78] ;  /* 0x000d780001137983 */ /* 0x000ea20000300800 */
[----:B------:R-:W-:Y:S02]  /*25e00*/  IMAD.MOV.U32 R9, RZ, RZ, R16 ;  /* 0x000000ffff097224 */ /* 0x000fe400078e0010 */
[----:B------:R-:W-:Y:S02]  /*25e10*/  IMAD.MOV.U32 R24, RZ, RZ, R25 ;  /* 0x000000ffff187224 */ /* 0x000fe400078e0019 */
[----:B------:R-:W-:Y:S01]  /*25e20*/  IMAD.MOV.U32 R25, RZ, RZ, R26 ;  /* 0x000000ffff197224 */ /* 0x000fe200078e001a */
[----:B------:R-:W2:Y:S04]  /*25e30*/  LDL.LU R16, [R1+0xd74] ;  /* 0x000d740001107983 */ /* 0x000ea80000300800 */
[----:B------:R3:W-:Y:S04]  /*25e40*/  STL.64 [R1+0xd38], R8 ;  /* 0x000d380801007387 */ /* 0x0007e80000100a00 */
[----:B------:R0:W-:Y:S01]  /*25e50*/  STL.64 [R1+0xd40], R24 ;  /* 0x000d401801007387 */ /* 0x0001e20000100a00 */
[----:B---3--:R-:W-:-:S02]  /*25e60*/  IMAD.MOV.U32 R8, RZ, RZ, R17 ;  /* 0x000000ffff087224 */ /* 0x008fc400078e0011 */
[----:B----4-:R-:W-:Y:S01]  /*25e70*/  IMAD.MOV.U32 R9, RZ, RZ, R18 ;  /* 0x000000ffff097224 */ /* 0x010fe200078e0012 */
[----:B------:R-:W3:Y:S04]  /*25e80*/  LDL.LU R17, [R1+0xd70] ;  /* 0x000d700001117983 */ /* 0x000ee80000300800 */
[----:B------:R-:W3:Y:S01]  /*25e90*/  LDL.LU R18, [R1+0xd6c] ;  /* 0x000d6c0001127983 */ /* 0x000ee20000300800 */
[----:B--2---:R-:W-:-:S03]  /*25ea0*/  IMAD.MOV.U32 R10, RZ, RZ, R19 ;  /* 0x000000ffff0a7224 */ /* 0x004fc600078e0013 */
[----:B------:R-:W3:Y:S04]  /*25eb0*/  LDL.LU R19, [R1+0xd68] ;  /* 0x000d680001137983 */ /* 0x000ee80000300800 */
[----:B0-----:R-:W2:Y:S04]  /*25ec0*/  LDL.LU R24, [R1+0x50] ;  /* 0x0000500001187983 */ /* 0x001ea80000300800 */
[----:B------:R-:W2:Y:S01]  /*25ed0*/  LDL.LU R25, [R1+0x54] ;  /* 0x0000540001197983 */ /* 0x000ea20000300800 */
[----:B------:R-:W-:-:S03]  /*25ee0*/  IMAD.MOV.U32 R11, RZ, RZ, R27 ;  /* 0x000000ffff0b7224 */ /* 0x000fc600078e001b */
[----:B------:R-:W2:Y:S04]  /*25ef0*/  LDL.LU R26, [R1+0x58] ;  /* 0x00005800011a7983 */ /* 0x000ea80000300800 */
[----:B------:R-:W2:Y:S04]  /*25f00*/  LDL.LU R27, [R1+0x5c] ;  /* 0x00005c00011b7983 */ /* 0x000ea80000300800 */
[----:B------:R-:W-:Y:S01]  /*25f10*/  STL [R1+0xca8], R28 ;  /* 0x000ca81c01007387 */ /* 0x000fe20000100800 */
[----:B---3--:R-:W-:Y:S03]  /*25f20*/  HMMA.16816.F32.BF16 R12, R4, R12, R16 ;  /* 0x0000000c040c723c */ /* 0x008fe60000041810 */
[----:B------:R-:W3:Y:S04]  /*25f30*/  LDL.LU R16, [R1+0x60] ;  /* 0x0000600001107983 */ /* 0x000ee80000300800 */
[----:B------:R-:W3:-:S12]  /*25f40*/  LDL.LU R17, [R1+0x64] ;  /* 0x0000640001117983 */ /* 0x000ed80000300800 */
[----:B------:R0:W-:Y:S04]  /*25f50*/  STL.64 [R1+0xce8], R14 ;  /* 0x000ce80e01007387 */ /* 0x0001e80000100a00 */
[----:B------:R1:W-:Y:S01]  /*25f60*/  STL.64 [R1+0xce0], R12 ;  /* 0x000ce00c01007387 */ /* 0x0003e20000100a00 */
[----:B0-----:R-:W-:Y:S02]  /*25f70*/  IMAD.MOV.U32 R14, RZ, RZ, R21 ;  /* 0x000000ffff0e7224 */ /* 0x001fe400078e0015 */
[----:B-1----:R-:W-:Y:S02]  /*25f80*/  IMAD.MOV.U32 R12, RZ, RZ, R23 ;  /* 0x000000ffff0c7224 */ /* 0x002fe400078e0017 */
[----:B------:R-:W-:Y:S01]  /*25f90*/  IMAD.MOV.U32 R15, RZ, RZ, R20 ;  /* 0x000000ffff0f7224 */ /* 0x000fe200078e0014 */
[----:B------:R-:W4:Y:S01]  /*25fa0*/  LDL.LU R23, [R1+0xd64] ;  /* 0x000d640001177983 */ /* 0x000f220000300800 */
[----:B------:R-:W-:-:S03]  /*25fb0*/  IMAD.MOV.U32 R13, RZ, RZ, R22 ;  /* 0x000000ffff0d7224 */ /* 0x000fc600078e0016 */
[----:B------:R-:W2:Y:S04]  /*25fc0*/  LDL.LU R22, [R1+0xd60] ;  /* 0x000d600001167983 */ /* 0x000ea80000300800 */
[----:B------:R-:W2:Y:S04]  /*25fd0*/  LDL.LU R21, [R1+0xd5c] ;  /* 0x000d5c0001157983 */ /* 0x000ea80000300800 */
[----:B------:R-:W2:Y:S04]  /*25fe0*/  LDL.LU R20, [R1+0xd58] ;  /* 0x000d580001147983 */ /* 0x000ea80000300800 */
[----:B------:R-:W-:Y:S04]  /*25ff0*/  STL.64 [R1+0xd00], R14 ;  /* 0x000d000e01007387 */ /* 0x000fe80000100a00 */
[----:B------:R0:W-:Y:S04]  /*26000*/  STL.64 [R1+0xcf8], R12 ;  /* 0x000cf80c01007387 */ /* 0x0001e80000100a00 */
[----:B0-----:R-:W2:Y:S04]  /*26010*/  LDL.LU R12, [R1+0x20] ;  /* 0x00002000010c7983 */ /* 0x001ea80000300800 */
[----:B------:R-:W2:Y:S04]  /*26020*/  LDL.LU R13, [R1+0x24] ;  /* 0x00002400010d7983 */ /* 0x000ea80000300800 */
[----:B------:R-:W2:Y:S04]  /*26030*/  LDL.LU R14, [R1+0x28] ;  /* 0x00002800010e7983 */ /* 0x000ea80000300800 */
[----:B------:R-:W2:Y:S04]  /*26040*/  LDL.LU R15, [R1+0x2c] ;  /* 0x00002c00010f7983 */ /* 0x000ea80000300800 */
[----:B--2---:R-:W-:Y:S04]  /*26050*/  STL.64 [R1+0xd18], R14 ;  /* 0x000d180e01007387 */ /* 0x004fe80000100a00 */
[----:B------:R0:W-:Y:S02]  /*26060*/  STL.64 [R1+0xd10], R12 ;  /* 0x000d100c01007387 */ /* 0x0001e40000100a00 */
[----:B0-----:R-:W-:-:S02]  /*26070*/  IMAD.MOV.U32 R12, RZ, RZ, R20 ;  /* 0x000000ffff0c7224 */ /* 0x001fc400078e0014 */
[----:B------:R-:W-:Y:S01]  /*26080*/  IMAD.MOV.U32 R13, RZ, RZ, R21 ;  /* 0x000000ffff0d7224 */ /* 0x000fe200078e0015 */
[----:B------:R-:W3:Y:S04]  /*26090*/  LDL.LU R20, [R1+0xd54] ;  /* 0x000d540001147983 */ /* 0x000ee80000300800 */
[----:B------:R-:W3:Y:S01]  /*260a0*/  LDL.LU R21, [R1+0xd50] ;  /* 0x000d500001157983 */ /* 0x000ee20000300800 */
[----:B------:R-:W-:Y:S02]  /*260b0*/  IMAD.MOV.U32 R14, RZ, RZ, R22 ;  /* 0x000000ffff0e7224 */ /* 0x000fe400078e0016 */
[----:B----4-:R-:W-:Y:S01]  /*260c0*/  IMAD.MOV.U32 R15, RZ, RZ, R23 ;  /* 0x000000ffff0f7224 */ /* 0x010fe200078e0017 */
[----:B------:R-:W3:Y:S04]  /*260d0*/  LDL.LU R22, [R1+0xd4c] ;  /* 0x000d4c0001167983 */ /* 0x000ee80000300800 */
[----:B------:R-:W3:Y:S04]  /*260e0*/  LDL.LU R23, [R1+0xd48] ;  /* 0x000d480001177983 */ /* 0x000ee80000300800 */
[----:B------:R-:W-:Y:S04]  /*260f0*/  STL.64 [R1+0xd30], R14 ;  /* 0x000d300e01007387 */ /* 0x000fe80000100a00 */
[----:B------:R0:W-:Y:S04]  /*26100*/  STL.64 [R1+0xd28], R12 ;  /* 0x000d280c01007387 */ /* 0x0001e80000100a00 */
[----:B0-----:R-:W2:Y:S04]  /*26110*/  LDL.LU R12, [R1+0x10] ;  /* 0x00001000010c7983 */ /* 0x001ea80000300800 */
[----:B------:R-:W2:Y:S04]  /*26120*/  LDL.LU R13, [R1+0x14] ;  /* 0x00001400010d7983 */ /* 0x000ea80000300800 */
[----:B------:R-:W2:Y:S04]  /*26130*/  LDL.LU R14, [R1+0x18] ;  /* 0x00001800010e7983 */ /* 0x000ea80000300800 */
[----:B------:R-:W2:Y:S01]  /*26140*/  LDL.LU R15, [R1+0x1c] ;  /* 0x00001c00010f7983 */ /* 0x000ea20000300800 */
[----:B---3--:R-:W-:Y:S03]  /*26150*/  HMMA.16816.F32.BF16 R16, R4, R16, R20 ;  /* 0x000000100410723c */ /* 0x008fe60000041814 */
[----:B------:R-:W3:Y:S04]  /*26160*/  LDL.LU R20, [R1+0x80] ;  /* 0x0000800001147983 */ /* 0x000ee80000300800 */
[----:B------:R-:W3:-:S12]  /*26170*/  LDL.LU R21, [R1+0x84] ;  /* 0x0000840001157983 */ /* 0x000ed80000300800 */
[----:B------:R0:W-:Y:S04]  /*26180*/  STL.64 [R1+0xcc8], R18 ;  /* 0x000cc81201007387 */ /* 0x0001e80000100a00 */
[----:B------:R-:W-:Y:S04]  /*26190*/  STL.64 [R1+0xcc0], R16 ;  /* 0x000cc01001007387 */ /* 0x000fe80000100a00 */
[----:B0-----:R-:W4:Y:S04]  /*261a0*/  LDL.LU R18, [R1+0x78] ;  /* 0x0000780001127983 */ /* 0x001f280000300800 */
[----:B------:R-:W4:Y:S01]  /*261b0*/  LDL.LU R19, [R1+0x7c] ;  /* 0x00007c0001137983 */ /* 0x000f220000300800 */
[----:B---3--:R-:W-:Y:S03]  /*261c0*/  HMMA.16816.F32.BF16 R20, R4, R20, R24 ;  /* 0x000000140414723c */ /* 0x008fe60000041818 */
[----:B------:R-:W3:-:S15]  /*261d0*/  LDL.LU.64 R24, [R1+0xd40] ;  /* 0x000d400001187983 */ /* 0x000ede0000300a00 */
[----:B------:R-:W-:Y:S01]  /*261e0*/  NOP ;  /* 0x0000000000007918 */ /* 0x000fe20000000000 */
[----:B------:R0:W-:Y:S04]  /*261f0*/  STL.64 [R1+0xcb8], R22 ;  /* 0x000cb81601007387 */ /* 0x0001e80000100a00 */
[----:B------:R-:W-:Y:S04]  /*26200*/  STL.64 [R1+0xcb0], R20 ;  /* 0x000cb01401007387 */ /* 0x000fe80000100a00 */
[----:B0-----:R-:W2:Y:S01]  /*26210*/  LDL.LU R22, [R1+0x68] ;  /* 0x0000680001167983 */ /* 0x001ea20000300800 */
[----:B---3--:R-:W-:Y:S03]  /*26220*/  HMMA.16816.F32.BF16 R24, R4, R24, R8 ;  /* 0x000000180418723c */ /* 0x008fe60000041808 */
[----:B------:R-:W2:-:S15]  /*26230*/  LDL.LU.64 R8, [R1+0xd38] ;  /* 0x000d380001087983 */ /* 0x000e9e0000300a00 */
[----:B------:R-:W-:Y:S01]  /*26240*/  NOP ;  /* 0x0000000000007918 */ /* 0x000fe20000000000 */
[----:B------:R-:W-:Y:S04]  /*26250*/  STL.64 [R1+0xca0], R26 ;  /* 0x000ca01a01007387 */ /* 0x000fe80000100a00 */
[----:B------:R-:W-:Y:S01]  /*26260*/  STL.64 [R1+0xc98], R24 ;  /* 0x000c981801007387 */ /* 0x000fe20000100a00 */
[----:B--2---:R-:W-:Y:S03]  /*26270*/  HMMA.16816.F32.BF16 R8, R4, R8, R12 ;  /* 0x000000080408723c */ /* 0x004fe6000004180c */
[----:B------:R-:W2:Y:S04]  /*26280*/  LDL.LU.64 R14, [R1+0xd30] ;  /* 0x000d3000010e7983 */ /* 0x000ea80000300a00 */
[----:B------:R-:W2:-:S12]  /*26290*/  LDL.LU.64 R12, [R1+0xd28] ;  /* 0x000d2800010c7983 */ /* 0x000e980000300a00 */
[----:B------:R0:W-:Y:S04]  /*262a0*/  STL.64 [R1+0x10], R8 ;  /* 0x0000100801007387 */ /* 0x0001e80000100a00 */
[----:B------:R2:W-:Y:S04]  /*262b0*/  STL [R1+0x18], R10 ;  /* 0x0000180a01007387 */ /* 0x0005e80000100800 */
[----:B0-----:R-:W2:Y:S01]  /*262c0*/  LDL.LU.64 R8, [R1+0xd20] ;  /* 0x000d200001087983 */ /* 0x001ea20000300a00 */
[----:B------:R-:W-:Y:S02]  /*262d0*/  IMAD.MOV.U32 R23, RZ, RZ, R3 ;  /* 0x000000ffff177224 */ /* 0x000fe400078e0003 */
[----:B------:R-:W-:-:S02]  /*262e0*/  IMAD.MOV.U32 R3, RZ, RZ, R11 ;  /* 0x000000ffff037224 */ /* 0x000fc400078e000b */
[----:B--2---:R-:W-:Y:S01]  /*262f0*/  HMMA.16816.F32.BF16 R8, R4, R8, R12 ;  /* 0x000000080408723c */ /* 0x004fe2000004180c */
[----:B------:R-:W2:Y:S04]  /*26300*/  LDL.LU.64 R14, [R1+0xd18] ;  /* 0x000d1800010e7983 */ /* 0x000ea80000300a00 */
[----:B------:R-:W2:-:S14]  /*26310*/  LDL.LU.64 R12, [R1+0xd10] ;  /* 0x000d1000010c7983 */ /* 0x000e9c0000300a00 */
[----:B------:R-:W-:Y:S01]  /*26320*/  IMAD.MOV.U32 R28, RZ, RZ, R9 ;  /* 0x000000ffff1c7224 */ /* 0x000fe200078e0009 */
[----:B------:R0:W-:Y:S04]  /*26330*/  STL [R1+0x30], R8 ;  /* 0x0000300801007387 */ /* 0x0001e80000100800 */
[----:B0-----:R-:W2:Y:S01]  /*26340*/  LDL.LU.64 R8, [R1+0xd08] ;  /* 0x000d080001087983 */ /* 0x001ea20000300a00 */
[----:B------:R-:W-:Y:S02]  /*26350*/  IMAD.MOV.U32 R25, RZ, RZ, R10 ;  /* 0x000000ffff197224 */ /* 0x000fe400078e000a */
[----:B------:R-:W-:Y:S02]  /*26360*/  IMAD.MOV.U32 R24, RZ, RZ, R11 ;  /* 0x000000ffff187224 */ /* 0x000fe400078e000b */
        /* <DEDUP_REMOVED lines=8> */
[----:B------:R-:W-:-:S02]  /*263f0*/  IMAD.MOV.U32 R2, RZ, RZ, R10 ;  /* 0x000000ffff027224 */ /* 0x000fc400078e000a */
[----:B------:R-:W-:Y:S01]  /*26400*/  IMAD.MOV.U32 R0, RZ, RZ, R11 ;  /* 0x000000ffff007224 */ /* 0x000fe200078e000b */
[----:B------:R-:W-:Y:S04]  /*26410*/  STL [R1+0xc74], R29 ;  /* 0x000c741d01007387 */ /* 0x000fe80000100800 */
[----:B------:R-:W-:Y:S04]  /*26420*/  STL [R1+0xc70], R2 ;  /* 0x000c700201007387 */ /* 0x000fe80000100800 */
[----:B------:R-:W-:Y:S01]  /*26430*/  STL [R1+0xc6c], R0 ;  /* 0x000c6c0001007387 */ /* 0x000fe20000100800 */
[----:B--2---:R-:W-:Y:S03]  /*26440*/  HMMA.16816.F32.BF16 R4, R4, R8, R12 ;  /* 0x000000080404723c */ /* 0x004fe6000004180c */
[----:B------:R-:W4:Y:S04]  /*26450*/  LDL.LU.64 R14, [R1+0xce8] ;  /* 0x000ce800010e7983 */ /* 0x000f280000300a00 */
[----:B------:R-:W4:Y:S04]  /*26460*/  LDL.LU.64 R12, [R1+0xce0] ;  /* 0x000ce000010c7983 */ /* 0x000f280000300a00 */
[----:B------:R-:W4:Y:S04]  /*26470*/  LDL.LU.64 R10, [R1+0xcd8] ;  /* 0x000cd800010a7983 */ /* 0x000f280000300a00 */
[----:B------:R-:W4:Y:S04]  /*26480*/  LDL.LU.64 R8, [R1+0xcd0] ;  /* 0x000cd00001087983 */ /* 0x000f280000300a00 */
[----:B------:R-:W-:Y:S04]  /*26490*/  STL.64 [R1], R4 ;  /* 0x0000000401007387 */ /* 0x000fe80000100a00 */
[----:B------:R0:W-:Y:S04]  /*264a0*/  STL.64 [R1+0x8], R6 ;  /* 0x0000080601007387 */ /* 0x0001e80000100a00 */
[----:B0-----:R-:W2:Y:S04]  /*264b0*/  LDL.LU R6, [R1+0xa8] ;  /* 0x0000a80001067983 */ /* 0x001ea80000300800 */
[----:B------:R-:W2:Y:S01]  /*264c0*/  LDL.LU R7, [R1+0xac] ;  /* 0x0000ac0001077983 */ /* 0x000ea20000300800 */
[----:B----4-:R-:W-:Y:S03]  /*264d0*/  HMMA.16816.F32.BF16 R12, R8, R18, R12 ;  /* 0x00000012080c723c */ /* 0x010fe6000004180c */
[----:B--2---:R0:W-:Y:S04]  /*264e0*/  STL.64 [R1+0xc88], R6 ;  /* 0x000c880601007387 */ /* 0x0041e80000100a00 */
[----:B0-----:R-:W2:Y:S04]  /*264f0*/  LDL.LU R6, [R1+0x98] ;  /* 0x0000980001067983 */ /* 0x001ea80000300800 */
[----:B------:R-:W2:Y:S04]  /*26500*/  LDL.LU R7, [R1+0x9c] ;  /* 0x00009c0001077983 */ /* 0x000ea80000300800 */
[----:B------:R-:W3:Y:S04]  /*26510*/  LDL.LU.64 R18, [R1+0xcc8] ;  /* 0x000cc80001127983 */ /* 0x000ee80000300a00 */
[----:B------:R-:W3:Y:S04]  /*26520*/  LDL.LU.64 R16, [R1+0xcc0] ;  /* 0x000cc00001107983 */ /* 0x000ee80000300a00 */
[----:B------:R0:W-:Y:S01]  /*26530*/  STL [R1+0x4c], R15 ;  /* 0x00004c0f01007387 */ /* 0x0001e20000100800 */
[----:B------:R-:W-:-:S03]  /*26540*/  IMAD.MOV.U32 R0, RZ, RZ, R14 ;  /* 0x000000ffff007224 */ /* 0x000fc600078e000e */
[----:B------:R-:W4:Y:S04]  /*26550*/  LDL.LU R14, [R1+0xb8] ;  /* 0x0000b800010e7983 */ /* 0x000f280000300800 */
[----:B0-----:R-:W4:Y:S01]  /*26560*/  LDL.LU R15, [R1+0xbc] ;  /* 0x0000bc00010f7983 */ /* 0x001f220000300800 */
[----:B---3--:R-:W-:Y:S03]  /*26570*/  HMMA.16816.F32.BF16 R16, R8, R22, R16 ;  /* 0x000000160810723c */ /* 0x008fe60000041810 */
[----:B------:R-:W3:Y:S04]  /*26580*/  LDL.LU.64 R22, [R1+0xcb8] ;  /* 0x000cb80001167983 */ /* 0x000ee80000300a00 */
[----:B------:R-:W3:-:S12]  /*26590*/  LDL.LU.64 R20, [R1+0xcb0] ;  /* 0x000cb00001147983 */ /* 0x000ed80000300a00 */
[----:B------:R-:W-:Y:S04]  /*265a0*/  STL.64 [R1+0xc30], R18 ;  /* 0x000c301201007387 */ /* 0x000fe80000100a00 */
[----:B------:R0:W-:Y:S04]  /*265b0*/  STL.64 [R1+0xc28], R16 ;  /* 0x000c281001007387 */ /* 0x0001e80000100a00 */
[----:B0-----:R-:W4:Y:S01]  /*265c0*/  LDL.LU R16, [R1+0x30] ;  /* 0x0000300001107983 */ /* 0x001f220000300800 */
[----:B------:R-:W-:-:S03]  /*265d0*/  IMAD.MOV.U32 R17, RZ, RZ, R28 ;  /* 0x000000ffff117224 */ /* 0x000fc600078e001c */
[----:B------:R-:W2:Y:S01]  /*265e0*/  LDL.LU R28, [R1+0xca8] ;  /* 0x000ca800011c7983 */ /* 0x000ea20000300800 */
[----:B------:R-:W-:Y:S02]  /*265f0*/  IMAD.MOV.U32 R18, RZ, RZ, R25 ;  /* 0x000000ffff127224 */ /* 0x000fe400078e0019 */
[----:B------:R-:W-:Y:S01]  /*26600*/  IMAD.MOV.U32 R19, RZ, RZ, R24 ;  /* 0x000000ffff137224 */ /* 0x000fe200078e0018 */
[----:B---3--:R-:W-:Y:S01]  /*26610*/  HMMA.16816.F32.BF16 R20, R8, R26, R20 ;  /* 0x0000001a0814723c */ /* 0x008fe20000041814 */
[----:B------:R-:W2:Y:S04]  /*26620*/  LDL.LU.64 R26, [R1+0xca0] ;  /* 0x000ca000011a7983 */ /* 0x000ea80000300a00 */
[----:B------:R-:W2:-:S14]  /*26630*/  LDL.LU.64 R24, [R1+0xc98] ;  /* 0x000c980001187983 */ /* 0x000e9c0000300a00 */
[----:B------:R-:W-:Y:S04]  /*26640*/  STL.64 [R1+0xc20], R22 ;  /* 0x000c201601007387 */ /* 0x000fe80000100a00 */
[----:B------:R0:W-:Y:S04]  /*26650*/  STL.64 [R1+0xc18], R20 ;  /* 0x000c181401007387 */ /* 0x0001e80000100a00 */
[----:B0-----:R-:W3:Y:S04]  /*26660*/  LDL.LU R20, [R1+0x10] ;  /* 0x0000100001147983 */ /* 0x001ee80000300800 */
[----:B------:R-:W3:Y:S04]  /*26670*/  LDL.LU R21, [R1+0x14] ;  /* 0x0000140001157983 */ /* 0x000ee80000300800 */
[----:B------:R-:W3:Y:S01]  /*26680*/  LDL.LU R22, [R1+0x18] ;  /* 0x0000180001167983 */ /* 0x000ee20000300800 */
[----:B------:R-:W-:-:S03]  /*26690*/  IMAD.MOV.U32 R23, RZ, RZ, R3 ;  /* 0x000000ffff177224 */ /* 0x000fc600078e0003 */
[----:B------:R-:W3:Y:S01]  /*266a0*/  LDL.LU R3, [R1+0xc90] ;  /* 0x000c900001037983 */ /* 0x000ee20000300800 */
[----:B--2---:R-:W-:Y:S03]  /*266b0*/  HMMA.16816.F32.BF16 R24, R8, R6, R24 ;  /* 0x000000060818723c */ /* 0x004fe60000041818 */
[----:B------:R-:W2:-:S15]  /*266c0*/  LDL.LU.64 R6, [R1+0xc88] ;  /* 0x000c880001067983 */ /* 0x000e9e0000300a00 */
[----:B------:R-:W-:Y:S01]  /*266d0*/  NOP ;  /* 0x0000000000007918 */ /* 0x000fe20000000000 */
[----:B------:R-:W-:Y:S04]  /*266e0*/  STL.64 [R1+0xc10], R26 ;  /* 0x000c101a01007387 */ /* 0x000fe80000100a00 */
[----:B------:R-:W-:Y:S01]  /*266f0*/  STL.64 [R1+0xc08], R24 ;  /* 0x000c081801007387 */ /* 0x000fe20000100a00 */
[----:B------:R-:W-:Y:S02]  /*26700*/  IMAD.MOV.U32 R29, RZ, RZ, R12 ;  /* 0x000000ffff1d7224 */ /* 0x000fe400078e000c */
[----:B------:R-:W-:Y:S01]  /*26710*/  IMAD.MOV.U32 R2, RZ, RZ, R13 ;  /* 0x000000ffff027224 */ /* 0x000fe200078e000d */
[----:B---3--:R-:W-:Y:S01]  /*26720*/  LDSM.16.M88.4 R24, [R3+UR5+0x8080] ;  /* 0x008080050318783b */ /* 0x008fe20008000200 */
[----:B--2---:R-:W-:Y:S03]  /*26730*/  HMMA.16816.F32.BF16 R4, R8, R6, R20 ;  /* 0x000000060804723c */ /* 0x004fe60000041814 */
[----:B------:R-:W-:-:S15]  /*26740*/  LDSM.16.M88.4 R20, [R3+UR5+0x4080] ;  /* 0x004080050314783b */ /* 0x000fde0008000200 */
[----:B------:R-:W-:Y:S01]  /*26750*/  NOP ;  /* 0x0000000000007918 */ /* 0x000fe20000000000 */
[----:B------:R-:W-:Y:S04]  /*26760*/  STL [R1+0xbf4], R4 ;  /* 0x000bf40401007387 */ /* 0x000fe80000100800 */
[----:B------:R-:W-:Y:S04]  /*26770*/  STL [R1+0xbf0], R5 ;  /* 0x000bf00501007387 */ /* 0x000fe80000100800 */
[----:B------:R-:W-:Y:S04]  /*26780*/  STL [R1+0xbec], R6 ;  /* 0x000bec0601007387 */ /* 0x000fe80000100800 */
[----:B------:R4:W-:Y:S02]  /*26790*/  STL [R1+0xbe8], R7 ;  /* 0x000be80701007387 */ /* 0x0009e40000100800 */
[----:B----4-:R-:W-:Y:S02]  /*267a0*/  HMMA.16816.F32.BF16 R4, R8, R14, R16 ;  /* 0x0000000e0804723c */ /* 0x010fe40000041810 */
[----:B------:R-:W-:Y:S04]  /*267b0*/  STL.64 [R1+0xc80], R10 ;  /* 0x000c800a01007387 */ /* 0x000fe80000100a00 */
[----:B------:R-:W-:Y:S04]  /*267c0*/  STL.64 [R1+0xc78], R8 ;  /* 0x000c780801007387 */ /* 0x000fe80000100a00 */
[----:B------:R-:W0:Y:S04]  /*267d0*/  LDSM.16.MT88.4 R12, [R28+0x20c00] ;  /* 0x020c00001c0c783b */ /* 0x000e280000004200 */
[----:B------:R-:W-:Y:S04]  /*267e0*/  LDSM.16.M88.4 R16, [R3+UR5+0x80] ;  /* 0x000080050310783b */ /* 0x000fe80008000200 */
[----:B------:R-:W-:Y:S04]  /*267f0*/  LDSM.16.M88.4 R8, [R3+UR5+0x10080] ;  /* 0x010080050308783b */ /* 0x000fe80008000200 */
[----:B------:R-:W-:Y:S04]  /*26800*/  STL.64 [R1+0x30], R4 ;  /* 0x0000300401007387 */ /* 0x000fe80000100a00 */
[----:B------:R-:W-:Y:S04]  /*26810*/  STL.64 [R1+0x38], R6 ;  /* 0x0000380601007387 */ /* 0x000fe80000100a00 */
[----:B------:R-:W1:Y:S04]  /*26820*/  LDSM.16.M88.4 R4, [R3+UR5+0xc080] ;  /* 0x00c080050304783b */ /* 0x000e680008000200 */
[----:B0-----:R-:W-:Y:S04]  /*26830*/  STL.64 [R1+0xc48], R14 ;  /* 0x000c480e01007387 */ /* 0x001fe80000100a00 */
[----:B------:R1:W-:Y:S02]  /*26840*/  STL.64 [R1+0xc40], R12 ;  /* 0x000c400c01007387 */ /* 0x0003e40000100a00 */
[----:B-1----:R-:W-:-:S02]  /*26850*/  IMAD.MOV.U32 R13, RZ, RZ, R4 ;  /* 0x000000ffff0d7224 */ /* 0x002fc400078e0004 */
[----:B------:R-:W-:Y:S01]  /*26860*/  IMAD.MOV.U32 R12, RZ, RZ, R5 ;  /* 0x000000ffff0c7224 */ /* 0x000fe200078e0005 */
[----:B------:R-:W-:Y:S04]  /*26870*/  STL.64 [R1+0xa8], R6 ;  /* 0x0000a80601007387 */ /* 0x000fe80000100a00 */
[----:B------:R0:W-:Y:S04]  /*26880*/  STL.64 [R1+0xc50], R12 ;  /* 0x000c500c01007387 */ /* 0x0001e80000100a00 */
[----:B0-----:R-:W2:Y:S04]  /*26890*/  LDL.LU R12, [R1] ;  /* 0x00000000010c7983 */ /* 0x001ea80000300800 */
[----:B------:R-:W2:Y:S04]  /*268a0*/  LDL.LU R13, [R1+0x4] ;  /* 0x00000400010d7983 */ /* 0x000ea80000300800 */
[----:B------:R-:W3:Y:S04]  /*268b0*/  LDL.LU R14, [R1+0x8] ;  /* 0x00000800010e7983 */ /* 0x000ee80000300800 */
[----:B------:R-:W3:Y:S01]  /*268c0*/  LDL.LU R15, [R1+0xc] ;  /* 0x00000c00010f7983 */ /* 0x000ee20000300800 */
[----:B------:R-:W-:-:S02]  /*268d0*/  IMAD.MOV.U32 R5, RZ, RZ, R8 ;  /* 0x000000ffff057224 */ /* 0x000fc400078e0008 */
[----:B------:R-:W-:Y:S01]  /*268e0*/  IMAD.MOV.U32 R6, RZ, RZ, R9 ;  /* 0x000000ffff067224 */ /* 0x000fe200078e0009 */
[----:B---3--:R0:W-:Y:S04]  /*268f0*/  STL.64 [R1+0xc60], R14 ;  /* 0x000c600e01007387 */ /* 0x0081e80000100a00 */
[----:B--2---:R-:W-:Y:S04]  /*26900*/  STL.64 [R1+0xc58], R12 ;  /* 0x000c580c01007387 */ /* 0x004fe80000100a00 */
[----:B0-----:R-:W2:Y:S04]  /*26910*/  LDL.LU R14, [R1+0xe8] ;  /* 0x0000e800010e7983 */ /* 0x001ea80000300800 */
[----:B------:R-:W2:Y:S04]  /*26920*/  LDL.LU R15, [R1+0xec] ;  /* 0x0000ec00010f7983 */ /* 0x000ea80000300800 */
[----:B------:R-:W-:Y:S04]  /*26930*/  STL.64 [R1+0xd8], R18 ;  /* 0x0000d81201007387 */ /* 0x000fe80000100a00 */
[----:B------:R0:W-:Y:S04]  /*26940*/  STL.64 [R1+0x98], R10 ;  /* 0x0000980a01007387 */ /* 0x0001e80000100a00 */
[----:B0-----:R-:W2:Y:S04]  /*26950*/  LDL.LU.64 R10, [R1+0xc80] ;  /* 0x000c8000010a7983 */ /* 0x001ea80000300a00 */
[----:B------:R-:W2:Y:S04]  /*26960*/  LDL.LU.64 R8, [R1+0xc78] ;  /* 0x000c780001087983 */ /* 0x000ea80000300a00 */
[----:B------:R-:W-:Y:S04]  /*26970*/  STL.64 [R1+0xc8], R22 ;  /* 0x0000c81601007387 */ /* 0x000fe80000100a00 */
[----:B------:R0:W-:Y:S02]  /*26980*/  STL.64 [R1+0xc38], R20 ;  /* 0x000c381401007387 */ /* 0x0001e40000100a00 */
[----:B0-----:R-:W-:-:S02]  /*26990*/  IMAD.MOV.U32 R20, RZ, RZ, R29 ;  /* 0x000000ffff147224 */ /* 0x001fc400078e001d */
[----:B------:R-:W-:Y:S01]  /*269a0*/  IMAD.MOV.U32 R21, RZ, RZ, R2 ;  /* 0x000000ffff157224 */ /* 0x000fe200078e0002 */
[----:B------:R-:W3:Y:S04]  /*269b0*/  LDL.LU R29, [R1+0xc74] ;  /* 0x000c7400011d7983 */ /* 0x000ee80000300800 */
[----:B------:R-:W4:Y:S01]  /*269c0*/  LDL.LU R2, [R1+0xc70] ;  /* 0x000c700001027983 */ /* 0x000f220000300800 */
[----:B------:R-:W-:-:S03]  /*269d0*/  IMAD.MOV.U32 R22, RZ, RZ, R0 ;  /* 0x000000ffff167224 */ /* 0x000fc600078e0000 */
[----:B------:R-:W2:Y:S04]  /*269e0*/  LDL.LU R0, [R1+0xc6c] ;  /* 0x000c6c0001007983 */ /* 0x000ea80000300800 */
[----:B------:R-:W2:Y:S04]  /*269f0*/  LDL.LU R23, [R1+0x4c] ;  /* 0x00004c0001177983 */ /* 0x000ea80000300800 */
[----:B------:R-:W-:Y:S04]  /*26a00*/  STL.64 [R1+0xb8], R26 ;  /* 0x0000b81a01007387 */ /* 0x000fe80000100a00 */
[----:B------:R3:W-:Y:S04]  /*26a10*/  STL [R1+0xc00], R5 ;  /* 0x000c000501007387 */ /* 0x0007e80000100800 */
[----:B------:R4:W-:Y:S04]  /*26a20*/  STL [R1+0xbfc], R6 ;  /* 0x000bfc0601007387 */ /* 0x0009e80000100800 */
[----:B------:R-:W2:Y:S01]  /*26a30*/  LDL.LU R4, [R1+0x20] ;  /* 0x0000200001047983 */ /* 0x000ea20000300800 */
[----:B---3--:R-:W-:-:S02]  /*26a40*/  IMAD.MOV.U32 R5, RZ, RZ, R29 ;  /* 0x000000ffff057224 */ /* 0x008fc400078e001d */
[----:B----4-:R-:W-:Y:S01]  /*26a50*/  IMAD.MOV.U32 R6, RZ, RZ, R2 ;  /* 0x000000ffff067224 */ /* 0x010fe200078e0002 */
[----:B------:R-:W3:Y:S01]  /*26a60*/  LDL.LU R29, [R1+0xc68] ;  /* 0x000c6800011d7983 */ /* 0x000ee20000300800 */
[----:B--2---:R-:W-:-:S07]  /*26a70*/  IMAD.MOV.U32 R7, RZ, RZ, R0 ;  /* 0x000000ffff077224 */ /* 0x004fce00078e0000 */
[----:B------:R-:W-:-:S15]  /*26a80*/  HMMA.16816.F32.BF16 R12, R8, R14, R4 ;  /* 0x0000000e080c723c */ /* 0x000fde0000041804 */
[----:B------:R-:W-:-:S04]  /*26a90*/  NOP ;  /* 0x0000000000007918 */ /* 0x000fc80000000000 */
[----:B------:R-:W-:Y:S04]  /*26aa0*/  STL [R1+0x54], R13 ;  /* 0x0000540d01007387 */ /* 0x000fe80000100800 */
[----:B------:R-:W-:Y:S01]  /*26ab0*/  STL.64 [R1+0x58], R14 ;  /* 0x0000580e01007387 */ /* 0x000fe20000100a00 */
[----:B------:R-:W-:-:S03]  /*26ac0*/  IMAD.MOV.U32 R7, RZ, RZ, R12 ;  /* 0x000000ffff077224 */ /* 0x000fc600078e000c */
[----:B------:R-:W0:Y:S04]  /*26ad0*/  LDSM.16.M88.4 R12, [R3+UR5+0x14080] ;  /* 0x01408005030c783b */ /* 0x000e280008000200 */
[----:B------:R-:W-:Y:S01]  /*26ae0*/  STL [R1+0xbf8], R7 ;  /* 0x000bf80701007387 */ /* 0x000fe20000100800 */
[----:B0-----:R-:W-:Y:S02]  /*26af0*/  IMAD.MOV.U32 R4, RZ, RZ, R13 ;  /* 0x000000ffff047224 */ /* 0x001fe400078e000d */
[----:B------:R-:W-:Y:S01]  /*26b00*/  IMAD.MOV.U32 R2, RZ, RZ, R14 ;  /* 0x000000ffff027224 */ /* 0x000fe200078e000e */
[----:B------:R0:W-:Y:S01]  /*26b10*/  STL [R1+0x80], R12 ;  /* 0x0000800c01007387 */ /* 0x0001e20000100800 */
[----:B------:R-:W-:-:S03]  /*26b20*/  IMAD.MOV.U32 R0, RZ, RZ, R15 ;  /* 0x000000ffff007224 */ /* 0x000fc600078e000f */
[----:B------:R-:W2:Y:S04]  /*26b30*/  LDL.LU.64 R14, [R1+0xc60] ;  /* 0x000c6000010e7983 */ /* 0x000ea80000300a00 */
[----:B0-----:R-:W2:Y:S04]  /*26b40*/  LDL.LU.64 R12, [R1+0xc58] ;  /* 0x000c5800010c7983 */ /* 0x001ea80000300a00 */
[----:B------:R-:W-:Y:S04]  /*26b50*/  STL [R1+0xc04], R4 ;  /* 0x000c040401007387 */ /* 0x000fe80000100800 */
[----:B------:R-:W2:Y:S04]  /*26b60*/  LDL.LU R6, [R1+0xf8] ;  /* 0x0000f80001067983 */ /* 0x000ea80000300800 */
[----:B------:R-:W-:Y:S04]  /*26b70*/  STL [R1+0xbbc], R0 ;  /* 0x000bbc0001007387 */ /* 0x000fe80000100800 */
[----:B------:R-:W-:Y:S01]  /*26b80*/  STL [R1+0xbb8], R2 ;  /* 0x000bb80201007387 */ /* 0x000fe20000100800 */
[----:B---3--:R-:W-:-:S07]  /*26b90*/  IMAD.MOV.U32 R7, RZ, RZ, R29 ;  /* 0x000000ffff077224 */ /* 0x008fce00078e001d */
[----:B--2---:R-:W-:Y:S01]  /*26ba0*/  HMMA.16816.F32.BF16 R8, R8, R6, R12 ;  /* 0x000000060808723c */ /* 0x004fe2000004180c */
[----:B------:R-:W2:-:S15]  /*26bb0*/  LDL.LU.64 R12, [R1+0xc50] ;  /* 0x000c5000010c7983 */ /* 0x000e9e0000300a00 */
[----:B------:R-:W-:-:S03]  /*26bc0*/  NOP ;  /* 0x0000000000007918 */ /* 0x000fc60000000000 */
[----:B------:R-:W-:Y:S02]  /*26bd0*/  IMAD.MOV.U32 R5, RZ, RZ, R9 ;  /* 0x000000ffff057224 */ /* 0x000fe400078e0009 */
[----:B------:R-:W-:Y:S01]  /*26be0*/  IMAD.MOV.U32 R6, RZ, RZ, R10 ;  /* 0x000000ffff067224 */ /* 0x000fe200078e000a */
[----:B------:R-:W-:Y:S01]  /*26bf0*/  STL [R1+0x20], R8 ;  /* 0x0000200801007387 */ /* 0x000fe20000100800 */
[----:B------:R-:W-:-:S03]  /*26c00*/  IMAD.MOV.U32 R7, RZ, RZ, R11 ;  /* 0x000000ffff077224 */ /* 0x000fc600078e000b */
[----:B------:R-:W0:Y:S04]  /*26c10*/  LDSM.16.M88.4 R8, [R3+UR5+0x18080] ;  /* 0x018080050308783b */ /* 0x000e280008000200 */
[----:B0-----:R-:W-:Y:S04]  /*26c20*/  STL [R1+0x70], R8 ;  /* 0x0000700801007387 */ /* 0x001fe80000100800 */
[----:B------:R-:W-:Y:S01]  /*26c30*/  STL.64 [R1+0x78], R10 ;  /* 0x0000780a01007387 */ /* 0x000fe20000100a00 */
[----:B------:R-:W-:-:S03]  /*26c40*/  IMAD.MOV.U32 R4, RZ, RZ, R9 ;  /* 0x000000ffff047224 */ /* 0x000fc600078e0009 */
[----:B------:R-:W0:Y:S04]  /*26c50*/  LDSM.16.MT88.4 R8, [R28+0x20e00] ;  /* 0x020e00001c08783b */ /* 0x000e280000004200 */
[----:B0-----:R-:W-:Y:S04]  /*26c60*/  STL.64 [R1+0xb98], R10 ;  /* 0x000b980a01007387 */ /* 0x001fe80000100a00 */
[----:B------:R2:W-:Y:S02]  /*26c70*/  STL.64 [R1+0xb90], R8 ;  /* 0x000b900801007387 */ /* 0x0005e40000100a00 */
[----:B--2---:R-:W-:-:S02]  /*26c80*/  IMAD.MOV.U32 R8, RZ, RZ, R13 ;  /* 0x000000ffff087224 */ /* 0x004fc400078e000d */
[----:B------:R-:W-:Y:S02]  /*26c90*/  IMAD.MOV.U32 R9, RZ, RZ, R12 ;  /* 0x000000ffff097224 */ /* 0x000fe400078e000c */
[----:B------:R-:W0:Y:S04]  /*26ca0*/  LDSM.16.M88.4 R12, [R3+UR5+0x1c080] ;  /* 0x01c08005030c783b */ /* 0x000e280008000200 */
[----:B0-----:R0:W-:Y:S01]  /*26cb0*/  STL.64 [R1+0x68], R14 ;  /* 0x0000680e01007387 */ /* 0x0011e20000100a00 */
[----:B------:R-:W-:Y:S02]  /*26cc0*/  IMAD.MOV.U32 R28, RZ, RZ, R12 ;  /* 0x000000ffff1c7224 */ /* 0x000fe400078e000c */
[----:B------:R-:W-:Y:S01]  /*26cd0*/  IMAD.MOV.U32 R3, RZ, RZ, R13 ;  /* 0x000000ffff037224 */ /* 0x000fe200078e000d */
[----:B0-----:R-:W2:Y:S04]  /*26ce0*/  LDL.LU.64 R14, [R1+0xc48] ;  /* 0x000c4800010e7983 */ /* 0x001ea80000300a00 */
[----:B------:R-:W2:Y:S04]  /*26cf0*/  LDL.LU.64 R12, [R1+0xc40] ;  /* 0x000c4000010c7983 */ /* 0x000ea80000300a00 */
[----:B------:R-:W-:Y:S04]  /*26d00*/  STL [R1+0xbc4], R3 ;  /* 0x000bc40301007387 */ /* 0x000fe80000100800 */
[----:B------:R-:W-:Y:S01]  /*26d10*/  STL [R1+0xbc0], R28 ;  /* 0x000bc01c01007387 */ /* 0x000fe20000100800 */
[----:B--2---:R-:W-:Y:S03]  /*26d20*/  HMMA.16816.F32.BF16 R16, R12, R16, R20 ;  /* 0x000000100c10723c */ /* 0x004fe60000041814 */
[----:B------:R-:W2:-:S15]  /*26d30*/  LDL.LU.64 R20, [R1+0xc38] ;  /* 0x000c380001147983 */ /* 0x000e9e0000300a00 */
[----:B------:R-:W-:Y:S01]  /*26d40*/  NOP ;  /* 0x0000000000007918 */ /* 0x000fe20000000000 */
[----:B------:R-:W-:Y:S01]  /*26d50*/  IMAD.MOV.U32 R2, RZ, RZ, R18 ;  /* 0x000000ffff027224 */ /* 0x000fe200078e0012 */
[----:B------:R0:W-:Y:S01]  /*26d60*/  STL [R1+0x40], R16 ;  /* 0x0000401001007387 */ /* 0x0001e20000100800 */
[----:B------:R-:W-:Y:S02]  /*26d70*/  IMAD.MOV.U32 R29, RZ, RZ, R19 ;  /* 0x000000ffff1d7224 */ /* 0x000fe400078e0013 */
[----:B------:R-:W-:Y:S01]  /*26d80*/  IMAD.MOV.U32 R0, RZ, RZ, R17 ;  /* 0x000000ffff007224 */ /* 0x000fe200078e0011 */
[----:B------:R-:W2:Y:S04]  /*26d90*/  LDL.LU.64 R18, [R1+0xc30] ;  /* 0x000c300001127983 */ /* 0x000ea80000300a00 */
[----:B0-----:R-:W2:Y:S04]  /*26da0*/  LDL.LU.64 R16, [R1+0xc28] ;  /* 0x000c280001107983 */ /* 0x001ea80000300a00 */
[----:B------:R-:W-:Y:S04]  /*26db0*/  STL [R1+0xbd0], R29 ;  /* 0x000bd01d01007387 */ /* 0x000fe80000100800 */
[----:B------:R-:W-:Y:S04]  /*26dc0*/  STL [R1+0xbcc], R2 ;  /* 0x000bcc0201007387 */ /* 0x000fe80000100800 */
[----:B------:R-:W-:Y:S01]  /*26dd0*/  STL [R1+0xbc8], R0 ;  /* 0x000bc80001007387 */ /* 0x000fe20000100800 */
[----:B--2---:R-:W-:-:S15]  /*26de0*/  HMMA.16816.F32.BF16 R20, R12, R20, R16 ;  /* 0x000000140c14723c */ /* 0x004fde0000041810 */
[----:B------:R-:W-:-:S04]  /*26df0*/  NOP ;  /* 0x0000000000007918 */ /* 0x000fc80000000000 */
[----:B------:R-:W-:Y:S02]  /*26e00*/  IMAD.MOV.U32 R19, RZ, RZ, R22 ;  /* 0x000000ffff137224 */ /* 0x000fe400078e0016 */
[----:B------:R-:W-:Y:S02]  /*26e10*/  IMAD.MOV.U32 R18, RZ, RZ, R23 ;  /* 0x000000ffff127224 */ /* 0x000fe400078e0017 */
[----:B------:R-:W-:Y:S02]  /*26e20*/  IMAD.MOV.U32 R3, RZ, RZ, R20 ;  /* 0x000000ffff037224 */ /* 0x000fe400078e0014 */
[----:B------:R-:W-:Y:S01]  /*26e30*/  IMAD.MOV.U32 R28, RZ, RZ, R21 ;  /* 0x000000ffff1c7224 */ /* 0x000fe200078e0015 */
[----:B------:R-:W2:Y:S04]  /*26e40*/  LDL.LU.64 R22, [R1+0xc20] ;  /* 0x000c200001167983 */ /* 0x000ea80000300a00 */
[----:B------:R-:W2:Y:S04]  /*26e50*/  LDL.LU.64 R20, [R1+0xc18] ;  /* 0x000c180001147983 */ /* 0x000ea80000300a00 */
[----:B------:R-:W3:Y:S01]  /*26e60*/  LDL.LU.64 R26, [R1+0xc10] ;  /* 0x000c1000011a7983 */ /* 0x000ee20000300a00 */
[----:B--2---:R-:W-:Y:S03]  /*26e70*/  HMMA.16816.F32.BF16 R20, R12, R24, R20 ;  /* 0x000000180c14723c */ /* 0x004fe60000041814 */
[----:B------:R-:W3:-:S15]  /*26e80*/  LDL.LU.64 R24, [R1+0xc08] ;  /* 0x000c080001187983 */ /* 0x000ede0000300a00 */
[----:B------:R-:W-:Y:S01]  /*26e90*/  NOP ;  /* 0x0000000000007918 */ /* 0x000fe20000000000 */
[----:B------:R-:W-:Y:S01]  /*26ea0*/  STL [R1], R20 ;  /* 0x0000001401007387 */ /* 0x000fe20000100800 */
[----:B---3--:R-:W-:-:S15]  /*26eb0*/  HMMA.16816.F32.BF16 R24, R12, R8, R24 ;  /* 0x000000080c18723c */ /* 0x008fde0000041818 */
[----:B------:R-:W-:-:S04]  /*26ec0*/  NOP ;  /* 0x0000000000007918 */ /* 0x000fc80000000000 */
[----:B------:R0:W-:Y:S04]  /*26ed0*/  STL.64 [R1+0xb50], R26 ;  /* 0x000b501a01007387 */ /* 0x0001e80000100a00 */
[----:B------:R-:W-:Y:S04]  /*26ee0*/  STL.64 [R1+0xb48], R24 ;  /* 0x000b481801007387 */ /* 0x000fe80000100a00 */
[----:B0-----:R-:W2:Y:S04]  /*26ef0*/  LDL.LU R26, [R1+0xb8] ;  /* 0x0000b800011a7983 */ /* 0x001ea80000300800 */
[----:B------:R-:W2:Y:S01]  /*26f00*/  LDL.LU R27, [R1+0xbc] ;  /* 0x0000bc00011b7983 */ /* 0x000ea20000300800 */
[----:B------:R-:W-:-:S02]  /*26f10*/  IMAD.MOV.U32 R29, RZ, RZ, R21 ;  /* 0x000000ffff1d7224 */ /* 0x000fc400078e0015 */
[----:B------:R-:W-:Y:S01]  /*26f20*/  IMAD.MOV.U32 R21, RZ, RZ, R4 ;  /* 0x000000ffff157224 */ /* 0x000fe200078e0004 */
[----:B--2---:R0:W-:Y:S04]  /*26f30*/  STL.64 [R1+0xb60], R26 ;  /* 0x000b601a01007387 */ /* 0x0041e80000100a00 */
[----:B0-----:R-:W2:Y:S04]  /*26f40*/  LDL.LU R26, [R1+0xc8] ;  /* 0x0000c800011a7983 */ /* 0x001ea80000300800 */
[----:B------:R-:W2:Y:S04]  /*26f50*/  LDL.LU R27, [R1+0xcc] ;  /* 0x0000cc00011b7983 */ /* 0x000ea80000300800 */
[----:B------:R-:W3:Y:S04]  /*26f60*/  LDL.LU R20, [R1+0x70] ;  /* 0x0000700001147983 */ /* 0x000ee80000300800 */
[----:B------:R-:W4:Y:S01]  /*26f70*/  LDL.LU R4, [R1+0xc04] ;  /* 0x000c040001047983 */ /* 0x000f220000300800 */
[----:B------:R-:W-:-:S02]  /*26f80*/  IMAD.MOV.U32 R9, RZ, RZ, R5 ;  /* 0x000000ffff097224 */ /* 0x000fc400078e0005 */
[----:B------:R-:W-:Y:S02]  /*26f90*/  IMAD.MOV.U32 R10, RZ, RZ, R6 ;  /* 0x000000ffff0a7224 */ /* 0x000fe400078e0006 */
[----:B------:R-:W-:Y:S01]  /*26fa0*/  IMAD.MOV.U32 R11, RZ, RZ, R7 ;  /* 0x000000ffff0b7224 */ /* 0x000fe200078e0007 */
[----:B---3--:R-:W-:Y:S04]  /*26fb0*/  STL.64 [R1+0xbb0], R20 ;  /* 0x000bb01401007387 */ /* 0x008fe80000100a00 */
[----:B------:R-:W3:Y:S04]  /*26fc0*/  LDL.LU R8, [R1+0x20] ;  /* 0x0000200001087983 */ /* 0x000ee80000300800 */
[----:B------:R-:W2:Y:S04]  /*26fd0*/  LDL.LU R5, [R1+0xc00] ;  /* 0x000c000001057983 */ /* 0x000ea80000300800 */
[----:B------:R-:W2:Y:S04]  /*26fe0*/  LDL.LU R6, [R1+0xbfc] ;  /* 0x000bfc0001067983 */ /* 0x000ea80000300800 */
[----:B------:R-:W2:Y:S04]  /*26ff0*/  LDL.LU R7, [R1+0xbf8] ;  /* 0x000bf80001077983 */ /* 0x000ea80000300800 */
[----:B------:R-:W2:Y:S01]  /*27000*/  LDL.LU R16, [R1+0x80] ;  /* 0x0000800001107983 */ /* 0x000ea20000300800 */
[----:B----4-:R-:W-:-:S03]  /*27010*/  IMAD.MOV.U32 R17, RZ, RZ, R4 ;  /* 0x000000ffff117224 */ /* 0x010fc600078e0004 */
[----:B------:R-:W4:Y:S04]  /*27020*/  LDL.LU R4, [R1+0xbf4] ;  /* 0x000bf40001047983 */ /* 0x000f280000300800 */
[----:B------:R-:W-:Y:S01]  /*27030*/  STL.64 [R1+0xbe0], R18 ;  /* 0x000be01201007387 */ /* 0x000fe20000100a00 */
[----:B------:R-:W-:Y:S02]  /*27040*/  IMAD.MOV.U32 R2, RZ, RZ, R22 ;  /* 0x000000ffff027224 */ /* 0x000fe400078e0016 */
[----:B------:R-:W-:Y:S01]  /*27050*/  IMAD.MOV.U32 R0, RZ, RZ, R23 ;  /* 0x000000ffff007224 */ /* 0x000fe200078e0017 */
[----:B--2---:R0:W-:Y:S02]  /*27060*/  STL.64 [R1+0xbd8], R16 ;  /* 0x000bd81001007387 */ /* 0x0041e40000100a00 */
[----:B0-----:R-:W-:-:S02]  /*27070*/  IMAD.MOV.U32 R16, RZ, RZ, R5 ;  /* 0x000000ffff107224 */ /* 0x001fc400078e0005 */
[----:B------:R-:W-:Y:S01]  /*27080*/  IMAD.MOV.U32 R17, RZ, RZ, R6 ;  /* 0x000000ffff117224 */ /* 0x000fe200078e0006 */
[----:B------:R-:W4:Y:S04]  /*27090*/  LDL.LU R5, [R1+0xbf0] ;  /* 0x000bf00001057983 */ /* 0x000f280000300800 */
[----:B------:R-:W4:Y:S04]  /*270a0*/  LDL.LU R6, [R1+0xbec] ;  /* 0x000bec0001067983 */ /* 0x000f280000300800 */
[----:B------:R-:W2:Y:S04]  /*270b0*/  LDL.LU R20, [R1+0x30] ;  /* 0x0000300001147983 */ /* 0x000ea80000300800 */
[----:B------:R-:W2:Y:S04]  /*270c0*/  LDL.LU R21, [R1+0x34] ;  /* 0x0000340001157983 */ /* 0x000ea80000300800 */
[----:B------:R-:W2:Y:S04]  /*270d0*/  LDL.LU R22, [R1+0x38] ;  /* 0x0000380001167983 */ /* 0x000ea80000300800 */
[----:B------:R-:W2:Y:S04]  /*270e0*/  LDL.LU R23, [R1+0x3c] ;  /* 0x00003c0001177983 */ /* 0x000ea80000300800 */
[----:B------:R-:W-:Y:S04]  /*270f0*/  STL.64 [R1+0xba8], R10 ;  /* 0x000ba80a01007387 */ /* 0x000fe80000100a00 */
[----:B---3--:R0:W-:Y:S02]  /*27100*/  STL.64 [R1+0xba0], R8 ;  /* 0x000ba00801007387 */ /* 0x0081e40000100a00 */
[----:B0-----:R-:W-:-:S02]  /*27110*/  IMAD.MOV.U32 R8, RZ, RZ, R7 ;  /* 0x000000ffff087224 */ /* 0x001fc400078e0007 */
[----:B------:R-:W4:Y:S04]  /*27120*/  LDL.LU R7, [R1+0xbe8] ;  /* 0x000be80001077983 */ /* 0x000f280000300800 */
[----:B------:R-:W3:Y:S04]  /*27130*/  LDL.LU R9, [R1+0x54] ;  /* 0x0000540001097983 */ /* 0x000ee80000300800 */
[----:B------:R-:W3:Y:S04]  /*27140*/  LDL.LU R10, [R1+0x58] ;  /* 0x00005800010a7983 */ /* 0x000ee80000300800 */
[----:B------:R-:W3:Y:S04]  /*27150*/  LDL.LU R11, [R1+0x5c] ;  /* 0x00005c00010b7983 */ /* 0x000ee80000300800 */
[----:B------:R0:W-:Y:S04]  /*27160*/  STL.64 [R1+0xb78], R26 ;  /* 0x000b781a01007387 */ /* 0x0001e80000100a00 */
[----:B0-----:R-:W2:Y:S04]  /*27170*/  LDL.LU R26, [R1+0xd8] ;  /* 0x0000d800011a7983 */ /* 0x001ea80000300800 */
[----:B------:R-:W2:Y:S04]  /*27180*/  LDL.LU R27, [R1+0xdc] ;  /* 0x0000dc00011b7983 */ /* 0x000ea80000300800 */
[----:B------:R-:W2:Y:S01]  /*27190*/  LDL.LU.64 R18, [R1+0xbe0] ;  /* 0x000be00001127983 */ /* 0x000ea20000300a00 */
[----:B----4-:R-:W-:Y:S03]  /*271a0*/  HMMA.16816.F32.BF16 R4, R12, R16, R4 ;  /* 0x000000100c04723c */ /* 0x010fe60000041804 */
[----:B------:R-:W4:-:S15]  /*271b0*/  LDL.LU.64 R16, [R1+0xbd8] ;  /* 0x000bd80001107983 */ /* 0x000f1e0000300a00 */
[----:B------:R-:W-:Y:S01]  /*271c0*/  NOP ;  /* 0x0000000000007918 */ /* 0x000fe20000000000 */
[----:B------:R0:W-:Y:S04]  /*271d0*/  STL.64 [R1+0xb40], R6 ;  /* 0x000b400601007387 */ /* 0x0001e80000100a00 */
[----:B------:R1:W-:Y:S04]  /*271e0*/  STL.64 [R1+0xb38], R4 ;  /* 0x000b380401007387 */ /* 0x0003e80000100a00 */
[----:B0-----:R-:W2:Y:S04]  /*271f0*/  LDL.LU R6, [R1+0xa8] ;  /* 0x0000a80001067983 */ /* 0x001ea80000300800 */
[----:B------:R-:W2:Y:S01]  /*27200*/  LDL.LU R7, [R1+0xac] ;  /* 0x0000ac0001077983 */ /* 0x000ea20000300800 */
[----:B-1----:R-:W-:-:S03]  /*27210*/  IMAD.MOV.U32 R5, RZ, RZ, R29 ;  /* 0x000000ffff057224 */ /* 0x002fc600078e001d */
[----:B--2---:R0:W-:Y:S04]  /*27220*/  STL.64 [R1+0xb58], R6 ;  /* 0x000b580601007387 */ /* 0x0041e80000100a00 */
[----:B------:R-:W2:Y:S04]  /*27230*/  LDL.LU R4, [R1] ;  /* 0x0000000001047983 */ /* 0x000ea80000300800 */
[----:B------:R-:W3:Y:S01]  /*27240*/  LDL.LU R29, [R1+0xbd0] ;  /* 0x000bd000011d7983 */ /* 0x000ee20000300800 */
[----:B0-----:R-:W-:Y:S02]  /*27250*/  IMAD.MOV.U32 R6, RZ, RZ, R2 ;  /* 0x000000ffff067224 */ /* 0x001fe400078e0002 */
[----:B------:R-:W-:Y:S01]  /*27260*/  IMAD.MOV.U32 R7, RZ, RZ, R0 ;  /* 0x000000ffff077224 */ /* 0x000fe200078e0000 */
[----:B------:R-:W3:Y:S04]  /*27270*/  LDL.LU R2, [R1+0xbcc] ;  /* 0x000bcc0001027983 */ /* 0x000ee80000300800 */
[----:B------:R-:W3:Y:S04]  /*27280*/  LDL.LU R0, [R1+0xbc8] ;  /* 0x000bc80001007983 */ /* 0x000ee80000300800 */
[----:B------:R0:W-:Y:S02]  /*27290*/  STL.64 [R1+0xb70], R6 ;  /* 0x000b700601007387 */ /* 0x0001e40000100a00 */
[----:B0-----:R-:W-:-:S02]  /*272a0*/  IMAD.MOV.U32 R6, RZ, RZ, R19 ;  /* 0x000000ffff067224 */ /* 0x001fc400078e0013 */
[----:B------:R-:W-:Y:S02]  /*272b0*/  IMAD.MOV.U32 R7, RZ, RZ, R18 ;  /* 0x000000ffff077224 */ /* 0x000fe400078e0012 */
[----:B----4-:R-:W-:Y:S01]  /*272c0*/  HMMA.16816.F32.BF16 R16, R12, R16, R20 ;  /* 0x000000100c10723c */ /* 0x010fe20000041814 */
[----:B--2---:R0:W-:Y:S02]  /*272d0*/  STL.64 [R1+0xb68], R4 ;  /* 0x000b680401007387 */ /* 0x0041e40000100a00 */
[----:B0-----:R-:W-:Y:S02]  /*272e0*/  IMAD.MOV.U32 R4, RZ, RZ, R3 ;  /* 0x000000ffff047224 */ /* 0x001fe400078e0003 */
[----:B------:R-:W-:Y:S01]  /*272f0*/  IMAD.MOV.U32 R5, RZ, RZ, R28 ;  /* 0x000000ffff057224 */ /* 0x000fe200078e001c */
[----:B------:R-:W2:Y:S04]  /*27300*/  LDL.LU R3, [R1+0xbc4] ;  /* 0x000bc40001037983 */ /* 0x000ea80000300800 */
[----:B------:R-:W4:Y:S04]  /*27310*/  LDL.LU R28, [R1+0xbc0] ;  /* 0x000bc000011c7983 */ /* 0x000f280000300800 */
[----:B------:R3:W-:Y:S04]  /*27320*/  STL.64 [R1+0xb88], R6 ;  /* 0x000b880601007387 */ /* 0x0007e80000100a00 */
[----:B------:R0:W-:Y:S01]  /*27330*/  STL.64 [R1+0xb80], R4 ;  /* 0x000b800401007387 */ /* 0x0001e20000100a00 */
[----:B---3--:R-:W-:-:S03]  /*27340*/  IMAD.MOV.U32 R6, RZ, RZ, R2 ;  /* 0x000000ffff067224 */ /* 0x008fc600078e0002 */
[----:B0-----:R-:W3:Y:S01]  /*27350*/  LDL.LU R4, [R1+0x40] ;  /* 0x0000400001047983 */ /* 0x001ee20000300800 */
[----:B------:R-:W-:-:S03]  /*27360*/  IMAD.MOV.U32 R5, RZ, RZ, R0 ;  /* 0x000000ffff057224 */ /* 0x000fc600078e0000 */
[----:B------:R-:W2:Y:S04]  /*27370*/  LDL.LU R0, [R1+0xbbc] ;  /* 0x000bbc0001007983 */ /* 0x000ea80000300800 */
[----:B------:R-:W2:Y:S04]  /*27380*/  LDL.LU R2, [R1+0xbb8] ;  /* 0x000bb80001027983 */ /* 0x000ea80000300800 */
[----:B------:R-:W2:Y:S02]  /*27390*/  LDL.LU.64 R20, [R1+0xbb0] ;  /* 0x000bb00001147983 */ /* 0x000ea40000300a00 */
[----:B--2---:R-:W-:Y:S02]  /*273a0*/  HMMA.16816.F32.BF16 R20, R12, R20, R8 ;  /* 0x000000140c14723c */ /* 0x004fe40000041808 */
[----:B------:R-:W2:Y:S04]  /*273b0*/  LDL.LU.64 R10, [R1+0xba8] ;  /* 0x000ba800010a7983 */ /* 0x000ea80000300a00 */
[----:B------:R-:W2:-:S13]  /*273c0*/  LDL.LU.64 R8, [R1+0xba0] ;  /* 0x000ba00001087983 */ /* 0x000e9a0000300a00 */
[----:B------:R-:W-:Y:S04]  /*273d0*/  STL.64 [R1+0xb30], R22 ;  /* 0x000b301601007387 */ /* 0x000fe80000100a00 */
[----:B------:R4:W-:Y:S02]  /*273e0*/  STL.64 [R1+0xb28], R20 ;  /* 0x000b281401007387 */ /* 0x0009e40000100a00 */
[----:B----4-:R-:W-:Y:S02]  /*273f0*/  IMAD.MOV.U32 R20, RZ, RZ, R28 ;  /* 0x000000ffff147224 */ /* 0x010fe400078e001c */
[----:B------:R-:W-:-:S07]  /*27400*/  IMAD.MOV.U32 R21, RZ, RZ, R3 ;  /* 0x000000ffff157224 */ /* 0x000fce00078e0003 */
[----:B--2---:R-:W-:Y:S01]  /*27410*/  HMMA.16816.F32.BF16 R12, R12, R20, R8 ;  /* 0x000000140c0c723c */ /* 0x004fe20000041808 */
[----:B------:R-:W3:Y:S04]  /*27420*/  LDL.LU.64 R10, [R1+0xb98] ;  /* 0x000b9800010a7983 */ /* 0x000ee80000300a00 */
[----:B------:R-:W3:Y:S01]  /*27430*/  LDL.LU.64 R8, [R1+0xb90] ;  /* 0x000b900001087983 */ /* 0x000ee20000300a00 */
[----:B------:R-:W-:-:S07]  /*27440*/  IMAD.MOV.U32 R7, RZ, RZ, R29 ;  /* 0x000000ffff077224 */ /* 0x000fce00078e001d */
[----:B---3--:R-:W-:Y:S01]  /*27450*/  HMMA.16816.F32.BF16 R24, R8, R26, R4 ;  /* 0x0000001a0818723c */ /* 0x008fe20000041804 */
[----:B------:R-:W2:Y:S04]  /*27460*/  LDL.LU.64 R6, [R1+0xb88] ;  /* 0x000b880001067983 */ /* 0x000ea80000300a00 */
[----:B------:R-:W2:-:S14]  /*27470*/  LDL.LU.64 R4, [R1+0xb80] ;  /* 0x000b800001047983 */ /* 0x000e9c0000300a00 */
[----:B------:R-:W-:Y:S04]  /*27480*/  STL.64 [R1+0x1f0], R24 ;  /* 0x0001f01801007387 */ /* 0x000fe80000100a00 */
[----:B------:R0:W-:Y:S04]  /*27490*/  STL.64 [R1+0x1f8], R26 ;  /* 0x0001f81a01007387 */ /* 0x0001e80000100a00 */
[----:B0-----:R-:W2:Y:S01]  /*274a0*/  LDL.LU.64 R26, [R1+0xb78] ;  /* 0x000b7800011a7983 */ /* 0x001ea20000300a00 */
[----:B------:R-:W-:Y:S02]  /*274b0*/  IMAD.MOV.U32 R23, RZ, RZ, R0 ;  /* 0x000000ffff177224 */ /* 0x000fe400078e0000 */
[----:B------:R-:W-:-:S02]  /*274c0*/  IMAD.MOV.U32 R28, RZ, RZ, R25 ;  /* 0x000000ffff1c7224 */ /* 0x000fc400078e0019 */
[----:B------:R-:W-:-:S05]  /*274d0*/  IMAD.MOV.U32 R0, RZ, RZ, R24 ;  /* 0x000000ffff007224 */ /* 0x000fca00078e0018 */
[----:B------:R-:W-:Y:S04]  /*274e0*/  STL [R1+0xa5c], R0 ;  /* 0x000a5c0001007387 */ /* 0x000fe80000100800 */
[----:B------:R-:W-:Y:S01]  /*274f0*/  STL [R1+0xa58], R28 ;  /* 0x000a581c01007387 */ /* 0x000fe20000100800 */
[----:B--2---:R-:W-:Y:S03]  /*27500*/  HMMA.16816.F32.BF16 R24, R8, R26, R4 ;  /* 0x0000001a0818723c */ /* 0x004fe60000041804 */
[----:B------:R-:W2:Y:S04]  /*27510*/  LDL.LU.64 R6, [R1+0xb70] ;  /* 0x000b700001067983 */ /* 0x000ea80000300a00 */
[----:B------:R-:W2:-:S12]  /*27520*/  LDL.LU.64 R4, [R1+0xb68] ;  /* 0x000b680001047983 */ /* 0x000e980000300a00 */
        /* <DEDUP_REMOVED lines=9> */
[----:B------:R-:W2:-:S15]  /*275c0*/  LDL.LU.64 R6, [R1+0xb58] ;  /* 0x000b580001067983 */ /* 0x000e9e0000300a00 */
[----:B------:R-:W-:Y:S01]  /*275d0*/  NOP ;  /* 0x0000000000007918 */ /* 0x000fe20000000000 */
[----:B------:R-:W-:Y:S04]  /*275e0*/  STL.64 [R1+0x1d0], R24 ;  /* 0x0001d01801007387 */ /* 0x000fe80000100a00 */
[----:B------:R0:W-:Y:S01]  /*275f0*/  STL.64 [R1+0x1d8], R26 ;  /* 0x0001d81a01007387 */ /* 0x0001e20000100a00 */
[----:B------:R-:W-:-:S03]  /*27600*/  IMAD.MOV.U32 R3, RZ, RZ, R24 ;  /* 0x000000ffff037224 */ /* 0x000fc600078e0018 */
[----:B0-----:R-:W2:Y:S04]  /*27610*/  LDL.LU.64 R26, [R1+0xb50] ;  /* 0x000b5000011a7983 */ /* 0x001ea80000300a00 */
[----:B------:R-:W2:Y:S04]  /*27620*/  LDL.LU.64 R24, [R1+0xb48] ;  /* 0x000b480001187983 */ /* 0x000ea80000300a00 */
[----:B------:R-:W-:Y:S01]  /*27630*/  STL [R1+0xa68], R3 ;  /* 0x000a680301007387 */ /* 0x000fe20000100800 */
[----:B--2---:R-:W-:-:S15]  /*27640*/  HMMA.16816.F32.BF16 R4, R8, R6, R24 ;  /* 0x000000060804723c */ /* 0x004fde0000041818 */
[----:B------:R-:W-:-:S04]  /*27650*/  NOP ;  /* 0x0000000000007918 */ /* 0x000fc80000000000 */
[----:B------:R-:W-:Y:S02]  /*27660*/  IMAD.MOV.U32 R24, RZ, RZ, R4 ;  /* 0x000000ffff187224 */ /* 0x000fe400078e0004 */
[----:B------:R-:W-:Y:S01]  /*27670*/  IMAD.MOV.U32 R26, RZ, RZ, R5 ;  /* 0x000000ffff1a7224 */ /* 0x000fe200078e0005 */
[----:B------:R-:W-:Y:S04]  /*27680*/  STL.64 [R1+0x1c0], R4 ;  /* 0x0001c00401007387 */ /* 0x000fe80000100a00 */
[----:B------:R0:W-:Y:S04]  /*27690*/  STL.64 [R1+0x1c8], R6 ;  /* 0x0001c80601007387 */ /* 0x0001e80000100a00 */
[----:B0-----:R-:W2:Y:S04]  /*276a0*/  LDL.LU.64 R6, [R1+0xb40] ;  /* 0x000b400001067983 */ /* 0x001ea80000300a00 */
[----:B------:R-:W2:Y:S04]  /*276b0*/  LDL.LU.64 R4, [R1+0xb38] ;  /* 0x000b380001047983 */ /* 0x000ea80000300a00 */
[----:B------:R-:W-:Y:S04]  /*276c0*/  STL [R1+0xa70], R24 ;  /* 0x000a701801007387 */ /* 0x000fe80000100800 */
[----:B------:R0:W-:Y:S04]  /*276d0*/  STL [R1+0xa6c], R26 ;  /* 0x000a6c1a01007387 */ /* 0x0001e80000100800 */
[----:B0-----:R-:W2:Y:S04]  /*276e0*/  LDL.LU R26, [R1+0x98] ;  /* 0x00009800011a7983 */ /* 0x001ea80000300800 */
[----:B------:R-:W2:Y:S01]  /*276f0*/  LDL.LU R27, [R1+0x9c] ;  /* 0x00009c00011b7983 */ /* 0x000ea20000300800 */
[C---:B------:R-:W-:Y:S08]  /*27700*/  HMMA.16816.F32.BF16 R16, R8.reuse, R22, R16 ;  /* 0x000000160810723c */ /* 0x040ff00000041810 */
[----:B--2---:R-:W-:-:S15]  /*27710*/  HMMA.16816.F32.BF16 R24, R8, R26, R4 ;  /* 0x0000001a0818723c */ /* 0x004fde0000041804 */
[----:B------:R-:W-:-:S04]  /*27720*/  NOP ;  /* 0x0000000000007918 */ /* 0x000fc80000000000 */
[----:B------:R0:W-:Y:S01]  /*27730*/  STL.64 [R1+0x1b0], R24 ;  /* 0x0001b01801007387 */ /* 0x0001e20000100a00 */
[----:B------:R-:W-:-:S03]  /*27740*/  IMAD.MOV.U32 R6, RZ, RZ, R27 ;  /* 0x000000ffff067224 */ /* 0x000fc600078e001b */
[----:B------:R1:W-:Y:S04]  /*27750*/  STL.64 [R1+0x1b8], R26 ;  /* 0x0001b81a01007387 */ /* 0x0003e80000100a00 */
[----:B------:R-:W2:Y:S01]  /*27760*/  LDL.LU R0, [R1+0x228] ;  /* 0x0002280001007983 */ /* 0x000ea20000300800 */
[----:B0-----:R-:W-:-:S05]  /*27770*/  IMAD.MOV.U32 R25, RZ, RZ, R24 ;  /* 0x000000ffff197224 */ /* 0x001fca00078e0018 */
[----:B------:R-:W-:Y:S04]  /*27780*/  STL [R1+0xa78], R25 ;  /* 0x000a781901007387 */ /* 0x000fe80000100800 */
[----:B-1----:R-:W3:Y:S04]  /*27790*/  LDL.LU R26, [R1+0x68] ;  /* 0x00006800011a7983 */ /* 0x002ee80000300800 */
[----:B------:R-:W3:Y:S04]  /*277a0*/  LDL.LU R27, [R1+0x6c] ;  /* 0x00006c00011b7983 */ /* 0x000ee80000300800 */
[----:B------:R0:W-:Y:S04]  /*277b0*/  STL [R1+0xa74], R6 ;  /* 0x000a740601007387 */ /* 0x0001e80000100800 */
[----:B0-----:R-:W4:Y:S04]  /*277c0*/  LDL.LU R6, [R1+0x78] ;  /* 0x0000780001067983 */ /* 0x001f280000300800 */
[----:B------:R-:W4:Y:S04]  /*277d0*/  LDL.LU R7, [R1+0x7c] ;  /* 0x00007c0001077983 */ /* 0x000f280000300800 */
[----:B------:R-:W4:Y:S04]  /*277e0*/  LDL.LU.64 R22, [R1+0xb30] ;  /* 0x000b300001167983 */ /* 0x000f280000300a00 */
[----:B------:R-:W4:Y:S04]  /*277f0*/  LDL.LU.64 R20, [R1+0xb28] ;  /* 0x000b280001147983 */ /* 0x000f280000300a00 */
[----:B------:R-:W-:Y:S04]  /*27800*/  STL.64 [R1+0x1a0], R16 ;  /* 0x0001a01001007387 */ /* 0x000fe80000100a00 */
[----:B------:R-:W-:Y:S04]  /*27810*/  STL.64 [R1+0x1a8], R18 ;  /* 0x0001a81201007387 */ /* 0x000fe80000100a00 */
[----:B------:R4:W-:Y:S01]  /*27820*/  STL [R1+0xa7c], R16 ;  /* 0x000a7c1001007387 */ /* 0x0009e20000100800 */
[C---:B---3--:R-:W-:Y:S08]  /*27830*/  HMMA.16816.F32.BF16 R24, R8.reuse, R26, R12 ;  /* 0x0000001a0818723c */ /* 0x048ff0000004180c */
[----:B----4-:R-:W-:Y:S11]  /*27840*/  HMMA.16816.F32.BF16 R16, R8, R6, R20 ;  /* 0x000000060810723c */ /* 0x010ff60000041814 */
[----:B------:R-:W-:-:S02]  /*27850*/  IMAD.MOV.U32 R12, RZ, RZ, R25 ;  /* 0x000000ffff0c7224 */ /* 0x000fc400078e0019 */
[----:B------:R-:W-:Y:S02]  /*27860*/  IMAD.MOV.U32 R8, RZ, RZ, R26 ;  /* 0x000000ffff087224 */ /* 0x000fe400078e001a */
[----:B------:R-:W-:-:S04]  /*27870*/  IMAD.MOV.U32 R4, RZ, RZ, R27 ;  /* 0x000000ffff047224 */ /* 0x000fc800078e001b */
[----:B------:R-:W-:Y:S01]  /*27880*/  IMAD.MOV.U32 R20, RZ, RZ, R17 ;  /* 0x000000ffff147224 */ /* 0x000fe200078e0011 */
[----:B------:R0:W-:Y:S01]  /*27890*/  STL.64 [R1+0x190], R16 ;  /* 0x0001901001007387 */ /* 0x0001e20000100a00 */
[----:B------:R-:W-:-:S03]  /*278a0*/  IMAD.MOV.U32 R7, RZ, RZ, R19 ;  /* 0x000000ffff077224 */ /* 0x000fc600078e0013 */
[----:B------:R1:W-:Y:S01]  /*278b0*/  STL.64 [R1+0x198], R18 ;  /* 0x0001981201007387 */ /* 0x0003e20000100a00 */
[----:B0-----:R-:W-:Y:S02]  /*278c0*/  IMAD.MOV.U32 R17, RZ, RZ, R16 ;  /* 0x000000ffff117224 */ /* 0x001fe400078e0010 */
[----:B-1----:R-:W-:-:S03]  /*278d0*/  IMAD.MOV.U32 R18, RZ, RZ, R24 ;  /* 0x000000ffff127224 */ /* 0x002fc600078e0018 */
[----:B------:R-:W-:Y:S04]  /*278e0*/  STL [R1+0xa88], R17 ;  /* 0x000a881101007387 */ /* 0x000fe80000100800 */
[----:B------:R-:W-:Y:S04]  /*278f0*/  STL [R1+0xa84], R20 ;  /* 0x000a841401007387 */ /* 0x000fe80000100800 */
[----:B------:R-:W-:Y:S04]  /*27900*/  STL [R1+0xa80], R7 ;  /* 0x000a800701007387 */ /* 0x000fe80000100800 */
[----:B------:R-:W-:Y:S04]  /*27910*/  STL.64 [R1+0x180], R24 ;  /* 0x0001801801007387 */ /* 0x000fe80000100a00 */
[----:B------:R-:W-:Y:S04]  /*27920*/  STL.64 [R1+0x188], R26 ;  /* 0x0001881a01007387 */ /* 0x000fe80000100a00 */
[----:B------:R-:W-:Y:S04]  /*27930*/  STL [R1+0xa98], R18 ;  /* 0x000a981201007387 */ /* 0x000fe80000100800 */
[----:B------:R-:W-:Y:S04]  /*27940*/  STL [R1+0xa94], R12 ;  /* 0x000a940c01007387 */ /* 0x000fe80000100800 */
[----:B------:R-:W-:Y:S04]  /*27950*/  STL [R1+0xa90], R8 ;  /* 0x000a900801007387 */ /* 0x000fe80000100800 */
[----:B------:R0:W-:Y:S04]  /*27960*/  STL [R1+0xa8c], R4 ;  /* 0x000a8c0401007387 */ /* 0x0001e80000100800 */
[----:B0-----:R-:W3:Y:S01]  /*27970*/  LDL.LU R4, [R1+0x25c] ;  /* 0x00025c0001047983 */ /* 0x001ee20000300800 */
[----:B------:R-:W-:-:S04]  /*27980*/  USHF.L.U32 UR8, UR15, 0x7, URZ ;  /* 0x000000070f087899 */ /* 0x000fc800080006ff */
[----:B------:R-:W-:Y:S01]  /*27990*/  USHF.L.U32 UR16, UR8, 0x1, URZ ;  /* 0x0000000108107899 */ /* 0x000fe200080006ff */
[----:B---3--:R0:W-:Y:S04]  /*279a0*/  STL [R1+0xb1c], R4 ;  /* 0x000b1c0401007387 */ /* 0x0081e80000100800 */
[----:B0-----:R-:W3:Y:S01]  /*279b0*/  LDL.LU R4, [R1+0x9c8] ;  /* 0x0009c80001047983 */ /* 0x001ee20000300800 */
[----:B--2---:R-:W-:-:S05]  /*279c0*/  IADD3 R0, P6, PT, R0, UR16, RZ ;  /* 0x0000001000007c10 */ /* 0x004fca000ffde0ff */
[----:B------:R-:W-:Y:S04]  /*279d0*/  STL [R1+0x228], R0 ;  /* 0x0002280001007387 */ /* 0x000fe80000100800 */
        /* <DEDUP_REMOVED lines=30> */
[----:B--2---:R-:W-:-:S05]  /*27bc0*/  IADD3 R4, P0, PT, R4, UR16, RZ ;  /* 0x0000001004047c10 */ /* 0x004fca000ff1e0ff */
[----:B------:R0:W-:Y:S04]  /*27bd0*/  STL [R1+0x208], R4 ;  /* 0x0002080401007387 */ /* 0x0001e80000100800 */
[----:B0-----:R-:W2:Y:S01]  /*27be0*/  LDL.LU R4, [R1+0xb20] ;  /* 0x000b200001047983 */ /* 0x001ea20000300800 */
[----:B------:R-:W-:-:S04]  /*27bf0*/  USHF.L.U32 UR9, UR17, 0x7, URZ ;  /* 0x0000000711097899 */ /* 0x000fc800080006ff */
[----:B------:R-:W-:-:S06]  /*27c00*/  USHF.L.U32 UR18, UR9, 0x1, URZ ;  /* 0x0000000109127899 */ /* 0x000fcc00080006ff */
[----:B--2---:R-:W-:-:S05]  /*27c10*/  IADD3 R4, P1, PT, R4, UR18, RZ ;  /* 0x0000001204047c10 */ /* 0x004fca000ff3e0ff */
[----:B------:R0:W-:Y:S04]  /*27c20*/  STL [R1+0x9c8], R4 ;  /* 0x0009c80401007387 */ /* 0x0001e80000100800 */
[----:B0-----:R-:W2:Y:S01]  /*27c30*/  LDL.LU R4, [R1+0xb1c] ;  /* 0x000b1c0001047983 */ /* 0x001ea20000300800 */
[----:B------:R-:W-:Y:S02]  /*27c40*/  USHF.R.S32.HI UR10, URZ, 0x1f, UR8 ;  /* 0x0000001fff0a7899 */ /* 0x000fe40008011408 */
[----:B------:R-:W-:Y:S02]  /*27c50*/  USHF.R.S32.HI UR11, URZ, 0x1f, UR9 ;  /* 0x0000001fff0b7899 */ /* 0x000fe40008011409 */
[----:B------:R-:W-:Y:S01]  /*27c60*/  USHF.L.U64.HI UR10, UR8, 0x1, UR10 ;  /* 0x00000001080a7899 */ /* 0x000fe2000801020a */
[----:B---3--:R-:W-:Y:S01]  /*27c70*/  IADD3 R8, P3, PT, R8, UR18, RZ ;  /* 0x0000001208087c10 */ /* 0x008fe2000ff7e0ff */
[----:B------:R-:W-:Y:S01]  /*27c80*/  USHF.L.U64.HI UR11, UR9, 0x1, UR11 ;  /* 0x00000001090b7899 */ /* 0x000fe2000801020b */
[----:B----4-:R-:W-:-:S02]  /*27c90*/  IADD3 R12, P4, PT, R12, UR18, RZ ;  /* 0x000000120c0c7c10 */ /* 0x010fc4000ff9e0ff */
[----:B------:R-:W-:Y:S02]  /*27ca0*/  IADD3 R18, P5, PT, R18, UR18, RZ ;  /* 0x0000001212127c10 */ /* 0x000fe4000ffbe0ff */
[----:B------:R-:W-:Y:S02]  /*27cb0*/  IADD3.X R9, PT, PT, R9, UR10, RZ, P6, !PT ;  /* 0x0000000a09097c10 */ /* 0x000fe4000b7fe4ff */
[----:B------:R-:W-:Y:S02]  /*27cc0*/  IADD3 R10, P6, PT, R10, UR18, RZ ;  /* 0x000000120a0a7c10 */ /* 0x000fe4000ffde0ff */
[----:B------:R-:W-:Y:S02]  /*27cd0*/  IADD3.X R11, PT, PT, R11, UR10, RZ, P0, !PT ;  /* 0x0000000a0b0b7c10 */ /* 0x000fe400087fe4ff */
[----:B------:R-:W-:Y:S02]  /*27ce0*/  IADD3 R13, P0, PT, R13, UR18, RZ ;  /* 0x000000120d0d7c10 */ /* 0x000fe4000ff1e0ff */
[----:B------:R-:W-:-:S02]  /*27cf0*/  IADD3.X R14, PT, PT, R14, UR11, RZ, P1, !PT ;  /* 0x0000000b0e0e7c10 */ /* 0x000fc40008ffe4ff */
        /* <DEDUP_REMOVED lines=13> */
[----:B--2---:R-:W-:-:S05]  /*27dd0*/  IADD3 R4, P2, PT, R4, UR18, RZ ;  /* 0x0000001204047c10 */ /* 0x004fca000ff5e0ff */
[----:B------:R0:W-:Y:S04]  /*27de0*/  STL [R1+0x25c], R4 ;  /* 0x00025c0401007387 */ /* 0x0001e80000100800 */
[----:B------:R-:W-:Y:S04]  /*27df0*/  STL [R1+0x9c0], R8 ;  /* 0x0009c00801007387 */ /* 0x000fe80000100800 */
[----:B------:R-:W-:Y:S04]  /*27e00*/  STL [R1+0x9bc], R12 ;  /* 0x0009bc0c01007387 */ /* 0x000fe80000100800 */
[----:B------:R-:W-:Y:S04]  /*27e10*/  STL [R1+0x9b8], R18 ;  /* 0x0009b81201007387 */ /* 0x000fe80000100800 */
[----:B------:R-:W-:Y:S04]  /*27e20*/  STL [R1+0x224], R9 ;  /* 0x0002240901007387 */ /* 0x000fe80000100800 */
[----:B------:R-:W-:Y:S01]  /*27e30*/  STL [R1+0x9b4], R10 ;  /* 0x0009b40a01007387 */ /* 0x000fe20000100800 */
[----:B------:R-:W-:-:S03]  /*27e40*/  IADD3.X R7, PT, PT, R7, UR11, RZ, P2, !PT ;  /* 0x0000000b07077c10 */ /* 0x000fc600097fe4ff */
[----:B------:R-:W-:Y:S01]  /*27e50*/  STL [R1+0x204], R11 ;  /* 0x0002040b01007387 */ /* 0x000fe20000100800 */
[----:B------:R-:W-:-:S03]  /*27e60*/  IADD3 R20, P2, PT, R20, UR18, RZ ;  /* 0x0000001214147c10 */ /* 0x000fc6000ff5e0ff */
        /* <DEDUP_REMOVED lines=21> */
[----:B0-----:R-:W2:Y:S01]  /*27fc0*/  LDL.LU R4, [R1+0x958] ;  /* 0x0009580001047983 */ /* 0x001ea20000300800 */
[----:B------:R-:W-:-:S02]  /*27fd0*/  IADD3.X R2, PT, PT, R2, UR11, RZ, P3, !PT ;  /* 0x0000000b02027c10 */ /* 0x000fc40009ffe4ff */
[----:B------:R-:W-:-:S03]  /*27fe0*/  IADD3 R28, P3, PT, R28, UR18, RZ ;  /* 0x000000121c1c7c10 */ /* 0x000fc6000ff7e0ff */
[----:B------:R-:W-:Y:S04]  /*27ff0*/  STL [R1+0x99c], R2 ;  /* 0x00099c0201007387 */ /* 0x000fe80000100800 */
[----:B--2---:R0:W-:Y:S04]  /*28000*/  STL [R1+0xb14], R4 ;  /* 0x000b140401007387 */ /* 0x0041e80000100800 */
[----:B------:R-:W-:Y:S04]  /*28010*/  STL [R1+0x968], R28 ;  /* 0x0009681c01007387 */ /* 0x000fe80000100800 */
[----:B0-----:R-:W2:Y:S01]  /*28020*/  LDL.LU R4, [R1+0x98c] ;  /* 0x00098c0001047983 */ /* 0x001ea20000300800 */
[----:B------:R-:W-:-:S05]  /*28030*/  IADD3.X R0, PT, PT, R0, UR11, RZ, P4, !PT ;  /* 0x0000000b00007c10 */ /* 0x000fca000a7fe4ff */
[----:B------:R-:W-:Y:S04]  /*28040*/  STL [R1+0x994], R0 ;  /* 0x0009940001007387 */ /* 0x000fe80000100800 */
        /* <DEDUP_REMOVED lines=32> */
[----:B0-----:R-:W2:Y:S02]  /*28250*/  LDL.LU R4, [R1+0xb18] ;  /* 0x000b180001047983 */ /* 0x001ea40000300800 */
[----:B--2---:R-:W-:-:S05]  /*28260*/  IADD3.X R4, PT, PT, R4, UR11, RZ, P5, !PT ;  /* 0x0000000b04047c10 */ /* 0x004fca000affe4ff */
[----:B------:R0:W-:Y:S04]  /*28270*/  STL [R1+0x98c], R4 ;  /* 0x00098c0401007387 */ /* 0x0001e80000100800 */
[----:B0-----:R-:W2:Y:S01]  /*28280*/  LDL.LU R4, [R1+0xb14] ;  /* 0x000b140001047983 */ /* 0x001ea20000300800 */
[----:B---3--:R-:W-:Y:S02]  /*28290*/  IADD3.X R8, PT, PT, R8, UR11, RZ, P6, !PT ;  /* 0x0000000b08087c10 */ /* 0x008fe4000b7fe4ff */
[----:B----4-:R-:W-:Y:S02]  /*282a0*/  IADD3 R12, P6, PT, R12, UR18, RZ ;  /* 0x000000120c0c7c10 */ /* 0x010fe4000ffde0ff */
[----:B------:R-:W-:Y:S02]  /*282b0*/  IADD3.X R18, PT, PT, R18, UR11, RZ, P0, !PT ;  /* 0x0000000b12127c10 */ /* 0x000fe400087fe4ff */
[----:B------:R-:W-:-:S02]  /*282c0*/  IADD3 R9, P0, PT, R9, UR18, RZ ;  /* 0x0000001209097c10 */ /* 0x000fc4000ff1e0ff */
[----:B------:R-:W-:Y:S02]  /*282d0*/  IADD3.X R10, PT, PT, R10, UR11, RZ, P1, !PT ;  /* 0x0000000b0a0a7c10 */ /* 0x000fe40008ffe4ff */
[----:B------:R-:W-:Y:S02]  /*282e0*/  IADD3 R11, P1, PT, R11, UR18, RZ ;  /* 0x000000120b0b7c10 */ /* 0x000fe4000ff3e0ff */
[----:B------:R-:W-:Y:S02]  /*282f0*/  IADD3.X R13, PT, PT, R13, UR11, RZ, P2, !PT ;  /* 0x0000000b0d0d7c10 */ /* 0x000fe400097fe4ff */
[----:B------:R-:W-:Y:S02]  /*28300*/  IADD3 R14, P2, PT, R14, UR18, RZ ;  /* 0x000000120e0e7c10 */ /* 0x000fe4000ff5e0ff */
        /* <DEDUP_REMOVED lines=15> */
[----:B--2---:R-:W-:-:S05]  /*28400*/  IADD3 R4, P5, PT, R4, UR18, RZ ;  /* 0x0000001204047c10 */ /* 0x004fca000ffbe0ff */
        /* <DEDUP_REMOVED lines=28> */
[----:B0-----:R-:W2:Y:S01]  /*285d0*/  LDL.LU R4, [R1+0x90c] ;  /* 0x00090c0001047983 */ /* 0x001ea20000300800 */
[----:B------:R-:W-:-:S02]  /*285e0*/  IADD3 R2, P4, PT, R2, UR18, RZ ;  /* 0x0000001202027c10 */ /* 0x000fc4000ff9e0ff */
[----:B------:R-:W-:-:S03]  /*285f0*/  IADD3.X R28, PT, PT, R28, UR11, RZ, P5, !PT ;  /* 0x0000000b1c1c7c10 */ /* 0x000fc6000affe4ff */
[----:B------:R-:W-:Y:S04]  /*28600*/  STL [R1+0x8f0], R2 ;  /* 0x0008f00201007387 */ /* 0x000fe80000100800 */
[----:B--2---:R0:W-:Y:S04]  /*28610*/  STL [R1+0xb0c], R4 ;  /* 0x000b0c0401007387 */ /* 0x0041e80000100800 */
[----:B------:R-:W-:Y:S04]  /*28620*/  STL [R1+0x91c], R28 ;  /* 0x00091c1c01007387 */ /* 0x000fe80000100800 */
[----:B0-----:R-:W2:Y:S01]  /*28630*/  LDL.LU R4, [R1+0x8e0] ;  /* 0x0008e00001047983 */ /* 0x001ea20000300800 */
[----:B------:R-:W-:-:S05]  /*28640*/  IADD3 R0, P5, PT, R0, UR18, RZ ;  /* 0x0000001200007c10 */ /* 0x000fca000ffbe0ff */
        /* <DEDUP_REMOVED lines=31> */
[----:B--2---:R-:W-:-:S05]  /*28840*/  IADD3.X R4, PT, PT, R4, UR11, RZ, P6, !PT ;  /* 0x0000000b04047c10 */ /* 0x004fca000b7fe4ff */
[----:B------:R0:W-:Y:S04]  /*28850*/  STL [R1+0x914], R4 ;  /* 0x0009140401007387 */ /* 0x0001e80000100800 */
[----:B0-----:R-:W2:Y:S02]  /*28860*/  LDL.LU R4, [R1+0xb10] ;  /* 0x000b100001047983 */ /* 0x001ea40000300800 */
[----:B--2---:R-:W-:-:S05]  /*28870*/  IADD3 R4, P6, PT, R4, UR18, RZ ;  /* 0x0000001204047c10 */ /* 0x004fca000ffde0ff */
[----:B------:R0:W-:Y:S04]  /*28880*/  STL [R1+0x8e0], R4 ;  /* 0x0008e00401007387 */ /* 0x0001e80000100800 */
[----:B0-----:R-:W2:Y:S01]  /*28890*/  LDL.LU R4, [R1+0xb0c] ;  /* 0x000b0c0001047983 */ /* 0x001ea20000300800 */
[----:B----4-:R-:W-:Y:S02]  /*288a0*/  IADD3.X R12, PT, PT, R12, UR11, RZ, P1, !PT ;  /* 0x0000000b0c0c7c10 */ /* 0x010fe40008ffe4ff */
[----:B---3--:R-:W-:Y:S02]  /*288b0*/  IADD3 R18, P1, PT, R18, UR18, RZ ;  /* 0x0000001212127c10 */ /* 0x008fe4000ff3e0ff */
        /* <DEDUP_REMOVED lines=20> */
[----:B--2---:R-:W-:Y:S02]  /*28a00*/  IADD3.X R4, PT, PT, R4, UR11, RZ, P0, !PT ;  /* 0x0000000b04047c10 */ /* 0x004fe400087fe4ff */
[----:B------:R-:W-:-:S03]  /*28a10*/  IADD3 R8, P0, PT, R8, UR18, RZ ;  /* 0x0000001208087c10 */ /* 0x000fc6000ff1e0ff */
        /* <DEDUP_REMOVED lines=1345> */
[----:B------:R-:W-:Y:S02]  /*2de30*/  IADD3.X R29, PT, PT, R29, UR11, RZ, P1, !PT ;  /* 0x0000000b1d1d7c10 */ /* 0x000fe40008ffe4ff */
[----:B------:R-:W-:Y:S02]  /*2de40*/  IADD3.X R0, PT, PT, R0, UR11, RZ, P2, !PT ;  /* 0x0000000b00007c10 */ /* 0x000fe400097fe4ff */
[----:B------:R-:W-:Y:S02]  /*2de50*/  IADD3.X R28, PT, PT, R28, UR11, RZ, P3, !PT ;  /* 0x0000000b1c1c7c10 */ /* 0x000fe40009ffe4ff */
[----:B------:R-:W-:Y:S02]  /*2de60*/  IADD3.X R9, PT, PT, R9, UR11, RZ, P4, !PT ;  /* 0x0000000b09097c10 */ /* 0x000fe4000a7fe4ff */
[----:B------:R-:W-:-:S02]  /*2de70*/  IADD3 R11, P1, PT, R11, UR16, RZ ;  /* 0x000000100b0b7c10 */ /* 0x000fc4000ff3e0ff */
[----:B------:R-:W-:Y:S02]  /*2de80*/  IADD3 R13, P2, PT, R13, UR16, RZ ;  /* 0x000000100d0d7c10 */ /* 0x000fe4000ff5e0ff */
[----:B------:R-:W-:Y:S02]  /*2de90*/  IADD3 R14, P3, PT, R14, UR16, RZ ;  /* 0x000000100e0e7c10 */ /* 0x000fe4000ff7e0ff */
[----:B------:R-:W-:Y:S02]  /*2dea0*/  IADD3 R15, P4, PT, R15, UR16, RZ ;  /* 0x000000100f0f7c10 */ /* 0x000fe4000ff9e0ff */
[----:B------:R-:W-:Y:S02]  /*2deb0*/  IADD3.X R21, PT, PT, R21, UR10, RZ, P5, !PT ;  /* 0x0000000a15157c10 */ /* 0x000fe4000affe4ff */
[----:B------:R-:W-:Y:S01]  /*2dec0*/  IADD3.X R23, PT, PT, R23, UR10, RZ, P1, !PT ;  /* 0x0000000a17177c10 */ /* 0x000fe20008ffe4ff */
[----:B------:R-:W-:Y:S01]  /*2ded0*/  UIADD3 UR6, UPT, UPT, UR14, 0x7f, URZ ;  /* 0x0000007f0e067890 */ /* 0x000fe2000fffe0ff */
[----:B------:R-:W-:-:S02]  /*2dee0*/  IADD3.X R27, PT, PT, R27, UR10, RZ, P4, !PT ;  /* 0x0000000a1b1b7c10 */ /* 0x000fc4000a7fe4ff */
[----:B------:R-:W-:Y:S02]  /*2def0*/  IADD3.X R19, PT, PT, R19, UR10, RZ, P2, !PT ;  /* 0x0000000a13137c10 */ /* 0x000fe400097fe4ff */
[----:B------:R-:W-:Y:S01]  /*2df00*/  IADD3.X R5, PT, PT, R5, UR10, RZ, P3, !PT ;  /* 0x0000000a05057c10 */ /* 0x000fe20009ffe4ff */
[----:B------:R-:W-:-:S04]  /*2df10*/  USHF.R.S32.HI UR7, URZ, 0x1f, UR6 ;  /* 0x0000001fff077899 */ /* 0x000fc80008011406 */
[----:B------:R-:W-:Y:S02]  /*2df20*/  ULEA.HI UR7, UR7, UR6, URZ, 0x7 ;  /* 0x0000000607077291 */ /* 0x000fe4000f8f38ff */
[----:B------:R-:W-:Y:S02]  /*2df30*/  UIADD3 UR4, UPT, UPT, UR4, 0x1, URZ ;  /* 0x0000000104047890 */ /* 0x000fe4000fffe0ff */
[----:B------:R-:W-:-:S04]  /*2df40*/  USHF.R.S32.HI UR7, URZ, 0x7, UR7 ;  /* 0x00000007ff077899 */ /* 0x000fc80008011407 */
[----:B------:R-:W-:Y:S01]  /*2df50*/  UISETP.NE.U32.AND UP0, UPT, UR4, UR7, UPT ;  /* 0x000000070400728c */ /* 0x000fe2000bf05070 */
[----:B--2---:R-:W-:Y:S02]  /*2df60*/  IADD3.X R18, PT, PT, R18, UR11, RZ, P0, !PT ;  /* 0x0000000b12127c10 */ /* 0x004fe400087fe4ff */
[----:B------:R-:W-:-:S03]  /*2df70*/  IADD3 R12, P0, PT, R12, UR18, RZ ;  /* 0x000000120c0c7c10 */ /* 0x000fc6000ff1e0ff */
[----:B------:R0:W-:Y:S04]  /*2df80*/  STL [R1+0x260], R18 ;  /* 0x0002601201007387 */ /* 0x0001e80000100800 */
[----:B0-----:R1:W5:Y:S04]  /*2df90*/  LDL.LU R18, [R1+0xa98] ;  /* 0x000a980001127983 */ /* 0x0013680000300800 */
        /* <DEDUP_REMOVED lines=10> */
[----:B------:R0:W-:Y:S01]  /*2e040*/  STL [R1+0x9dc], R7 ;  /* 0x0009dc0701007387 */ /* 0x0001e20000100800 */
[----:B------:R-:W-:-:S03]  /*2e050*/  IADD3.X R2, PT, PT, R2, UR11, RZ, P0, !PT ;  /* 0x0000000b02027c10 */ /* 0x000fc600087fe4ff */
        /* <DEDUP_REMOVED lines=8> */
[----:B------:R-:W-:-:S03]  /*2e0e0*/  IADD3 R10, P0, PT, R10, UR16, RZ ;  /* 0x000000100a0a7c10 */ /* 0x000fc6000ff1e0ff */
        /* <DEDUP_REMOVED lines=25> */
[----:B------:R1:W-:Y:S01]  /*2e280*/  STL [R1+0x214], R5 ;  /* 0x0002140501007387 */ /* 0x0003e20000100800 */
[----:B------:R-:W-:Y:S05]  /*2e290*/  BRA.U UP0, `(.L_x_2) ;  /* 0xfffffeb100147547 */ /* 0x000fea000b83ffff */
[----:B-----5:R0:W-:Y:S04]  /*2e2a0*/  STL [R1+0xa60], R24 ;  /* 0x000a601801007387 */ /* 0x0201e80000100800 */
[----:B------:R2:W-:Y:S01]  /*2e2b0*/  STL [R1+0xa5c], R0 ;  /* 0x000a5c0001007387 */ /* 0x0005e20000100800 */
[----:B0-----:R-:W-:-:S03]  /*2e2c0*/  IMAD.MOV.U32 R24, RZ, RZ, R4 ;  /* 0x000000ffff187224 */ /* 0x001fc600078e0004 */
[----:B--2---:R-:W2:Y:S04]  /*2e2d0*/  LDL.LU R0, [R1+0x1ac] ;  /* 0x0001ac0001007983 */ /* 0x004ea80000300800 */
[----:B------:R0:W-:Y:S04]  /*2e2e0*/  STL [R1+0xa58], R2 ;  /* 0x000a580201007387 */ /* 0x0001e80000100800 */
[----:B0-----:R-:W3:Y:S04]  /*2e2f0*/  LDL.LU R2, [R1+0x1cc] ;  /* 0x0001cc0001027983 */ /* 0x001ee80000300800 */
[----:B-1----:R-:W3:Y:S04]  /*2e300*/  LDL.LU R5, [R1+0x1dc] ;  /* 0x0001dc0001057983 */ /* 0x002ee80000300800 */
[----:B------:R-:W4:Y:S04]  /*2e310*/  LDL.LU R9, [R1+0x1ec] ;  /* 0x0001ec0001097983 */ /* 0x000f280000300800 */
[----:B------:R-:W4:Y:S04]  /*2e320*/  LDL.LU R4, [R1+0x1fc] ;  /* 0x0001fc0001047983 */ /* 0x000f280000300800 */
[----:B------:R-:W4:Y:S04]  /*2e330*/  LDL.LU R11, [R1+0x198] ;  /* 0x00019800010b7983 */ /* 0x000f280000300800 */
[----:B------:R-:W4:Y:S04]  /*2e340*/  LDL.LU R10, [R1+0x1a8] ;  /* 0x0001a800010a7983 */ /* 0x000f280000300800 */
[----:B------:R-:W4:Y:S04]  /*2e350*/  LDL.LU R13, [R1+0x1b8] ;  /* 0x0001b800010d7983 */ /* 0x000f280000300800 */
[----:B------:R-:W4:Y:S04]  /*2e360*/  LDL.LU R14, [R1+0x1c8] ;  /* 0x0001c800010e7983 */ /* 0x000f280000300800 */
[----:B------:R-:W4:Y:S04]  /*2e370*/  LDL.LU R15, [R1+0x1d8] ;  /* 0x0001d800010f7983 */ /* 0x000f280000300800 */
[----:B------:R-:W4:Y:S01]  /*2e380*/  LDL.LU R21, [R1+0x1e8] ;  /* 0x0001e80001157983 */ /* 0x000f220000300800 */
[----:B------:R-:W-:-:S03]  /*2e390*/  F2FP.BF16.F32.PACK_AB R7, R24, R7 ;  /* 0x000000071807723e */ /* 0x000fc600000010ff */
[----:B------:R-:W4:Y:S04]  /*2e3a0*/  LDL.LU R22, [R1+0x1f8] ;  /* 0x0001f80001167983 */ /* 0x000f280000300800 */
[----:B------:R-:W4:Y:S04]  /*2e3b0*/  LDL.LU R23, [R1+0x1a4] ;  /* 0x0001a40001177983 */ /* 0x000f280000300800 */
[----:B------:R-:W4:Y:S04]  /*2e3c0*/  LDL.LU R19, [R1+0x1b4] ;  /* 0x0001b40001137983 */ /* 0x000f280000300800 */
[----:B------:R-:W4:Y:S04]  /*2e3d0*/  LDL.LU R27, [R1+0x1d4] ;  /* 0x0001d400011b7983 */ /* 0x000f280000300800 */
[----:B------:R-:W4:Y:S01]  /*2e3e0*/  LDL.LU R24, [R1+0xa60] ;  /* 0x000a600001187983 */ /* 0x000f220000300800 */
[----:B--2---:R-:W-:-:S03]  /*2e3f0*/  F2FP.BF16.F32.PACK_AB R6, R0, R6 ;  /* 0x000000060006723e */ /* 0x004fc600000010ff */
[----:B------:R-:W2:Y:S01]  /*2e400*/  LDL.LU R0, [R1+0xa5c] ;  /* 0x000a5c0001007983 */ /* 0x000ea20000300800 */
[----:B---3--:R-:W-:-:S03]  /*2e410*/  F2FP.BF16.F32.PACK_AB R5, R2, R5 ;  /* 0x000000050205723e */ /* 0x008fc600000010ff */
[----:B------:R-:W2:Y:S01]  /*2e420*/  LDL.LU R2, [R1+0xa58] ;  /* 0x000a580001027983 */ /* 0x000ea20000300800 */
[----:B----4-:R-:W-:Y:S02]  /*2e430*/  F2FP.BF16.F32.PACK_AB R4, R9, R4 ;  /* 0x000000040904723e */ /* 0x010fe400000010ff */
[----:B------:R-:W-:Y:S02]  /*2e440*/  F2FP.BF16.F32.PACK_AB R11, R8, R11 ;  /* 0x0000000b080b723e */ /* 0x000fe400000010ff */
[----:B------:R-:W-:Y:S02]  /*2e450*/  F2FP.BF16.F32.PACK_AB R10, R10, R13 ;  /* 0x0000000d0a0a723e */ /* 0x000fe400000010ff */
[----:B------:R-:W-:Y:S02]  /*2e460*/  F2FP.BF16.F32.PACK_AB R9, R14, R15 ;  /* 0x0000000f0e09723e */ /* 0x000fe400000010ff */
[----:B------:R-:W-:Y:S02]  /*2e470*/  F2FP.BF16.F32.PACK_AB R15, R12, R20 ;  /* 0x000000140c0f723e */ /* 0x000fe400000010ff */
[----:B------:R-:W-:-:S02]  /*2e480*/  F2FP.BF16.F32.PACK_AB R12, R29, R28 ;  /* 0x0000001c1d0c723e */ /* 0x000fc400000010ff */
[----:B------:R-:W-:Y:S02]  /*2e490*/  F2FP.BF16.F32.PACK_AB R8, R21, R22 ;  /* 0x000000161508723e */ /* 0x000fe400000010ff */
[----:B------:R-:W-:Y:S02]  /*2e4a0*/  F2FP.BF16.F32.PACK_AB R14, R23, R19 ;  /* 0x00000013170e723e */ /* 0x000fe400000010ff */
[----:B------:R-:W-:Y:S02]  /*2e4b0*/  F2FP.BF16.F32.PACK_AB R19, R18, R17 ;  /* 0x000000111213723e */ /* 0x000fe400000010ff */
[----:B------:R-:W-:Y:S02]  /*2e4c0*/  F2FP.BF16.F32.PACK_AB R18, R16, R25 ;  /* 0x000000191012723e */ /* 0x000fe400000010ff */
[----:B------:R-:W-:Y:S02]  /*2e4d0*/  F2FP.BF16.F32.PACK_AB R13, R26, R27 ;  /* 0x0000001b1a0d723e */ /* 0x000fe400000010ff */
[----:B------:R-:W-:-:S02]  /*2e4e0*/  F2FP.BF16.F32.PACK_AB R17, R24, R3 ;  /* 0x000000031811723e */ /* 0x000fc400000010ff */
[----:B--2---:R-:W-:-:S07]  /*2e4f0*/  F2FP.BF16.F32.PACK_AB R16, R2, R0 ;  /* 0x000000000210723e */ /* 0x004fce00000010ff */
.L_x_1:
[----:B--2---:R-:W2:Y:S01]  /*2e500*/  LDL.LU R20, [R1+0xa4c] ;  /* 0x000a4c0001147983 */ /* 0x004ea20000300800 */
[----:B------:R-:W1:Y:S01]  /*2e510*/  S2R R3, SR_CgaCtaId ;  /* 0x0000000000037919 */ /* 0x000e620000008800 */
[----:B0-----:R-:W0:Y:S01]  /*2e520*/  S2R R0, SR_TID.X ;  /* 0x0000000000007919 */ /* 0x001e220000002100 */
[----:B------:R-:W-:Y:S01]  /*2e530*/  MOV R2, 0x400 ;  /* 0x0000040000027802 */ /* 0x000fe20000000f00 */
[----:B------:R-:W3:Y:S01]  /*2e540*/  LDCU.128 UR8, c[0x0][0x390] ;  /* 0x00007200ff0877ac */ /* 0x000ee20008000c00 */
[----:B------:R-:W2:Y:S01]  /*2e550*/  LDL.LU R22, [R1+0xa48] ;  /* 0x000a480001167983 */ /* 0x000ea20000300800 */
[----:B------:R-:W4:Y:S03]  /*2e560*/  LDCU UR4, c[0x0][0x3b4] ;  /* 0x00007680ff0477ac */ /* 0x000f260008000800 */
[----:B------:R-:W3:Y:S04]  /*2e570*/  LDL.LU R25, [R1+0xa50] ;  /* 0x000a500001197983 */ /* 0x000ee80000300800 */
[----:B------:R-:W5:Y:S01]  /*2e580*/  LDL.LU R24, [R1+0xa40] ;  /* 0x000a400001187983 */ /* 0x000f620000300800 */
[----:B-1----:R-:W-:Y:S01]  /*2e590*/  LEA R2, R3, R2, 0x18 ;  /* 0x0000000203027211 */ /* 0x002fe200078ec0ff */
[----:B0-----:R-:W-:-:S05]  /*2e5a0*/  IMAD.SHL.U32 R3, R0, 0x200, RZ ;  /* 0x0000020000037824 */ /* 0x001fca00078e00ff */
[----:B------:R-:W-:Y:S02]  /*2e5b0*/  LOP3.LUT R3, R3, 0x3000, RZ, 0xc0, !PT ;  /* 0x0000300003037812 */ /* 0x000fe400078ec0ff */
[C---:B------:R-:W-:Y:S02]  /*2e5c0*/  LOP3.LUT R23, R0.reuse, 0x80, RZ, 0xc0, !PT ;  /* 0x0000008000177812 */ /* 0x040fe400078ec0ff */
[----:B------:R-:W-:Y:S01]  /*2e5d0*/  LEA.HI R27, R0, 0x30, RZ, 0x1c ;  /* 0x00000030001b7811 */ /* 0x000fe200078fe0ff */
[----:B------:R-:W-:Y:S01]  /*2e5e0*/  BAR.SYNC.DEFER_BLOCKING 0x0 ;  /* 0x0000000000007b1d */ /* 0x000fe20000010000 */
[----:B--2---:R-:W-:Y:S01]  /*2e5f0*/  LOP3.LUT R21, R20, 0xe00, R22, 0xf8, !PT ;  /* 0x00000e0014157812 */ /* 0x004fe200078ef816 */
[----:B------:R-:W-:-:S05]  /*2e600*/  IMAD.SHL.U32 R20, R0, 0x4, RZ ;  /* 0x0000000400147824 */ /* 0x000fca00078e00ff */
[----:B------:R-:W-:-:S04]  /*2e610*/  LOP3.LUT R20, R21, 0x70, R20, 0x78, !PT ;  /* 0x0000007015147812 */ /* 0x000fc800078e7814 */
[----:B------:R-:W-:Y:S01]  /*2e620*/  IADD3 R3, PT, PT, R20, R2, R3 ;  /* 0x0000000214037210 */ /* 0x000fe20007ffe003 */
[----:B------:R-:W-:-:S04]  /*2e630*/  IMAD.SHL.U32 R21, R0, 0x800, RZ ;  /* 0x0000080000157824 */ /* 0x000fc800078e00ff */
[----:B------:R-:W-:Y:S04]  /*2e640*/  STS.128 [R3], R16 ;  /* 0x0000001003007388 */ /* 0x000fe80000000c00 */
[----:B------:R-:W-:Y:S04]  /*2e650*/  STS.128 [R3+0x100], R12 ;  /* 0x0001000c03007388 */ /* 0x000fe80000000c00 */
[----:B------:R0:W-:Y:S04]  /*2e660*/  STS.128 [R3+0x80], R8 ;  /* 0x0000800803007388 */ /* 0x0001e80000000c00 */
[----:B------:R5:W-:Y:S01]  /*2e670*/  STS.128 [R3+0x180], R4 ;  /* 0x0001800403007388 */ /* 0x000be20000000c00 */
[----:B------:R-:W-:-:S04]  /*2e680*/  LOP3.LUT R21, R21, 0x3000, RZ, 0xc0, !PT ;  /* 0x0000300015157812 */ /* 0x000fc800078ec0ff */
[----:B------:R-:W-:Y:S01]  /*2e690*/  LOP3.LUT R21, R21, 0x1f0, R22, 0xf8, !PT ;  /* 0x000001f015157812 */ /* 0x000fe200078ef816 */
[----:B------:R-:W-:Y:S01]  /*2e6a0*/  IMAD R2, R23, 0x4, R2 ;  /* 0x0000000417027824 */ /* 0x000fe200078e0202 */
[----:B------:R-:W-:Y:S01]  /*2e6b0*/  LEA.HI R20, R0, 0x70, RZ, 0x1c ;  /* 0x0000007000147811 */ /* 0x000fe200078fe0ff */
[----:B------:R-:W1:Y:S01]  /*2e6c0*/  LDC R22, c[0x0][0x3b8] ;  /* 0x0000ee00ff167b82 */ /* 0x000e620000000800 */
[----:B------:R-:W-:-:S05]  /*2e6d0*/  LOP3.LUT R21, R21, 0x60, R0, 0x78, !PT ;  /* 0x0000006015157812 */ /* 0x000fca00078e7800 */
[----:B0-----:R-:W-:Y:S02]  /*2e6e0*/  IMAD.IADD R8, R21, 0x1, R2 ;  /* 0x0000000115087824 */ /* 0x001fe400078e0202 */
[----:B------:R-:W-:Y:S01]  /*2e6f0*/  BAR.SYNC.DEFER_BLOCKING 0x0 ;  /* 0x0000000000007b1d */ /* 0x000fe20000010000 */
[----:B------:R-:W-:Y:S01]  /*2e700*/  SHF.R.U32.HI R21, RZ, 0x4, R0 ;  /* 0x00000004ff157819 */ /* 0x000fe20000011600 */
[----:B-----5:R-:W-:Y:S01]  /*2e710*/  IMAD.IADD R4, R24, 0x1, R20 ;  /* 0x0000000118047824 */ /* 0x020fe200078e0214 */
[----:B------:R-:W-:-:S05]  /*2e720*/  LEA.HI R3, R0, R24, RZ, 0x1c ;  /* 0x0000001800037211 */ /* 0x000fca00078fe0ff */
[----:B------:R-:W0:Y:S01]  /*2e730*/  LDC R23, c[0x0][0x3b8] ;  /* 0x0000ee00ff177b82 */ /* 0x000e220000000800 */
[----:B------:R-:W2:Y:S01]  /*2e740*/  LDS.128 R16, [R8] ;  /* 0x0000000008107984 */ /* 0x000ea20000000c00 */
[----:B------:R-:W-:-:S03]  /*2e750*/  SGXT.U32 R21, R21, 0x4 ;  /* 0x000000041515781a */ /* 0x000fc60000000000 */
[----:B------:R-:W-:Y:S04]  /*2e760*/  STL [R1+0x8], R3 ;  /* 0x0000080301007387 */ /* 0x000fe80000100800 */
[----:B------:R5:W-:Y:S01]  /*2e770*/  STL [R1+0x4], R4 ;  /* 0x0000040401007387 */ /* 0x000be20000100800 */
[C-C-:B------:R-:W-:Y:S02]  /*2e780*/  LOP3.LUT R6, R24.reuse, 0x1d0, R21.reuse, 0xfe, !PT ;  /* 0x000001d018067812 */ /* 0x140fe400078efe15 */
[C-C-:B------:R-:W-:Y:S01]  /*2e790*/  LOP3.LUT R5, R24.reuse, 0x1c0, R21.reuse, 0xfe, !PT ;  /* 0x000001c018057812 */ /* 0x140fe200078efe15 */
[----:B------:R-:W0:Y:S01]  /*2e7a0*/  LDS.128 R12, [R8+0x400] ;  /* 0x00040000080c7984 */ /* 0x000e220000000c00 */
[----:B-----5:R-:W-:-:S05]  /*2e7b0*/  LOP3.LUT R4, R24, 0x1e0, R21, 0xfe, !PT ;  /* 0x000001e018047812 */ /* 0x020fca00078efe15 */
[----:B------:R5:W-:Y:S04]  /*2e7c0*/  STL [R1+0x50], R4 ;  /* 0x0000500401007387 */ /* 0x000be80000100800 */
[----:B------:R-:W-:Y:S01]  /*2e7d0*/  STL [R1+0xc], R6 ;  /* 0x00000c0601007387 */ /* 0x000fe20000100800 */
[----:B-----5:R-:W-:-:S03]  /*2e7e0*/  LOP3.LUT R4, R24, 0x1a0, R21, 0xfe, !PT ;  /* 0x000001a018047812 */ /* 0x020fc600078efe15 */
[----:B------:R-:W-:Y:S04]  /*2e7f0*/  STL [R1+0x4c], R5 ;  /* 0x00004c0501007387 */ /* 0x000fe80000100800 */
[----:B------:R5:W-:Y:S04]  /*2e800*/  STL [R1+0x44], R4 ;  /* 0x0000440401007387 */ /* 0x000be80000100800 */
[----:B--2---:R-:W-:Y:S04]  /*2e810*/  STL [R1+0xa78], R17 ;  /* 0x000a781101007387 */ /* 0x004fe80000100800 */
[----:B------:R-:W-:Y:S01]  /*2e820*/  STL [R1+0xa64], R18 ;  /* 0x000a641201007387 */ /* 0x000fe20000100800 */
[----:B-----5:R-:W-:-:S03]  /*2e830*/  LOP3.LUT R4, R24, 0x190, R21, 0xfe, !PT ;  /* 0x0000019018047812 */ /* 0x020fc600078efe15 */
[----:B------:R2:W-:Y:S02]  /*2e840*/  STL [R1+0xa58], R19 ;  /* 0x000a581301007387 */ /* 0x0005e40000100800 */
[----:B--2---:R-:W-:-:S05]  /*2e850*/  LOP3.LUT R19, R24, 0x180, R21, 0xfe, !PT ;  /* 0x0000018018137812 */ /* 0x004fca00078efe15 */
[----:B------:R2:W-:Y:S04]  /*2e860*/  STL [R1+0xa5c], R19 ;  /* 0x000a5c1301007387 */ /* 0x0005e80000100800 */
[----:B------:R-:W-:Y:S04]  /*2e870*/  STL [R1+0x48], R4 ;  /* 0x0000480401007387 */ /* 0x000fe80000100800 */
[----:B------:R-:W5:Y:S01]  /*2e880*/  LDS.128 R4, [R8+0x800] ;  /* 0x0008000008047984 */ /* 0x000f620000000c00 */
[----:B------:R-:W-:-:S03]  /*2e890*/  LOP3.LUT R9, R24, 0x160, R21, 0xfe, !PT ;  /* 0x0000016018097812 */ /* 0x000fc600078efe15 */
[----:B0-----:R-:W-:Y:S01]  /*2e8a0*/  STL [R1+0xa7c], R13 ;  /* 0x000a7c0d01007387 */ /* 0x001fe20000100800 */
[----:B--2---:R-:W-:-:S03]  /*2e8b0*/  LOP3.LUT R19, R24, 0x150, R21, 0xfe, !PT ;  /* 0x0000015018137812 */ /* 0x004fc600078efe15 */
[----:B------:R-:W-:Y:S04]  /*2e8c0*/  STL [R1+0xa68], R14 ;  /* 0x000a680e01007387 */ /* 0x000fe80000100800 */
[----:B------:R0:W-:Y:S01]  /*2e8d0*/  STL [R1+0xa60], R15 ;  /* 0x000a600f01007387 */ /* 0x0001e20000100800 */
[C---:B------:R-:W-:Y:S02]  /*2e8e0*/  LOP3.LUT R3, R24.reuse, R21, RZ, 0xfc, !PT ;  /* 0x0000001518037212 */ /* 0x040fe400078efcff */
[C-C-:B------:R-:W-:Y:S02]  /*2e8f0*/  LOP3.LUT R18, R24.reuse, 0x100, R21.reuse, 0xfe, !PT ;  /* 0x0000010018127812 */ /* 0x140fe400078efe15 */
[C-C-:B0-----:R-:W-:Y:S02]  /*2e900*/  LOP3.LUT R15, R24.reuse, 0x140, R21.reuse, 0xfe, !PT ;  /* 0x00000140180f7812 */ /* 0x141fe400078efe15 */
[----:B------:R-:W-:-:S02]  /*2e910*/  LOP3.LUT R14, R24, 0x110, R21, 0xfe, !PT ;  /* 0x00000110180e7812 */ /* 0x000fc400078efe15 */
[C-C-:B------:R-:W-:Y:S02]  /*2e920*/  LOP3.LUT R13, R24.reuse, 0x90, R21.reuse, 0xfe, !PT ;  /* 0x00000090180d7812 */ /* 0x140fe400078efe15 */
[C-C-:B------:R-:W-:Y:S02]  /*2e930*/  LOP3.LUT R17, R24.reuse, 0x80, R21.reuse, 0xfe, !PT ;  /* 0x0000008018117812 */ /* 0x140fe400078efe15 */
[C-C-:B------:R-:W-:Y:S02]  /*2e940*/  LOP3.LUT R29, R24.reuse, 0x50, R21.reuse, 0xfe, !PT ;  /* 0x00000050181d7812 */ /* 0x140fe400078efe15 */
[C-C-:B------:R-:W-:Y:S01]  /*2e950*/  LOP3.LUT R26, R24.reuse, 0x40, R21.reuse, 0xfe, !PT ;  /* 0x00000040181a7812 */ /* 0x140fe200078efe15 */
[----:B-----5:R0:W-:Y:S04]  /*2e960*/  STL [R1+0xa80], R5 ;  /* 0x000a800501007387 */ /* 0x0201e80000100800 */
[----:B------:R-:W-:Y:S04]  /*2e970*/  STL [R1+0x3c], R9 ;  /* 0x00003c0901007387 */ /* 0x000fe80000100800 */
[----:B------:R2:W-:Y:S01]  /*2e980*/  STL [R1+0xa70], R6 ;  /* 0x000a700601007387 */ /* 0x0005e20000100800 */
[----:B0-----:R-:W-:-:S03]  /*2e990*/  LOP3.LUT R5, R24, 0x120, R21, 0xfe, !PT ;  /* 0x0000012018057812 */ /* 0x001fc600078efe15 */
[----:B------:R0:W-:Y:S01]  /*2e9a0*/  STL [R1+0xa6c], R7 ;  /* 0x000a6c0701007387 */ /* 0x0001e20000100800 */
[----:B------:R-:W-:-:S03]  /*2e9b0*/  LOP3.LUT R20, R24, 0x20, R21, 0xfe, !PT ;  /* 0x0000002018147812 */ /* 0x000fc600078efe15 */
[----:B------:R5:W-:Y:S01]  /*2e9c0*/  STL [R1+0xa74], R19 ;  /* 0x000a741301007387 */ /* 0x000be20000100800 */
[----:B---3--:R-:W-:-:S03]  /*2e9d0*/  ISETP.GE.AND P0, PT, R25, UR10, PT ;  /* 0x0000000a19007c0c */ /* 0x008fc6000bf06270 */
[----:B------:R3:W-:Y:S01]  /*2e9e0*/  STL [R1+0xa84], R15 ;  /* 0x000a840f01007387 */ /* 0x0007e20000100800 */
[C-C-:B--2---:R-:W-:Y:S02]  /*2e9f0*/  LOP3.LUT R6, R24.reuse, 0xd0, R21.reuse, 0xfe, !PT ;  /* 0x000000d018067812 */ /* 0x144fe400078efe15 */
[C-C-:B0-----:R-:W-:Y:S01]  /*2ea00*/  LOP3.LUT R7, R24.reuse, 0xc0, R21.reuse, 0xfe, !PT ;  /* 0x000000c018077812 */ /* 0x141fe200078efe15 */
[----:B------:R0:W-:Y:S01]  /*2ea10*/  STL [R1+0x30], R5 ;  /* 0x0000300501007387 */ /* 0x0001e20000100800 */
[C-C-:B-----5:R-:W-:Y:S01]  /*2ea20*/  LOP3.LUT R19, R24.reuse, 0xe0, R21.reuse, 0xfe, !PT ;  /* 0x000000e018137812 */ /* 0x160fe200078efe15 */
[----:B----4-:R-:W-:Y:S02]  /*2ea30*/  IMAD R2, R25, UR4, RZ ;  /* 0x0000000419027c24 */ /* 0x010fe4000f8e02ff */
[----:B------:R-:W2:Y:S01]  /*2ea40*/  LDS.128 R8, [R8+0xc00] ;  /* 0x000c000008087984 */ /* 0x000ea20000000c00 */
[C-C-:B---3--:R-:W-:Y:S02]  /*2ea50*/  LOP3.LUT R15, R24.reuse, 0x60, R21.reuse, 0xfe, !PT ;  /* 0x00000060180f7812 */ /* 0x148fe400078efe15 */
[----:B0-----:R-:W-:-:S02]  /*2ea60*/  LOP3.LUT R5, R24, 0xa0, R21, 0xfe, !PT ;  /* 0x000000a018057812 */ /* 0x001fc400078efe15 */
[C---:B------:R-:W-:Y:S01]  /*2ea70*/  LOP3.LUT R21, R24.reuse, 0x10, R21, 0xfe, !PT ;  /* 0x0000001018157812 */ /* 0x040fe200078efe15 */
[----:B------:R-:W-:Y:S01]  /*2ea80*/  IMAD.IADD R27, R24, 0x1, R27 ;  /* 0x00000001181b7824 */ /* 0x000fe200078e021b */
[C---:B------:R-:W-:Y:S02]  /*2ea90*/  LEA R0, P1, R2.reuse, UR8, 0x1 ;  /* 0x0000000802007c11 */ /* 0x040fe4000f8208ff */
[C---:B------:R-:W-:Y:S01]  /*2eaa0*/  ISETP.LT.AND P3, PT, R21.reuse, UR11, !P0 ;  /* 0x0000000b15007c0c */ /* 0x040fe2000c761270 */
[-C--:B-1----:R-:W-:Y:S01]  /*2eab0*/  IMAD R21, R21, R22.reuse, RZ ;  /* 0x0000001615157224 */ /* 0x082fe200078e02ff */
[C---:B------:R-:W-:Y:S01]  /*2eac0*/  ISETP.LT.AND P5, PT, R3.reuse, UR11, !P0 ;  /* 0x0000000b03007c0c */ /* 0x040fe2000c7a1270 */
[-C--:B------:R-:W-:Y:S01]  /*2ead0*/  IMAD R3, R3, R22.reuse, RZ ;  /* 0x0000001603037224 */ /* 0x080fe200078e02ff */
[----:B------:R-:W-:Y:S01]  /*2eae0*/  LEA.HI.X.SX32 R2, R2, UR9, 0x1, P1 ;  /* 0x0000000902027c11 */ /* 0x000fe200088f0eff */
[----:B------:R-:W-:Y:S01]  /*2eaf0*/  IMAD R28, R20, R22, RZ ;  /* 0x00000016141c7224 */ /* 0x000fe200078e02ff */
[----:B------:R-:W-:-:S02]  /*2eb00*/  LEA R22, P2, R21, R0, 0x1 ;  /* 0x0000000015167211 */ /* 0x000fc400078408ff */
[C---:B------:R-:W-:Y:S01]  /*2eb10*/  ISETP.LT.AND P1, PT, R27.reuse, UR11, !P0 ;  /* 0x0000000b1b007c0c */ /* 0x040fe2000c721270 */
[----:B------:R-:W-:Y:S01]  /*2eb20*/  IMAD R27, R27, R23, RZ ;  /* 0x000000171b1b7224 */ /* 0x000fe200078e02ff */
[----:B------:R-:W-:Y:S02]  /*2eb30*/  LEA.HI.X.SX32 R23, R21, R2, 0x1, P2 ;  /* 0x0000000215177211 */ /* 0x000fe400010f0eff */
[----:B------:R-:W3:Y:S01]  /*2eb40*/  LDL.LU R21, [R1+0xc] ;  /* 0x00000c0001157983 */ /* 0x000ee20000300800 */
[C---:B------:R-:W-:Y:S02]  /*2eb50*/  LEA R24, P6, R3.reuse, R0, 0x1 ;  /* 0x0000000003187211 */ /* 0x040fe400078c08ff */
[----:B------:R-:W-:Y:S02]  /*2eb60*/  ISETP.LT.AND P4, PT, R20, UR11, !P0 ;  /* 0x0000000b14007c0c */ /* 0x000fe4000c781270 */
[----:B------:R-:W-:Y:S02]  /*2eb70*/  LEA.HI.X.SX32 R25, R3, R2, 0x1, P6 ;  /* 0x0000000203197211 */ /* 0x000fe400030f0eff */
[----:B------:R-:W-:-:S03]  /*2eb80*/  LEA R20, P6, R28, R0, 0x1 ;  /* 0x000000001c147211 */ /* 0x000fc600078c08ff */
[----:B------:R0:W-:Y:S02]  /*2eb90*/  @P5 STG.E.U16 desc[UR12][R24.64], R16 ;  /* 0x0000001018005986 */ /* 0x0001e4000c10150c */
[----:B0-----:R-:W-:-:S04]  /*2eba0*/  LEA R24, P5, R27, R0, 0x1 ;  /* 0x000000001b187211 */ /* 0x001fc800078a08ff */
[-C--:B------:R-:W-:Y:S02]  /*2ebb0*/  LEA.HI.X.SX32 R25, R27, R2.reuse, 0x1, P5 ;  /* 0x000000021b197211 */ /* 0x080fe400028f0eff */
[----:B------:R-:W0:Y:S01]  /*2ebc0*/  LDC R27, c[0x0][0x3b8] ;  /* 0x0000ee00ff1b7b82 */ /* 0x000e220000000800 */
[----:B---3--:R-:W-:Y:S02]  /*2ebd0*/  ISETP.LT.AND P2, PT, R21, UR11, !P0 ;  /* 0x0000000b15007c0c */ /* 0x008fe4000c741270 */
[----:B------:R-:W-:Y:S02]  /*2ebe0*/  LEA.HI.X.SX32 R21, R28, R2, 0x1, P6 ;  /* 0x000000021c157211 */ /* 0x000fe400030f0eff */
[----:B------:R-:W3:Y:S01]  /*2ebf0*/  LDL.LU R28, [R1+0x4] ;  /* 0x00000400011c7983 */ /* 0x000ee20000300800 */
[----:B------:R-:W-:-:S03]  /*2ec00*/  ISETP.LT.AND P6, PT, R29, UR11, !P0 ;  /* 0x0000000b1d007c0c */ /* 0x000fc6000c7c1270 */
[----:B------:R1:W-:Y:S01]  /*2ec10*/  @P3 STG.E.U16 desc[UR12][R22.64], R12 ;  /* 0x0000000c16003986 */ /* 0x0003e2000c10150c */
[----:B0-----:R-:W-:-:S03]  /*2ec20*/  IMAD R29, R29, R27, RZ ;  /* 0x0000001b1d1d7224 */ /* 0x001fc600078e02ff */
[----:B------:R0:W-:Y:S01]  /*2ec30*/  @P4 STG.E.U16 desc[UR12][R20.64], R4 ;  /* 0x0000000414004986 */ /* 0x0001e2000c10150c */
[C---:B------:R-:W-:Y:S01]  /*2ec40*/  ISETP.LT.AND P4, PT, R26.reuse, UR11, !P0 ;  /* 0x0000000b1a007c0c */ /* 0x040fe2000c781270 */
[-C--:B------:R-:W-:Y:S02]  /*2ec50*/  IMAD R26, R26, R27.reuse, RZ ;  /* 0x0000001b1a1a7224 */ /* 0x080fe400078e02ff */
[----:B--2---:R2:W-:Y:S01]  /*2ec60*/  @P1 STG.E.U16 desc[UR12][R24.64], R8 ;  /* 0x0000000818001986 */ /* 0x0045e2000c10150c */
[-C--:B-1----:R-:W-:Y:S02]  /*2ec70*/  LEA R22, P5, R29, R0.reuse, 0x1 ;  /* 0x000000001d167211 */ /* 0x082fe400078a08ff */
[----:B0-----:R-:W-:Y:S02]  /*2ec80*/  LEA R20, P1, R26, R0, 0x1 ;  /* 0x000000001a147211 */ /* 0x001fe400078208ff */
[----:B------:R-:W-:Y:S01]  /*2ec90*/  PRMT R4, R16, 0x7632, R4 ;  /* 0x0000763210047816 */ /* 0x000fe20000000004 */
[----:B------:R-:W-:Y:S01]  /*2eca0*/  IMAD R16, R15, R27, RZ ;  /* 0x0000001b0f107224 */ /* 0x000fe200078e02ff */
[----:B------:R-:W-:-:S02]  /*2ecb0*/  LEA.HI.X.SX32 R21, R26, R2, 0x1, P1 ;  /* 0x000000021a157211 */ /* 0x000fc400008f0eff */
[----:B------:R-:W-:Y:S02]  /*2ecc0*/  LEA.HI.X.SX32 R23, R29, R2, 0x1, P5 ;  /* 0x000000021d177211 */ /* 0x000fe400028f0eff */
[----:B--2---:R-:W-:Y:S01]  /*2ecd0*/  PRMT R8, R12, 0x7632, R8 ;  /* 0x000076320c087816 */ /* 0x004fe20000000008 */
[----:B------:R-:W2:Y:S04]  /*2ece0*/  LDL.LU R29, [R1+0x8] ;  /* 0x00000800011d7983 */ /* 0x000ea80000300800 */
[----:B------:R0:W-:Y:S01]  /*2ecf0*/  @P4 STG.E.U16 desc[UR12][R20.64], R4 ;  /* 0x0000000414004986 */ /* 0x0001e2000c10150c */
[----:B------:R-:W-:-:S03]  /*2ed00*/  ISETP.LT.AND P5, PT, R15, UR11, !P0 ;  /* 0x0000000b0f007c0c */ /* 0x000fc6000c7a1270 */
[----:B------:R1:W-:Y:S01]  /*2ed10*/  @P6 STG.E.U16 desc[UR12][R22.64], R8 ;  /* 0x0000000816006986 */ /* 0x0003e2000c10150c */
[----:B------:R-:W-:-:S03]  /*2ed20*/  ISETP.LT.AND P6, PT, R5, UR11, !P0 ;  /* 0x0000000b05007c0c */ /* 0x000fc6000c7c1270 */
[----:B------:R-:W4:Y:S01]  /*2ed30*/  LDL.LU R15, [R1+0xa84] ;  /* 0x000a8400010f7983 */ /* 0x000f220000300800 */
[----:B0-----:R-:W-:-:S03]  /*2ed40*/  LEA R20, P1, R16, R0, 0x1 ;  /* 0x0000000010147211 */ /* 0x001fc600078208ff */
[----:B------:R-:W5:Y:S01]  /*2ed50*/  LDL.LU R5, [R1+0xa80] ;  /* 0x000a800001057983 */ /* 0x000f620000300800 */
[----:B------:R-:W-:Y:S02]  /*2ed60*/  LEA.HI.X.SX32 R21, R16, R2, 0x1, P1 ;  /* 0x0000000210157211 */ /* 0x000fe400008f0eff */
[----:B------:R-:W-:Y:S02]  /*2ed70*/  ISETP.LT.AND P1, PT, R13, UR11, !P0 ;  /* 0x0000000b0d007c0c */ /* 0x000fe4000c721270 */
[----:B------:R-:W4:Y:S01]  /*2ed80*/  LDL.LU R13, [R1+0xa7c] ;  /* 0x000a7c00010d7983 */ /* 0x000f220000300800 */
[----:B---3--:R-:W-:-:S05]  /*2ed90*/  IMAD R12, R28, R27, RZ ;  /* 0x0000001b1c0c7224 */ /* 0x008fca00078e02ff */
[----:B-1----:R-:W-:-:S04]  /*2eda0*/  LEA R22, P4, R12, R0, 0x1 ;  /* 0x000000000c167211 */ /* 0x002fc800078808ff */
[----:B------:R-:W-:Y:S02]  /*2edb0*/  LEA.HI.X.SX32 R23, R12, R2, 0x1, P4 ;  /* 0x000000020c177211 */ /* 0x000fe400020f0eff */
[----:B------:R-:W-:Y:S02]  /*2edc0*/  ISETP.LT.AND P4, PT, R17, UR11, !P0 ;  /* 0x0000000b11007c0c */ /* 0x000fe4000c781270 */
[----:B------:R-:W3:Y:S01]  /*2edd0*/  LDL.LU R17, [R1+0xa78] ;  /* 0x000a780001117983 */ /* 0x000ee20000300800 */
[----:B------:R-:W-:Y:S01]  /*2ede0*/  ISETP.LT.AND P3, PT, R28, UR11, !P0 ;  /* 0x0000000b1c007c0c */ /* 0x000fe2000c761270 */
[C---:B------:R-:W-:Y:S01]  /*2edf0*/  IMAD R3, R27.reuse, 0x80, R3 ;  /* 0x000000801b037824 */ /* 0x040fe200078e0203 */
[----:B------:R-:W-:Y:S01]  /*2ee00*/  PRMT R4, R4, 0x7632, R4 ;  /* 0x0000763204047816 */ /* 0x000fe20000000004 */
[----:B------:R-:W4:Y:S01]  /*2ee10*/  LDL.LU R28, [R1+0x44] ;  /* 0x00004400011c7983 */ /* 0x000f220000300800 */
[----:B------:R-:W-:Y:S01]  /*2ee20*/  PRMT R12, R8, 0x7632, R12 ;  /* 0x00007632080c7816 */ /* 0x000fe2000000000c */
[----:B------:R-:W-:-:S02]  /*2ee30*/  IMAD R8, R27, 0x10, R3 ;  /* 0x000000101b087824 */ /* 0x000fc400078e0203 */
[----:B------:R2:W-:Y:S06]  /*2ee40*/  @P5 STG.E.U16 desc[UR12][R20.64], R4 ;  /* 0x0000000414005986 */ /* 0x0005ec000c10150c */
[----:B------:R0:W-:Y:S01]  /*2ee50*/  @P3 STG.E.U16 desc[UR12][R22.64], R12 ;  /* 0x0000000c16003986 */ /* 0x0001e2000c10150c */
[----:B--2---:R-:W-:Y:S01]  /*2ee60*/  VIADD R4, R29, 0xb0 ;  /* 0x000000b01d047836 */ /* 0x004fe20000000000 */
[----:B------:R-:W-:-:S04]  /*2ee70*/  LEA R20, P5, R3, R0, 0x1 ;  /* 0x0000000003147211 */ /* 0x000fc800078a08ff */
[----:B------:R-:W-:Y:S01]  /*2ee80*/  LEA.HI.X.SX32 R21, R3, R2, 0x1, P5 ;  /* 0x0000000203157211 */ /* 0x000fe200028f0eff */
[C---:B------:R-:W-:Y:S01]  /*2ee90*/  IMAD R3, R4.reuse, R27, RZ ;  /* 0x0000001b04037224 */ /* 0x040fe200078e02ff */
[----:B------:R-:W-:Y:S01]  /*2eea0*/  ISETP.LT.AND P3, PT, R4, UR11, !P0 ;  /* 0x0000000b04007c0c */ /* 0x000fe2000c761270 */
[----:B------:R-:W-:Y:S01]  /*2eeb0*/  IMAD R4, R27, 0x10, R8 ;  /* 0x000000101b047824 */ /* 0x000fe200078e0208 */
[----:B0-----:R-:W-:-:S04]  /*2eec0*/  LEA R22, P5, R8, R0, 0x1 ;  /* 0x0000000008167211 */ /* 0x001fc800078a08ff */
[----:B------:R-:W-:Y:S02]  /*2eed0*/  LEA.HI.X.SX32 R23, R8, R2, 0x1, P5 ;  /* 0x0000000208177211 */ /* 0x000fe400028f0eff */
[----:B------:R-:W-:-:S04]  /*2eee0*/  LEA R24, P5, R4, R0, 0x1 ;  /* 0x0000000004187211 */ /* 0x000fc800078a08ff */
[----:B------:R-:W-:Y:S01]  /*2eef0*/  LEA.HI.X.SX32 R25, R4, R2, 0x1, P5 ;  /* 0x0000000204197211 */ /* 0x000fe200028f0eff */
[----:B------:R-:W-:Y:S01]  /*2ef00*/  IMAD R4, R27, 0x20, R4 ;  /* 0x000000201b047824 */ /* 0x000fe200078e0204 */
[----:B------:R-:W-:-:S03]  /*2ef10*/  ISETP.LT.AND P5, PT, R6, UR11, !P0 ;  /* 0x0000000b06007c0c */ /* 0x000fc6000c7a1270 */
[----:B------:R-:W-:Y:S01]  /*2ef20*/  IMAD R8, R27, 0x10, R4 ;  /* 0x000000101b087824 */ /* 0x000fe200078e0204 */
[----:B---3--:R0:W-:Y:S04]  /*2ef30*/  @P4 STG.E.U16 desc[UR12][R20.64], R17 ;  /* 0x0000001114004986 */ /* 0x0081e8000c10150c */
[----:B----4-:R-:W-:Y:S01]  /*2ef40*/  @P1 STG.E.U16 desc[UR12][R22.64], R13 ;  /* 0x0000000d16001986 */ /* 0x010fe2000c10150c */
[----:B0-----:R-:W-:-:S04]  /*2ef50*/  LEA R20, P4, R3, R0, 0x1 ;  /* 0x0000000003147211 */ /* 0x001fc800078808ff */
[----:B------:R-:W-:Y:S01]  /*2ef60*/  LEA.HI.X.SX32 R21, R3, R2, 0x1, P4 ;  /* 0x0000000203157211 */ /* 0x000fe200020f0eff */
[----:B-----5:R0:W-:Y:S01]  /*2ef70*/  @P6 STG.E.U16 desc[UR12][R24.64], R5 ;  /* 0x0000000518006986 */ /* 0x0201e2000c10150c */
[----:B------:R-:W-:Y:S01]  /*2ef80*/  ISETP.LT.AND P4, PT, R7, UR11, !P0 ;  /* 0x0000000b07007c0c */ /* 0x000fe2000c781270 */
[----:B------:R-:W-:Y:S02]  /*2ef90*/  VIADD R3, R29, 0xf0 ;  /* 0x000000f01d037836 */ /* 0x000fe40000000000 */
[----:B------:R-:W-:Y:S01]  /*2efa0*/  @P3 STG.E.U16 desc[UR12][R20.64], R9 ;  /* 0x0000000914003986 */ /* 0x000fe2000c10150c */
[-C--:B------:R-:W-:Y:S02]  /*2efb0*/  LEA R16, P3, R4, R0.reuse, 0x1 ;  /* 0x0000000004107211 */ /* 0x080fe400078608ff */
[----:B------:R-:W-:Y:S02]  /*2efc0*/  LEA R12, P6, R8, R0, 0x1 ;  /* 0x00000000080c7211 */ /* 0x000fe400078c08ff */
[----:B0-----:R-:W-:-:S02]  /*2efd0*/  PRMT R5, R17, 0x7632, R5 ;  /* 0x0000763211057816 */ /* 0x001fc40000000005 */
[-C--:B------:R-:W-:Y:S02]  /*2efe0*/  LEA.HI.X.SX32 R17, R4, R2.reuse, 0x1, P3 ;  /* 0x0000000204117211 */ /* 0x080fe400018f0eff */
[----:B------:R-:W-:Y:S02]  /*2eff0*/  PRMT R4, R13, 0x7632, R4 ;  /* 0x000076320d047816 */ /* 0x000fe40000000004 */
[C---:B------:R-:W-:Y:S01]  /*2f000*/  ISETP.LT.AND P3, PT, R3.reuse, UR11, !P0 ;  /* 0x0000000b03007c0c */ /* 0x040fe2000c761270 */
[----:B------:R-:W-:Y:S01]  /*2f010*/  IMAD R3, R3, R27, RZ ;  /* 0x0000001b03037224 */ /* 0x000fe200078e02ff */
[----:B------:R-:W-:Y:S01]  /*2f020*/  LEA.HI.X.SX32 R13, R8, R2, 0x1, P6 ;  /* 0x00000002080d7211 */ /* 0x000fe200030f0eff */
[----:B------:R-:W-:Y:S01]  /*2f030*/  IMAD R8, R27, 0x10, R8 ;  /* 0x000000101b087824 */ /* 0x000fe200078e0208 */
[----:B------:R0:W-:Y:S01]  /*2f040*/  @P4 STG.E.U16 desc[UR12][R16.64], R5 ;  /* 0x0000000510004986 */ /* 0x0001e2000c10150c */
[----:B------:R-:W-:-:S03]  /*2f050*/  ISETP.LT.AND P1, PT, R19, UR11, !P0 ;  /* 0x0000000b13007c0c */ /* 0x000fc6000c721270 */
[----:B------:R1:W-:Y:S04]  /*2f060*/  @P5 STG.E.U16 desc[UR12][R12.64], R4 ;  /* 0x000000040c005986 */ /* 0x0003e8000c10150c */
[----:B------:R-:W2:Y:S01]  /*2f070*/  LDL.LU R19, [R1+0xa74] ;  /* 0x000a740001137983 */ /* 0x000ea20000300800 */
[----:B0-----:R-:W-:-:S03]  /*2f080*/  LEA R16, P4, R3, R0, 0x1 ;  /* 0x0000000003107211 */ /* 0x001fc600078808ff */
[----:B------:R-:W3:Y:S01]  /*2f090*/  LDL.LU R6, [R1+0xa70] ;  /* 0x000a700001067983 */ /* 0x000ee20000300800 */
[----:B-1----:R-:W-:-:S03]  /*2f0a0*/  LEA R12, P6, R8, R0, 0x1 ;  /* 0x00000000080c7211 */ /* 0x002fc600078c08ff */
[----:B------:R-:W4:Y:S01]  /*2f0b0*/  LDL.LU R7, [R1+0xa6c] ;  /* 0x000a6c0001077983 */ /* 0x000f220000300800 */
[-C--:B------:R-:W-:Y:S02]  /*2f0c0*/  LEA.HI.X.SX32 R17, R3, R2.reuse, 0x1, P4 ;  /* 0x0000000203117211 */ /* 0x080fe400020f0eff */
[----:B------:R-:W-:Y:S01]  /*2f0d0*/  ISETP.LT.AND P4, PT, R14, UR11, !P0 ;  /* 0x0000000b0e007c0c */ /* 0x000fe2000c781270 */
[----:B------:R-:W5:Y:S01]  /*2f0e0*/  LDL.LU R26, [R1+0x30] ;  /* 0x00003000011a7983 */ /* 0x000f620000300800 */
[----:B------:R-:W-:Y:S02]  /*2f0f0*/  LEA.HI.X.SX32 R13, R8, R2, 0x1, P6 ;  /* 0x00000002080d7211 */ /* 0x000fe400030f0eff */
[----:B------:R-:W-:Y:S01]  /*2f100*/  ISETP.LT.AND P6, PT, R18, UR11, !P0 ;  /* 0x0000000b12007c0c */ /* 0x000fe2000c7c1270 */
[----:B------:R-:W2:Y:S04]  /*2f110*/  LDL.LU R14, [R1+0xa68] ;  /* 0x000a6800010e7983 */ /* 0x000ea80000300800 */
[----:B------:R-:W2:Y:S01]  /*2f120*/  LDL.LU R18, [R1+0xa64] ;  /* 0x000a640001127983 */ /* 0x000ea20000300800 */
[----:B------:R-:W-:Y:S01]  /*2f130*/  PRMT R21, R5, 0x7632, R21 ;  /* 0x0000763205157816 */ /* 0x000fe20000000015 */
[----:B------:R-:W-:Y:S01]  /*2f140*/  IMAD R3, R27, 0x20, R8 ;  /* 0x000000201b037824 */ /* 0x000fe200078e0208 */
[----:B------:R-:W-:-:S03]  /*2f150*/  PRMT R5, R9, 0x7632, R5 ;  /* 0x0000763209057816 */ /* 0x000fc60000000005 */
[----:B------:R-:W-:Y:S01]  /*2f160*/  @P1 STG.E.U16 desc[UR12][R12.64], R21 ;  /* 0x000000150c001986 */ /* 0x000fe2000c10150c */
[-C--:B------:R-:W-:Y:S01]  /*2f170*/  LEA R4, P1, R3, R0.reuse, 0x1 ;  /* 0x0000000003047211 */ /* 0x080fe200078208ff */
[----:B------:R-:W-:Y:S02]  /*2f180*/  IMAD R9, R27, 0x10, R3 ;  /* 0x000000101b097824 */ /* 0x000fe400078e0203 */
[----:B------:R0:W-:Y:S03]  /*2f190*/  @P3 STG.E.U16 desc[UR12][R16.64], R5 ;  /* 0x0000000510003986 */ /* 0x0001e6000c10150c */
[----:B------:R-:W-:Y:S02]  /*2f1a0*/  LEA R8, P3, R9, R0, 0x1 ;  /* 0x0000000009087211 */ /* 0x000fe400078608ff */
[-C--:B0-----:R-:W-:Y:S01]  /*2f1b0*/  LEA.HI.X.SX32 R5, R3, R2.reuse, 0x1, P1 ;  /* 0x0000000203057211 */ /* 0x081fe200008f0eff */
[----:B------:R-:W-:Y:S01]  /*2f1c0*/  IMAD R3, R27, 0x10, R9 ;  /* 0x000000101b037824 */ /* 0x000fe200078e0209 */
[----:B------:R-:W-:-:S02]  /*2f1d0*/  LEA.HI.X.SX32 R9, R9, R2, 0x1, P3 ;  /* 0x0000000209097211 */ /* 0x000fc400018f0eff */
[----:B------:R-:W-:Y:S02]  /*2f1e0*/  ISETP.LT.AND P5, PT, R28, UR11, !P0 ;  /* 0x0000000b1c007c0c */ /* 0x000fe4000c7a1270 */
[----:B------:R-:W4:Y:S01]  /*2f1f0*/  LDL.LU R28, [R1+0x3c] ;  /* 0x00003c00011c7983 */ /* 0x000f220000300800 */
[----:B-----5:R-:W-:-:S03]  /*2f200*/  ISETP.LT.AND P1, PT, R26, UR11, !P0 ;  /* 0x0000000b1a007c0c */ /* 0x020fc6000c721270 */
[----:B--2---:R0:W-:Y:S04]  /*2f210*/  @P6 STG.E.U16 desc[UR12][R4.64], R18 ;  /* 0x0000001204006986 */ /* 0x0041e8000c10150c */
[----:B------:R1:W-:Y:S01]  /*2f220*/  @P4 STG.E.U16 desc[UR12][R8.64], R14 ;  /* 0x0000000e08004986 */ /* 0x0003e2000c10150c */
[----:B0-----:R-:W-:-:S04]  /*2f230*/  LEA R4, P6, R3, R0, 0x1 ;  /* 0x0000000003047211 */ /* 0x001fc800078c08ff */
[----:B------:R-:W-:Y:S02]  /*2f240*/  LEA.HI.X.SX32 R5, R3, R2, 0x1, P6 ;  /* 0x0000000203057211 */ /* 0x000fe400030f0eff */
[----:B------:R-:W-:Y:S02]  /*2f250*/  ISETP.LT.AND P4, PT, R15, UR11, !P0 ;  /* 0x0000000b0f007c0c */ /* 0x000fe4000c781270 */
[----:B------:R-:W2:Y:S04]  /*2f260*/  LDL.LU R15, [R1+0xa60] ;  /* 0x000a6000010f7983 */ /* 0x000ea80000300800 */
[----:B---3--:R0:W-:Y:S01]  /*2f270*/  @P1 STG.E.U16 desc[UR12][R4.64], R6 ;  /* 0x0000000604001986 */ /* 0x0081e2000c10150c */
[----:B------:R-:W-:-:S03]  /*2f280*/  ISETP.LT.AND P1, PT, R19, UR11, !P0 ;  /* 0x0000000b13007c0c */ /* 0x000fc6000c721270 */
[----:B------:R-:W3:Y:S04]  /*2f290*/  LDL.LU R23, [R1+0x48] ;  /* 0x0000480001177983 */ /* 0x000ee80000300800 */
[----:B------:R-:W5:Y:S01]  /*2f2a0*/  LDL.LU R19, [R1+0xa5c] ;  /* 0x000a5c0001137983 */ /* 0x000f620000300800 */
[----:B------:R-:W-:-:S04]  /*2f2b0*/  VIADD R20, R29, 0x130 ;  /* 0x000001301d147836 */ /* 0x000fc80000000000 */
[----:B------:R-:W-:Y:S02]  /*2f2c0*/  IMAD R13, R20, R27, RZ ;  /* 0x0000001b140d7224 */ /* 0x000fe400078e02ff */
[----:B------:R-:W-:-:S03]  /*2f2d0*/  IMAD R3, R27, 0x20, R3 ;  /* 0x000000201b037824 */ /* 0x000fc600078e0203 */
[C---:B-1----:R-:W-:Y:S02]  /*2f2e0*/  LEA R8, P6, R13.reuse, R0, 0x1 ;  /* 0x000000000d087211 */ /* 0x042fe400078c08ff */
[----:B------:R-:W-:Y:S02]  /*2f2f0*/  ISETP.LT.AND P3, PT, R20, UR11, !P0 ;  /* 0x0000000b14007c0c */ /* 0x000fe4000c761270 */
[----:B------:R-:W-:Y:S01]  /*2f300*/  LEA.HI.X.SX32 R9, R13, R2, 0x1, P6 ;  /* 0x000000020d097211 */ /* 0x000fe200030f0eff */
[----:B------:R-:W-:Y:S01]  /*2f310*/  IMAD R13, R27, 0x10, R3 ;  /* 0x000000101b0d7824 */ /* 0x000fe200078e0203 */
[----:B0-----:R-:W-:-:S04]  /*2f320*/  LEA R4, P6, R3, R0, 0x1 ;  /* 0x0000000003047211 */ /* 0x001fc800078c08ff */
[----:B------:R-:W-:Y:S02]  /*2f330*/  LEA.HI.X.SX32 R5, R3, R2, 0x1, P6 ;  /* 0x0000000203057211 */ /* 0x000fe400030f0eff */
[----:B------:R-:W-:Y:S01]  /*2f340*/  LEA R12, P6, R13, R0, 0x1 ;  /* 0x000000000d0c7211 */ /* 0x000fe200078c08ff */
[----:B------:R-:W-:Y:S01]  /*2f350*/  IMAD R21, R27, 0x10, R13 ;  /* 0x000000101b157824 */ /* 0x000fe200078e020d */
[----:B------:R-:W-:Y:S02]  /*2f360*/  PRMT R18, R18, 0x7632, R18 ;  /* 0x0000763212127816 */ /* 0x000fe40000000012 */
[----:B------:R-:W-:Y:S02]  /*2f370*/  LEA.HI.X.SX32 R13, R13, R2, 0x1, P6 ;  /* 0x000000020d0d7211 */ /* 0x000fe400030f0eff */
[----:B------:R-:W-:Y:S01]  /*2f380*/  PRMT R6, R14, 0x7632, R6 ;  /* 0x000076320e067816 */ /* 0x000fe20000000006 */
[----:B------:R-:W-:Y:S04]  /*2f390*/  @P3 STG.E.U16 desc[UR12][R8.64], R10 ;  /* 0x0000000a08003986 */ /* 0x000fe8000c10150c */
[----:B------:R0:W-:Y:S04]  /*2f3a0*/  @P4 STG.E.U16 desc[UR12][R4.64], R18 ;  /* 0x0000001204004986 */ /* 0x0001e8000c10150c */
[----:B------:R1:W-:Y:S01]  /*2f3b0*/  @P1 STG.E.U16 desc[UR12][R12.64], R6 ;  /* 0x000000060c001986 */ /* 0x0003e2000c10150c */
[----:B----4-:R-:W-:-:S02]  /*2f3c0*/  ISETP.LT.AND P3, PT, R28, UR11, !P0 ;  /* 0x0000000b1c007c0c */ /* 0x010fc4000c761270 */
[----:B-----5:R-:W-:Y:S02]  /*2f3d0*/  ISETP.LT.AND P1, PT, R19, UR11, !P0 ;  /* 0x0000000b13007c0c */ /* 0x020fe4000c721270 */
[----:B------:R-:W4:Y:S04]  /*2f3e0*/  LDL.LU R19, [R1+0xa58] ;  /* 0x000a580001137983 */ /* 0x000f280000300800 */
[----:B------:R-:W5:Y:S04]  /*2f3f0*/  LDL.LU R26, [R1+0x4c] ;  /* 0x00004c00011a7983 */ /* 0x000f680000300800 */
[----:B------:R-:W5:Y:S01]  /*2f400*/  LDL.LU R28, [R1+0x50] ;  /* 0x00005000011c7983 */ /* 0x000f620000300800 */
[----:B------:R-:W-:Y:S01]  /*2f410*/  VIADD R3, R29, 0x170 ;  /* 0x000001701d037836 */ /* 0x000fe20000000000 */
[----:B------:R-:W-:-:S04]  /*2f420*/  LEA R16, P6, R21, R0, 0x1 ;  /* 0x0000000015107211 */ /* 0x000fc800078c08ff */
[C---:B------:R-:W-:Y:S01]  /*2f430*/  ISETP.LT.AND P4, PT, R3.reuse, UR11, !P0 ;  /* 0x0000000b03007c0c */ /* 0x040fe2000c781270 */
[----:B------:R-:W-:Y:S01]  /*2f440*/  IMAD R3, R3, R27, RZ ;  /* 0x0000001b03037224 */ /* 0x000fe200078e02ff */
[----:B------:R-:W-:Y:S02]  /*2f450*/  LEA.HI.X.SX32 R17, R21, R2, 0x1, P6 ;  /* 0x0000000215117211 */ /* 0x000fe400030f0eff */
[----:B0-----:R-:W-:Y:S01]  /*2f460*/  PRMT R5, R6, 0x7632, R5 ;  /* 0x0000763206057816 */ /* 0x001fe20000000005 */
[----:B------:R-:W-:Y:S01]  /*2f470*/  IMAD R21, R27, 0x20, R21 ;  /* 0x000000201b157824 */ /* 0x000fe200078e0215 */
[----:B------:R-:W-:Y:S02]  /*2f480*/  LEA R4, P6, R3, R0, 0x1 ;  /* 0x0000000003047211 */ /* 0x000fe400078c08ff */
[----:B------:R-:W-:Y:S01]  /*2f490*/  PRMT R10, R10, 0x7632, R10 ;  /* 0x000076320a0a7816 */ /* 0x000fe2000000000a */
[----:B------:R0:W-:Y:S01]  /*2f4a0*/  @P3 STG.E.U16 desc[UR12][R16.64], R5 ;  /* 0x0000000510003986 */ /* 0x0001e2000c10150c */
[----:B-1----:R-:W-:Y:S01]  /*2f4b0*/  IMAD R13, R27, 0x10, R21 ;  /* 0x000000101b0d7824 */ /* 0x002fe200078e0215 */
[----:B---3--:R-:W-:-:S02]  /*2f4c0*/  ISETP.LT.AND P3, PT, R23, UR11, !P0 ;  /* 0x0000000b17007c0c */ /* 0x008fc4000c761270 */
[----:B0-----:R-:W-:Y:S01]  /*2f4d0*/  LEA.HI.X.SX32 R5, R3, R2, 0x1, P6 ;  /* 0x0000000203057211 */ /* 0x001fe200030f0eff */
[----:B------:R-:W-:Y:S01]  /*2f4e0*/  IMAD R17, R27, 0x10, R13 ;  /* 0x000000101b117824 */ /* 0x000fe200078e020d */
[-C--:B------:R-:W-:Y:S01]  /*2f4f0*/  LEA R8, P6, R21, R0.reuse, 0x1 ;  /* 0x0000000015087211 */ /* 0x080fe200078c08ff */
[----:B------:R-:W-:Y:S02]  /*2f500*/  VIADD R3, R29, 0x1b0 ;  /* 0x000001b01d037836 */ /* 0x000fe40000000000 */
[----:B------:R0:W-:Y:S01]  /*2f510*/  @P4 STG.E.U16 desc[UR12][R4.64], R10 ;  /* 0x0000000a04004986 */ /* 0x0001e2000c10150c */
[----:B------:R-:W-:Y:S01]  /*2f520*/  LEA R20, P4, R13, R0, 0x1 ;  /* 0x000000000d147211 */ /* 0x000fe200078808ff */
[----:B------:R-:W-:Y:S01]  /*2f530*/  IMAD R23, R27, 0x20, R17 ;  /* 0x000000201b177824 */ /* 0x000fe200078e0211 */
[-C--:B------:R-:W-:Y:S02]  /*2f540*/  LEA.HI.X.SX32 R9, R21, R2.reuse, 0x1, P6 ;  /* 0x0000000215097211 */ /* 0x080fe400030f0eff */
[----:B------:R-:W-:Y:S01]  /*2f550*/  LEA.HI.X.SX32 R21, R13, R2, 0x1, P4 ;  /* 0x000000020d157211 */ /* 0x000fe200020f0eff */
[C---:B------:R-:W-:Y:S01]  /*2f560*/  IMAD R13, R3.reuse, R27, RZ ;  /* 0x0000001b030d7224 */ /* 0x040fe200078e02ff */
[----:B------:R-:W-:Y:S01]  /*2f570*/  ISETP.LT.AND P4, PT, R3, UR11, !P0 ;  /* 0x0000000b03007c0c */ /* 0x000fe2000c781270 */
[----:B------:R-:W-:-:S02]  /*2f580*/  VIADD R3, R29, 0x1f0 ;  /* 0x000001f01d037836 */ /* 0x000fc40000000000 */
[----:B------:R-:W-:Y:S02]  /*2f590*/  IMAD R25, R27, 0x10, R23 ;  /* 0x000000101b197824 */ /* 0x000fe400078e0217 */
[----:B------:R-:W-:Y:S02]  /*2f5a0*/  IMAD R29, R3, R27, RZ ;  /* 0x0000001b031d7224 */ /* 0x000fe400078e02ff */
[----:B------:R-:W-:Y:S01]  /*2f5b0*/  IMAD R27, R27, 0x10, R25 ;  /* 0x000000101b1b7824 */ /* 0x000fe200078e0219 */
[-C--:B------:R-:W-:Y:S02]  /*2f5c0*/  LEA R16, P6, R25, R0.reuse, 0x1 ;  /* 0x0000000019107211 */ /* 0x080fe400078c08ff */
[----:B0-----:R-:W-:Y:S01]  /*2f5d0*/  PRMT R10, R7, 0x7632, R10 ;  /* 0x00007632070a7816 */ /* 0x001fe2000000000a */
[----:B----4-:R0:W-:Y:S04]  /*2f5e0*/  @P1 STG.E.U16 desc[UR12][R8.64], R19 ;  /* 0x0000001308001986 */ /* 0x0101e8000c10150c */
[----:B--2---:R1:W-:Y:S01]  /*2f5f0*/  @P3 STG.E.U16 desc[UR12][R20.64], R15 ;  /* 0x0000000f14003986 */ /* 0x0043e2000c10150c */
[----:B------:R-:W-:-:S04]  /*2f600*/  LEA R4, P3, R13, R0, 0x1 ;  /* 0x000000000d047211 */ /* 0x000fc800078608ff */
[----:B------:R-:W-:Y:S02]  /*2f610*/  LEA.HI.X.SX32 R5, R13, R2, 0x1, P3 ;  /* 0x000000020d057211 */ /* 0x000fe400018f0eff */
[-C--:B0-----:R-:W-:Y:S02]  /*2f620*/  LEA R8, P1, R17, R0.reuse, 0x1 ;  /* 0x0000000011087211 */ /* 0x081fe400078208ff */
[----:B------:R-:W-:Y:S02]  /*2f630*/  LEA R12, P3, R23, R0, 0x1 ;  /* 0x00000000170c7211 */ /* 0x000fe400078608ff */
[----:B------:R-:W-:Y:S02]  /*2f640*/  LEA.HI.X.SX32 R9, R17, R2, 0x1, P1 ;  /* 0x0000000211097211 */ /* 0x000fe400008f0eff */
[----:B-1----:R-:W-:Y:S02]  /*2f650*/  LEA R20, P1, R27, R0, 0x1 ;  /* 0x000000001b147211 */ /* 0x002fe400078208ff */
[----:B------:R-:W-:-:S02]  /*2f660*/  LEA.HI.X.SX32 R13, R23, R2, 0x1, P3 ;  /* 0x00000002170d7211 */ /* 0x000fc400018f0eff */
[----:B-----5:R-:W-:Y:S02]  /*2f670*/  ISETP.LT.AND P3, PT, R26, UR11, !P0 ;  /* 0x0000000b1a007c0c */ /* 0x020fe4000c761270 */
[-C--:B------:R-:W-:Y:S02]  /*2f680*/  LEA.HI.X.SX32 R21, R27, R2.reuse, 0x1, P1 ;  /* 0x000000021b157211 */ /* 0x080fe400008f0eff */
[----:B------:R-:W-:Y:S02]  /*2f690*/  ISETP.LT.AND P1, PT, R3, UR11, !P0 ;  /* 0x0000000b03007c0c */ /* 0x000fe4000c721270 */
[----:B------:R-:W-:Y:S02]  /*2f6a0*/  ISETP.LT.AND P0, PT, R28, UR11, !P0 ;  /* 0x0000000b1c007c0c */ /* 0x000fe4000c701270 */
[----:B------:R-:W-:Y:S02]  /*2f6b0*/  PRMT R6, R19, 0x7632, R6 ;  /* 0x0000763213067816 */ /* 0x000fe40000000006 */
[----:B------:R-:W-:-:S02]  /*2f6c0*/  LEA.HI.X.SX32 R17, R25, R2, 0x1, P6 ;  /* 0x0000000219117211 */ /* 0x000fc400030f0eff */
[----:B------:R-:W-:Y:S01]  /*2f6d0*/  PRMT R15, R15, 0x7632, R15 ;  /* 0x000076320f0f7816 */ /* 0x000fe2000000000f */
[----:B------:R0:W-:Y:S01]  /*2f6e0*/  @P5 STG.E.U16 desc[UR12][R8.64], R7 ;  /* 0x0000000708005986 */ /* 0x0001e2000c10150c */
[----:B------:R-:W-:-:S03]  /*2f6f0*/  LEA R22, P6, R29, R0, 0x1 ;  /* 0x000000001d167211 */ /* 0x000fc600078c08ff */
[----:B------:R0:W-:Y:S04]  /*2f700*/  @P4 STG.E.U16 desc[UR12][R4.64], R11 ;  /* 0x0000000b04004986 */ /* 0x0001e8000c10150c */
[----:B------:R0:W-:Y:S04]  /*2f710*/  @P3 STG.E.U16 desc[UR12][R12.64], R6 ;  /* 0x000000060c003986 */ /* 0x0001e8000c10150c */
[----:B------:R0:W-:Y:S01]  /*2f720*/  @P2 STG.E.U16 desc[UR12][R16.64], R15 ;  /* 0x0000000f10002986 */ /* 0x0001e2000c10150c */
[----:B------:R-:W-:-:S03]  /*2f730*/  LEA.HI.X.SX32 R23, R29, R2, 0x1, P6 ;  /* 0x000000021d177211 */ /* 0x000fc600030f0eff */
[----:B------:R0:W-:Y:S01]  /*2f740*/  @P0 STG.E.U16 desc[UR12][R20.64], R10 ;  /* 0x0000000a14000986 */ /* 0x0001e2000c10150c */
[----:B------:R-:W-:Y:S05]  /*2f750*/  @!P1 EXIT ;  /* 0x000000000000994d */ /* 0x000fea0003800000 */
[----:B0-----:R-:W-:-:S05]  /*2f760*/  PRMT R11, R11, 0x7632, R11 ;  /* 0x000076320b0b7816 */ /* 0x001fca000000000b */
[----:B------:R-:W-:Y:S01]  /*2f770*/  STG.E.U16 desc[UR12][R22.64], R11 ;  /* 0x0000000b16007986 */ /* 0x000fe2000c10150c */
[----:B------:R-:W-:Y:S05]  /*2f780*/  EXIT ;  /* 0x000000000000794d */ /* 0x000fea0003800000 */
.L_x_3:
[----:B------:R-:W-:-:S00]  /*2f790*/  BRA `(.L_x_3) ;  /* 0xfffffffc00fc7947 */ /* 0x000fc0000383ffff */
[----:B------:R-:W-:-:S00]  /*2f7a0*/  NOP ;  /* 0x0000000000007918 */ /* 0x000fc00000000000 */
        /* <DEDUP_REMOVED lines=13> */
.L_x_4:


//--------------------- .nv.shared.matmul_kernel  --------------------------
	.section	.nv.shared.matmul_kernel,"aw",@nobits
	.sectionflags	@""
	.align	16
	.zero		1024


//--------------------- .nv.shared.reserved.0     --------------------------
	.section	.nv.shared.reserved.0,"aw",@nobits
	.weak		__nv_reservedSMEM_offset_0_alias
	.size		__nv_reservedSMEM_offset_0_alias, 0, 64
	.other		__nv_reservedSMEM_offset_0_alias,@"STO_CUDA_RESERVED_SHARED STV_DEFAULT"
__nv_reservedSMEM_offset_0_alias:
	.zero		0
	.zero		64


//--------------------- .nv.constant0.matmul_kernel --------------------------
	.section	.nv.constant0.matmul_kernel,"a",@progbits
	.sectionflags	@""
	.align	4
.nv.constant0.matmul_kernel:
	.zero		976


//--------------------- SYMBOLS --------------------------

	.type		.nv.reservedSmem.offset0,@object
	.size		.nv.reservedSmem.offset0,0x4
	.type		.nv.reservedSmem.cap,@object
	.size		.nv.reservedSmem.cap,0x4
